// auto-generated by cutlass_sweep.gemm — config: {"arch": "sm_90", "cluster_m": 1, "cluster_n": 1, "dtype": "e4m3", "dtype_b": "e4m3", "layout": "nt", "stages": 0, "tile_k": 32, "tile_m": 192, "tile_n": 384}
#include "cutlass/cutlass.h"
#include "cutlass/gemm/collective/collective_builder.hpp"
#include "cutlass/gemm/device/gemm_universal_adapter.h"
#include "cutlass/gemm/kernel/gemm_universal.hpp"
#include "cutlass/epilogue/collective/collective_builder.hpp"

using ElemA = cutlass::float_e4m3_t;
using ElemB = cutlass::float_e4m3_t;
using ElemCD = cutlass::float_e4m3_t;
using Acc  = float;
using TileShape    = cute::Shape<cute::_192, cute::_384, cute::_32>;
using ClusterShape = cute::Shape<cute::_1, cute::_1, cute::_1>;

using CollectiveEpilogue = typename cutlass::epilogue::collective::CollectiveBuilder<
    cutlass::arch::Sm90, cutlass::arch::OpClassTensorOp,
    TileShape, ClusterShape,
    cutlass::epilogue::collective::EpilogueTileAuto,
    Acc, Acc,
    ElemCD, cutlass::layout::RowMajor, 128 / cutlass::sizeof_bits<ElemCD>::value,
    ElemCD, cutlass::layout::RowMajor, 128 / cutlass::sizeof_bits<ElemCD>::value,
    cutlass::epilogue::collective::EpilogueScheduleAuto
  >::CollectiveOp;

using CollectiveMainloop = typename cutlass::gemm::collective::CollectiveBuilder<
    cutlass::arch::Sm90, cutlass::arch::OpClassTensorOp,
    ElemA, cutlass::layout::RowMajor, 128 / cutlass::sizeof_bits<ElemA>::value,
    ElemB, cutlass::layout::ColumnMajor, 128 / cutlass::sizeof_bits<ElemB>::value,
    Acc,
    TileShape, ClusterShape,
    cutlass::gemm::collective::StageCountAutoCarveout<static_cast<int>(sizeof(typename CollectiveEpilogue::SharedStorage))>,
    cutlass::gemm::collective::KernelScheduleAuto
  >::CollectiveOp;

using GemmKernel = cutlass::gemm::kernel::GemmUniversal<
    cute::Shape<int,int,int,int>,
    CollectiveMainloop,
    CollectiveEpilogue
>;
using Gemm = cutlass::gemm::device::GemmUniversalAdapter<GemmKernel>;

// Force the device kernel symbol into the cubin without needing a host main.
auto* _anchor = &cutlass::device_kernel<GemmKernel>;


// ===== COMPILED SASS (sm_90a) =====

	.target	sm_90a

	.elftype	@"ET_EXEC"


//--------------------- .note.nv.tkinfo           --------------------------
	.section	.note.nv.tkinfo,"",@"SHT_NOTE"
	.sectionflags	@"SHF_NOTE_NV_TKINFO"
	.tkinfo
        /*0018*/ 	.word	0x00000002
        /*0030*/ 	.string	""
        /*0030*/ 	.string	"ptxas"
        /*0030*/ 	.string	"Cuda compilation tools, release 13.0, V13.0.88"
        /*0030*/ 	.string	"Build cuda_13.0.r13.0/compiler.36424714_0"
        /*0030*/ 	.string	"-arch sm_90a -m 64 "



//--------------------- .note.nv.cuinfo           --------------------------
	.section	.note.nv.cuinfo,"",@"SHT_NOTE"
	.sectionflags	@"SHF_NOTE_NV_CUINFO"
        /*0018*/ 	.short	0x0002
        /*001a*/ 	.short	0x005a
        /*001c*/ 	.short	0x0082
	.zero		2


//--------------------- .nv.info                  --------------------------
	.section	.nv.info,"",@"SHT_CUDA_INFO"
	.align	4


	//----- nvinfo : EIATTR_REGCOUNT
	.align		4
        /*0000*/ 	.byte	0x04, 0x2f
        /*0002*/ 	.short	(.L_12 - .L_11)
	.align		4
.L_11:
        /*0004*/ 	.word	index@(_ZN7cutlass13device_kernelINS_4gemm6kernel13GemmUniversalIN4cute5tupleIJiiiiEEENS1_10collective13CollectiveMmaINS1_37MainloopSm90TmaGmmaWarpSpecializedFP8ILi12ENS5_IJNS4_1CILi1EEESB_SB_EEENS1_35KernelTmaWarpSpecializedCooperativeEEENS5_IJNSA_ILi192EEENSA_ILi384EEENSA_ILi32EEEEEENS_12float_e4m3_tENS5_IJlSB_lEEESJ_SK_NS4_8TiledMMAINS4_8MMA_AtomIJNS4_4SM904GMMA31MMA_64x192x32_F32E4M3E4M3_SS_TNILNSO_7ScaleInE1ELSQ_1EEEEEENS4_6LayoutINS5_IJNSA_ILi2EEESB_SB_EEENS5_IJSB_NSA_ILi0EEESW_EEEEENS5_IJNS4_10UnderscoreESZ_SZ_EEEEENS4_13SM90_TMA_LOADENS4_14ComposedLayoutINS4_7SwizzleILi1ELi4ELi3EEENS4_18smem_ptr_flag_bitsILi8EEENST_INS5_IJNSA_ILi8EEESH_EEENS5_IJSH_SB_EEEEEEEvNS4_8identityES12_S1C_vS1D_EENS_8epilogue10collective6detail29Sm90TmaWarpSpecializedAdapterINS1G_15DefaultEpilogueISJ_SK_SK_NS1F_6thread17LinearCombinationISJ_Li1EffLNS1K_9ScaleType4KindE0ELNS_15FloatRoundStyleE2ESJ_EENS1_15EpilogueDefaultEEEEEvvEEEEvNT_6ParamsE)
        /*0008*/ 	.word	0x000000a8


	//----- nvinfo : EIATTR_FRAME_SIZE
	.align		4
.L_12:
        /*000c*/ 	.byte	0x04, 0x11
        /*000e*/ 	.short	(.L_14 - .L_13)
	.align		4
.L_13:
        /*0010*/ 	.word	index@(_ZN7cutlass13device_kernelINS_4gemm6kernel13GemmUniversalIN4cute5tupleIJiiiiEEENS1_10collective13CollectiveMmaINS1_37MainloopSm90TmaGmmaWarpSpecializedFP8ILi12ENS5_IJNS4_1CILi1EEESB_SB_EEENS1_35KernelTmaWarpSpecializedCooperativeEEENS5_IJNSA_ILi192EEENSA_ILi384EEENSA_ILi32EEEEEENS_12float_e4m3_tENS5_IJlSB_lEEESJ_SK_NS4_8TiledMMAINS4_8MMA_AtomIJNS4_4SM904GMMA31MMA_64x192x32_F32E4M3E4M3_SS_TNILNSO_7ScaleInE1ELSQ_1EEEEEENS4_6LayoutINS5_IJNSA_ILi2EEESB_SB_EEENS5_IJSB_NSA_ILi0EEESW_EEEEENS5_IJNS4_10UnderscoreESZ_SZ_EEEEENS4_13SM90_TMA_LOADENS4_14ComposedLayoutINS4_7SwizzleILi1ELi4ELi3EEENS4_18smem_ptr_flag_bitsILi8EEENST_INS5_IJNSA_ILi8EEESH_EEENS5_IJSH_SB_EEEEEEEvNS4_8identityES12_S1C_vS1D_EENS_8epilogue10collective6detail29Sm90TmaWarpSpecializedAdapterINS1G_15DefaultEpilogueISJ_SK_SK_NS1F_6thread17LinearCombinationISJ_Li1EffLNS1K_9ScaleType4KindE0ELNS_15FloatRoundStyleE2ESJ_EENS1_15EpilogueDefaultEEEEEvvEEEEvNT_6ParamsE)
        /*0014*/ 	.word	0x00000b70


	//----- nvinfo : EIATTR_MIN_STACK_SIZE
	.align		4
.L_14:
        /*0018*/ 	.byte	0x04, 0x12
        /*001a*/ 	.short	(.L_16 - .L_15)
	.align		4
.L_15:
        /*001c*/ 	.word	index@(_ZN7cutlass13device_kernelINS_4gemm6kernel13GemmUniversalIN4cute5tupleIJiiiiEEENS1_10collective13CollectiveMmaINS1_37MainloopSm90TmaGmmaWarpSpecializedFP8ILi12ENS5_IJNS4_1CILi1EEESB_SB_EEENS1_35KernelTmaWarpSpecializedCooperativeEEENS5_IJNSA_ILi192EEENSA_ILi384EEENSA_ILi32EEEEEENS_12float_e4m3_tENS5_IJlSB_lEEESJ_SK_NS4_8TiledMMAINS4_8MMA_AtomIJNS4_4SM904GMMA31MMA_64x192x32_F32E4M3E4M3_SS_TNILNSO_7ScaleInE1ELSQ_1EEEEEENS4_6LayoutINS5_IJNSA_ILi2EEESB_SB_EEENS5_IJSB_NSA_ILi0EEESW_EEEEENS5_IJNS4_10UnderscoreESZ_SZ_EEEEENS4_13SM90_TMA_LOADENS4_14ComposedLayoutINS4_7SwizzleILi1ELi4ELi3EEENS4_18smem_ptr_flag_bitsILi8EEENST_INS5_IJNSA_ILi8EEESH_EEENS5_IJSH_SB_EEEEEEEvNS4_8identityES12_S1C_vS1D_EENS_8epilogue10collective6detail29Sm90TmaWarpSpecializedAdapterINS1G_15DefaultEpilogueISJ_SK_SK_NS1F_6thread17LinearCombinationISJ_Li1EffLNS1K_9ScaleType4KindE0ELNS_15FloatRoundStyleE2ESJ_EENS1_15EpilogueDefaultEEEEEvvEEEEvNT_6ParamsE)
        /*0020*/ 	.word	0x00000b70
.L_16:


//--------------------- .nv.compat                --------------------------
	.section	.nv.compat,"",@"SHT_CUDA_COMPAT_INFO"
	.align	4
        /*0000*/ 	.byte	0x02, 0x09, 0x01, 0x00, 0x02, 0x02, 0x04, 0x00, 0x02, 0x05, 0x05, 0x00, 0x03, 0x07, 0x01, 0x01
        /*0010*/ 	.byte	0x02, 0x03, 0x01, 0x00, 0x02, 0x06, 0x01, 0x00, 0x04, 0x0b, 0x08, 0x00, 0x00, 0x00, 0x00, 0x00
        /*0020*/ 	.byte	0x00, 0x00, 0x00, 0x00


//--------------------- .nv.info._ZN7cutlass13device_kernelINS_4gemm6kernel13GemmUniversalIN4cute5tupleIJiiiiEEENS1_10collective13CollectiveMmaINS1_37MainloopSm90TmaGmmaWarpSpecializedFP8ILi12ENS5_IJNS4_1CILi1EEESB_SB_EEENS1_35KernelTmaWarpSpecializedCooperativeEEENS5_IJNSA_ILi192EEENSA_ILi384EEENSA_ILi32EEEEEENS_12float_e4m3_tENS5_IJlSB_lEEESJ_SK_NS4_8TiledMMAINS4_8MMA_AtomIJNS4_4SM904GMMA31MMA_64x192x32_F32E4M3E4M3_SS_TNILNSO_7ScaleInE1ELSQ_1EEEEEENS4_6LayoutINS5_IJNSA_ILi2EEESB_SB_EEENS5_IJSB_NSA_ILi0EEESW_EEEEENS5_IJNS4_10UnderscoreESZ_SZ_EEEEENS4_13SM90_TMA_LOADENS4_14ComposedLayoutINS4_7SwizzleILi1ELi4ELi3EEENS4_18smem_ptr_flag_bitsILi8EEENST_INS5_IJNSA_ILi8EEESH_EEENS5_IJSH_SB_EEEEEEEvNS4_8identityES12_S1C_vS1D_EENS_8epilogue10collective6detail29Sm90TmaWarpSpecializedAdapterINS1G_15DefaultEpilogueISJ_SK_SK_NS1F_6thread17LinearCombinationISJ_Li1EffLNS1K_9ScaleType4KindE0ELNS_15FloatRoundStyleE2ESJ_EENS1_15EpilogueDefaultEEEEEvvEEEEvNT_6ParamsE --------------------------
	.section	.nv.info._ZN7cutlass13device_kernelINS_4gemm6kernel13GemmUniversalIN4cute5tupleIJiiiiEEENS1_10collective13CollectiveMmaINS1_37MainloopSm90TmaGmmaWarpSpecializedFP8ILi12ENS5_IJNS4_1CILi1EEESB_SB_EEENS1_35KernelTmaWarpSpecializedCooperativeEEENS5_IJNSA_ILi192EEENSA_ILi384EEENSA_ILi32EEEEEENS_12float_e4m3_tENS5_IJlSB_lEEESJ_SK_NS4_8TiledMMAINS4_8MMA_AtomIJNS4_4SM904GMMA31MMA_64x192x32_F32E4M3E4M3_SS_TNILNSO_7ScaleInE1ELSQ_1EEEEEENS4_6LayoutINS5_IJNSA_ILi2EEESB_SB_EEENS5_IJSB_NSA_ILi0EEESW_EEEEENS5_IJNS4_10UnderscoreESZ_SZ_EEEEENS4_13SM90_TMA_LOADENS4_14ComposedLayoutINS4_7SwizzleILi1ELi4ELi3EEENS4_18smem_ptr_flag_bitsILi8EEENST_INS5_IJNSA_ILi8EEESH_EEENS5_IJSH_SB_EEEEEEEvNS4_8identityES12_S1C_vS1D_EENS_8epilogue10collective6detail29Sm90TmaWarpSpecializedAdapterINS1G_15DefaultEpilogueISJ_SK_SK_NS1F_6thread17LinearCombinationISJ_Li1EffLNS1K_9ScaleType4KindE0ELNS_15FloatRoundStyleE2ESJ_EENS1_15EpilogueDefaultEEEEEvvEEEEvNT_6ParamsE,"",@"SHT_CUDA_INFO"
	.sectionflags	@""
	.align	4


	//----- nvinfo : EIATTR_CUDA_API_VERSION
	.align		4
        /*0000*/ 	.byte	0x04, 0x37
        /*0002*/ 	.short	(.L_18 - .L_17)
.L_17:
        /*0004*/ 	.word	0x00000082


	//----- nvinfo : EIATTR_KPARAM_INFO
	.align		4
.L_18:
        /*0008*/ 	.byte	0x04, 0x17
        /*000a*/ 	.short	(.L_20 - .L_19)
.L_19:
        /*000c*/ 	.word	0x00000000
        /*0010*/ 	.short	0x0000
        /*0012*/ 	.short	0x0070
        /*0014*/ 	.byte	0x00, 0xf0, 0x01, 0x10


	//----- nvinfo : EIATTR_SPARSE_MMA_MASK
	.align		4
.L_20:
        /*0018*/ 	.byte	0x03, 0x50
        /*001a*/ 	.short	0x0000


	//----- nvinfo : EIATTR_MAXREG_COUNT
	.align		4
        /*001c*/ 	.byte	0x03, 0x1b
        /*001e*/ 	.short	0x00a8


	//----- nvinfo : EIATTR_NUM_BARRIERS
	.align		4
        /*0020*/ 	.byte	0x02, 0x4c
        /*0022*/ 	.byte	0x01
	.zero		1


	//----- nvinfo : EIATTR_ANNOTATIONS
	.align		4
        /*0024*/ 	.byte	0x04, 0x55
        /*0026*/ 	.short	(.L_22 - .L_21)


	//   ....[0]....
.L_21:
        /*0028*/ 	.word	0x00000001
        /*002c*/ 	.byte	0xc0, 0x06, 0x00, 0x00, 0x01, 0x00, 0x00, 0x00, 0xe0, 0x06, 0x00, 0x00, 0x01, 0x00, 0x00, 0x00
        /* <DEDUP_REMOVED lines=2361> */
        /*93cc*/ 	.byte	0x80, 0x56, 0x03, 0x00


	//----- nvinfo : EIATTR_MERCURY_ISA_VERSION
	.align		4
.L_22:
        /*93d0*/ 	.byte	0x03, 0x5f
        /*93d2*/ 	.short	0x0101


	//----- nvinfo : EIATTR_INT_WARP_WIDE_INSTR_OFFSETS
	.align		4
        /*93d4*/ 	.byte	0x04, 0x31
        /*93d6*/ 	.short	(.L_24 - .L_23)


	//   ....[0]....
.L_23:
        /*93d8*/ 	.word	0x000005b0


	//   ....[1]....
        /*93dc*/ 	.word	0x000005d0


	//   ....[2]....
        /*93e0*/ 	.word	0x000006d0


	//----- nvinfo : EIATTR_COOP_GROUP_MASK_REGIDS
	.align		4
.L_24:
        /*93e4*/ 	.byte	0x04, 0x29
        /*93e6*/ 	.short	(.L_26 - .L_25)


	//   ....[0]....
.L_25:
        /*93e8*/ 	.word	0xffffffff


	//   ....[1]....
        /*93ec*/ 	.word	0xffffffff


	//   ....[2]....
        /*93f0*/ 	.word	0xffffffff


	//   ....[3]....
        /*93f4*/ 	.word	0xffffffff


	//   ....[4]....
        /*93f8*/ 	.word	0xffffffff


	//----- nvinfo : EIATTR_COOP_GROUP_INSTR_OFFSETS
	.align		4
.L_26:
        /*93fc*/ 	.byte	0x04, 0x28
        /*93fe*/ 	.short	(.L_28 - .L_27)


	//   ....[0]....
.L_27:
        /*9400*/ 	.word	0x00000070


	//   ....[1]....
        /*9404*/ 	.word	0x00000080


	//   ....[2]....
        /*9408*/ 	.word	0x000001a0


	//   ....[3]....
        /*940c*/ 	.word	0x000004f0


	//   ....[4]....
        /*9410*/ 	.word	0x00003800


	//----- nvinfo : EIATTR_REG_RECONFIG
	.align		4
.L_28:
        /*9414*/ 	.byte	0x01, 0x54
	.zero		2


	//----- nvinfo : EIATTR_MBARRIER_INSTR_OFFSETS
	.align		4
        /*9418*/ 	.byte	0x04, 0x39
        /*941a*/ 	.short	(.L_30 - .L_29)


	//   ....[0]....
.L_29:
        /*941c*/ 	.word	0x00000340
        /*9420*/ 	.word	0x000000ff
        /*9424*/ 	.word	0x00000000
        /*9428*/ 	.short	0x0100
        /*942a*/ 	.byte	0x09
	.zero		1


	//   ....[1]....
        /*942c*/ 	.word	0x00000350
        /*9430*/ 	.word	0x000000ff
        /*9434*/ 	.word	0x00000060
        /*9438*/ 	.short	0x0100
        /*943a*/ 	.byte	0x09
	.zero		1


	//   ....[2]....
        /*943c*/ 	.word	0x00000360
        /*9440*/ 	.word	0x000000ff
        /*9444*/ 	.word	0x00000008
        /*9448*/ 	.short	0x0100
        /*944a*/ 	.byte	0x09
	.zero		1


	//   ....[3]....
        /*944c*/ 	.word	0x00000370
        /*9450*/ 	.word	0x000000ff
        /*9454*/ 	.word	0x00000068
        /*9458*/ 	.short	0x0100
        /*945a*/ 	.byte	0x09
	.zero		1


	//   ....[4]....
        /*945c*/ 	.word	0x00000380
        /*9460*/ 	.word	0x000000ff
        /*9464*/ 	.word	0x00000010
        /*9468*/ 	.short	0x0100
        /*946a*/ 	.byte	0x09
	.zero		1


	//   ....[5]....
        /*946c*/ 	.word	0x00000390
        /*9470*/ 	.word	0x000000ff
        /*9474*/ 	.word	0x00000070
        /*9478*/ 	.short	0x0100
        /*947a*/ 	.byte	0x09
	.zero		1


	//   ....[6]....
        /*947c*/ 	.word	0x000003a0
        /*9480*/ 	.word	0x000000ff
        /*9484*/ 	.word	0x00000018
        /*9488*/ 	.short	0x0100
        /*948a*/ 	.byte	0x09
	.zero		1


	//   ....[7]....
        /*948c*/ 	.word	0x000003b0
        /*9490*/ 	.word	0x000000ff
        /*9494*/ 	.word	0x00000078
        /*9498*/ 	.short	0x0100
        /*949a*/ 	.byte	0x09
	.zero		1


	//   ....[8]....
        /*949c*/ 	.word	0x000003c0
        /*94a0*/ 	.word	0x000000ff
        /*94a4*/ 	.word	0x00000020
        /*94a8*/ 	.short	0x0100
        /*94aa*/ 	.byte	0x09
	.zero		1


	//   ....[9]....
        /*94ac*/ 	.word	0x000003d0
        /*94b0*/ 	.word	0x000000ff
        /*94b4*/ 	.word	0x00000080
        /*94b8*/ 	.short	0x0100
        /*94ba*/ 	.byte	0x09
	.zero		1


	//   ....[10]....
        /*94bc*/ 	.word	0x000003e0
        /*94c0*/ 	.word	0x000000ff
        /*94c4*/ 	.word	0x00000028
        /*94c8*/ 	.short	0x0100
        /*94ca*/ 	.byte	0x09
	.zero		1


	//   ....[11]....
        /*94cc*/ 	.word	0x000003f0
        /*94d0*/ 	.word	0x000000ff
        /*94d4*/ 	.word	0x00000088
        /*94d8*/ 	.short	0x0100
        /*94da*/ 	.byte	0x09
	.zero		1


	//   ....[12]....
        /*94dc*/ 	.word	0x00000400
        /*94e0*/ 	.word	0x000000ff
        /*94e4*/ 	.word	0x00000030
        /*94e8*/ 	.short	0x0100
        /*94ea*/ 	.byte	0x09
	.zero		1


	//   ....[13]....
        /*94ec*/ 	.word	0x00000410
        /*94f0*/ 	.word	0x000000ff
        /*94f4*/ 	.word	0x00000090
        /*94f8*/ 	.short	0x0100
        /*94fa*/ 	.byte	0x09
	.zero		1


	//   ....[14]....
        /*94fc*/ 	.word	0x00000420
        /*9500*/ 	.word	0x000000ff
        /*9504*/ 	.word	0x00000038
        /*9508*/ 	.short	0x0100
        /*950a*/ 	.byte	0x09
	.zero		1


	//   ....[15]....
        /*950c*/ 	.word	0x00000430
        /*9510*/ 	.word	0x000000ff
        /*9514*/ 	.word	0x00000098
        /*9518*/ 	.short	0x0100
        /*951a*/ 	.byte	0x09
	.zero		1


	//   ....[16]....
        /*951c*/ 	.word	0x00000440
        /*9520*/ 	.word	0x000000ff
        /*9524*/ 	.word	0x00000040
        /*9528*/ 	.short	0x0100
        /*952a*/ 	.byte	0x09
	.zero		1


	//   ....[17]....
        /*952c*/ 	.word	0x00000450
        /*9530*/ 	.word	0x000000ff
        /*9534*/ 	.word	0x000000a0
        /*9538*/ 	.short	0x0100
        /*953a*/ 	.byte	0x09
	.zero		1


	//   ....[18]....
        /*953c*/ 	.word	0x00000460
        /*9540*/ 	.word	0x000000ff
        /*9544*/ 	.word	0x00000048
        /*9548*/ 	.short	0x0100
        /*954a*/ 	.byte	0x09
	.zero		1


	//   ....[19]....
        /*954c*/ 	.word	0x00000470
        /*9550*/ 	.word	0x000000ff
        /*9554*/ 	.word	0x000000a8
        /*9558*/ 	.short	0x0100
        /*955a*/ 	.byte	0x09
	.zero		1


	//   ....[20]....
        /*955c*/ 	.word	0x00000480
        /*9560*/ 	.word	0x000000ff
        /*9564*/ 	.word	0x00000050
        /*9568*/ 	.short	0x0100
        /*956a*/ 	.byte	0x09
	.zero		1


	//   ....[21]....
        /*956c*/ 	.word	0x00000490
        /*9570*/ 	.word	0x000000ff
        /*9574*/ 	.word	0x000000b0
        /*9578*/ 	.short	0x0100
        /*957a*/ 	.byte	0x09
	.zero		1


	//   ....[22]....
        /*957c*/ 	.word	0x000004a0
        /*9580*/ 	.word	0x000000ff
        /*9584*/ 	.word	0x00000058
        /*9588*/ 	.short	0x0100
        /*958a*/ 	.byte	0x09
	.zero		1


	//   ....[23]....
        /*958c*/ 	.word	0x000004b0
        /*9590*/ 	.word	0x000000ff
        /*9594*/ 	.word	0x000000b8
        /*9598*/ 	.short	0x0100
        /*959a*/ 	.byte	0x09
	.zero		1


	//   ....[24]....
        /*959c*/ 	.word	0x00000700
        /*95a0*/ 	.word	0x000000ff
        /*95a4*/ 	.word	0x000000d0
        /*95a8*/ 	.short	0x0100
        /*95aa*/ 	.byte	0x06
	.zero		1


	//   ....[25]....
        /*95ac*/ 	.word	0x00000710
        /*95b0*/ 	.word	0x000000ff
        /*95b4*/ 	.word	0x000000d8
        /*95b8*/ 	.short	0x0100
        /*95ba*/ 	.byte	0x06
	.zero		1


	//   ....[26]....
        /*95bc*/ 	.word	0x00003bf0
        /*95c0*/ 	.word	0x000000ff
        /*95c4*/ 	.word	0x00000000
        /*95c8*/ 	.short	0x010a
        /*95ca*/ 	.byte	0x07
	.zero		1


	//   ....[27]....
        /*95cc*/ 	.word	0x00003c50
        /*95d0*/ 	.word	0x000000ff
        /*95d4*/ 	.word	0x00000000
        /*95d8*/ 	.short	0x010a
        /*95da*/ 	.byte	0x07
	.zero		1


	//   ....[28]....
        /*95dc*/ 	.word	0x00009ee0
        /*95e0*/ 	.word	0x000000ff
        /*95e4*/ 	.word	0x00000000
        /*95e8*/ 	.short	0x010a
        /*95ea*/ 	.byte	0x09
	.zero		1


	//   ....[29]....
        /*95ec*/ 	.word	0x00009f20
        /*95f0*/ 	.word	0x000000ff
        /*95f4*/ 	.word	0x00000000
        /*95f8*/ 	.short	0x010a
        /*95fa*/ 	.byte	0x09
	.zero		1


	//   ....[30]....
        /*95fc*/ 	.word	0x00011090
        /*9600*/ 	.word	0x000000ff
        /*9604*/ 	.word	0x00000000
        /*9608*/ 	.short	0x0101
        /*960a*/ 	.byte	0x08
	.zero		1


	//   ....[31]....
        /*960c*/ 	.word	0x00016900
        /*9610*/ 	.word	0x000000ff
        /*9614*/ 	.word	0x00000000
        /*9618*/ 	.short	0x0101
        /*961a*/ 	.byte	0x08
	.zero		1


	//   ....[32]....
        /*961c*/ 	.word	0x00034430
        /*9620*/ 	.word	0x00000010
        /*9624*/ 	.word	0x00000060
        /*9628*/ 	.short	0x010a
        /*962a*/ 	.byte	0x3f
	.zero		1


	//   ....[33]....
        /*962c*/ 	.word	0x00034790
        /*9630*/ 	.word	0x00000002
        /*9634*/ 	.word	0x000000d8
        /*9638*/ 	.short	0x0101
        /*963a*/ 	.byte	0x3f
	.zero		1


	//   ....[34]....
        /*963c*/ 	.word	0x00034f40
        /*9640*/ 	.word	0x00000003
        /*9644*/ 	.word	0x00000000
        /*9648*/ 	.short	0x010a
        /*964a*/ 	.byte	0x3f
	.zero		1


	//   ....[35]....
        /*964c*/ 	.word	0x00034fd0
        /*9650*/ 	.word	0x00000003
        /*9654*/ 	.word	0x00000000
        /*9658*/ 	.short	0x010a
        /*965a*/ 	.byte	0x3f
	.zero		1


	//   ....[36]....
        /*965c*/ 	.word	0x00035060
        /*9660*/ 	.word	0x00000003
        /*9664*/ 	.word	0x00000000
        /*9668*/ 	.short	0x010a
        /*966a*/ 	.byte	0x3f
	.zero		1


	//   ....[37]....
        /*966c*/ 	.word	0x000350f0
        /*9670*/ 	.word	0x00000003
        /*9674*/ 	.word	0x00000000
        /*9678*/ 	.short	0x010a
        /*967a*/ 	.byte	0x3f
	.zero		1


	//   ....[38]....
        /*967c*/ 	.word	0x00035180
        /*9680*/ 	.word	0x00000003
        /*9684*/ 	.word	0x00000000
        /*9688*/ 	.short	0x010a
        /*968a*/ 	.byte	0x3f
	.zero		1


	//   ....[39]....
        /*968c*/ 	.word	0x00035210
        /*9690*/ 	.word	0x00000003
        /*9694*/ 	.word	0x00000000
        /*9698*/ 	.short	0x010a
        /*969a*/ 	.byte	0x3f
	.zero		1


	//   ....[40]....
        /*969c*/ 	.word	0x000352a0
        /*96a0*/ 	.word	0x00000003
        /*96a4*/ 	.word	0x00000000
        /*96a8*/ 	.short	0x010a
        /*96aa*/ 	.byte	0x3f
	.zero		1


	//   ....[41]....
        /*96ac*/ 	.word	0x00035330
        /*96b0*/ 	.word	0x00000003
        /*96b4*/ 	.word	0x00000000
        /*96b8*/ 	.short	0x010a
        /*96ba*/ 	.byte	0x3f
	.zero		1


	//   ....[42]....
        /*96bc*/ 	.word	0x000353c0
        /*96c0*/ 	.word	0x00000003
        /*96c4*/ 	.word	0x00000000
        /*96c8*/ 	.short	0x010a
        /*96ca*/ 	.byte	0x3f
	.zero		1


	//   ....[43]....
        /*96cc*/ 	.word	0x00035450
        /*96d0*/ 	.word	0x00000003
        /*96d4*/ 	.word	0x00000000
        /*96d8*/ 	.short	0x010a
        /*96da*/ 	.byte	0x3f
	.zero		1


	//   ....[44]....
        /*96dc*/ 	.word	0x000354e0
        /*96e0*/ 	.word	0x00000003
        /*96e4*/ 	.word	0x00000000
        /*96e8*/ 	.short	0x010a
        /*96ea*/ 	.byte	0x3f
	.zero		1


	//   ....[45]....
        /*96ec*/ 	.word	0x00035570
        /*96f0*/ 	.word	0x00000003
        /*96f4*/ 	.word	0x00000000
        /*96f8*/ 	.short	0x010a
        /*96fa*/ 	.byte	0x3f
	.zero		1


	//   ....[46]....
        /*96fc*/ 	.word	0x000355e0
        /*9700*/ 	.word	0x00000003
        /*9704*/ 	.word	0x00000000
        /*9708*/ 	.short	0x010a
        /*970a*/ 	.byte	0x3f
	.zero		1


	//   ....[47]....
        /*970c*/ 	.word	0x00035650
        /*9710*/ 	.word	0x00000000
        /*9714*/ 	.word	0x00000000
        /*9718*/ 	.short	0x010a
        /*971a*/ 	.byte	0x3f
	.zero		1


	//   ....[48]....
        /*971c*/ 	.word	0x00035730
        /*9720*/ 	.word	0x00000010
        /*9724*/ 	.word	0x00000060
        /*9728*/ 	.short	0x010a
        /*972a*/ 	.byte	0x3f
	.zero		1


	//   ....[49]....
        /*972c*/ 	.word	0x00035810
        /*9730*/ 	.word	0x00000003
        /*9734*/ 	.word	0x00000000
        /*9738*/ 	.short	0x010a
        /*973a*/ 	.byte	0x3f
	.zero		1


	//   ....[50]....
        /*973c*/ 	.word	0x00035860
        /*9740*/ 	.word	0x00000003
        /*9744*/ 	.word	0x00000000
        /*9748*/ 	.short	0x010a
        /*974a*/ 	.byte	0x3f
	.zero		1


	//   ....[51]....
        /*974c*/ 	.word	0x000358b0
        /*9750*/ 	.word	0x00000003
        /*9754*/ 	.word	0x00000000
        /*9758*/ 	.short	0x010a
        /*975a*/ 	.byte	0x3f
	.zero		1


	//   ....[52]....
        /*975c*/ 	.word	0x00035900
        /*9760*/ 	.word	0x00000003
        /*9764*/ 	.word	0x00000000
        /*9768*/ 	.short	0x010a
        /*976a*/ 	.byte	0x3f
	.zero		1


	//   ....[53]....
        /*976c*/ 	.word	0x00035950
        /*9770*/ 	.word	0x00000003
        /*9774*/ 	.word	0x00000000
        /*9778*/ 	.short	0x010a
        /*977a*/ 	.byte	0x3f
	.zero		1


	//   ....[54]....
        /*977c*/ 	.word	0x000359a0
        /*9780*/ 	.word	0x00000003
        /*9784*/ 	.word	0x00000000
        /*9788*/ 	.short	0x010a
        /*978a*/ 	.byte	0x3f
	.zero		1


	//   ....[55]....
        /*978c*/ 	.word	0x000359f0
        /*9790*/ 	.word	0x00000003
        /*9794*/ 	.word	0x00000000
        /*9798*/ 	.short	0x010a
        /*979a*/ 	.byte	0x3f
	.zero		1


	//   ....[56]....
        /*979c*/ 	.word	0x00035a40
        /*97a0*/ 	.word	0x00000003
        /*97a4*/ 	.word	0x00000000
        /*97a8*/ 	.short	0x010a
        /*97aa*/ 	.byte	0x3f
	.zero		1


	//   ....[57]....
        /*97ac*/ 	.word	0x00035a90
        /*97b0*/ 	.word	0x00000003
        /*97b4*/ 	.word	0x00000000
        /*97b8*/ 	.short	0x010a
        /*97ba*/ 	.byte	0x3f
	.zero		1


	//   ....[58]....
        /*97bc*/ 	.word	0x00035ae0
        /*97c0*/ 	.word	0x00000003
        /*97c4*/ 	.word	0x00000000
        /*97c8*/ 	.short	0x010a
        /*97ca*/ 	.byte	0x3f
	.zero		1


	//   ....[59]....
        /*97cc*/ 	.word	0x00035b30
        /*97d0*/ 	.word	0x00000003
        /*97d4*/ 	.word	0x00000000
        /*97d8*/ 	.short	0x010a
        /*97da*/ 	.byte	0x3f
	.zero		1


	//----- nvinfo : EIATTR_NUM_MBARRIERS
	.align		4
.L_30:
        /*97dc*/ 	.byte	0x03, 0x38
        /*97de*/ 	.short	0x001a


	//----- nvinfo : EIATTR_EXIT_INSTR_OFFSETS
	.align		4
        /*97e0*/ 	.byte	0x04, 0x1c
        /*97e2*/ 	.short	(.L_32 - .L_31)


	//   ....[0]....
.L_31:
        /*97e4*/ 	.word	0x00000770


	//   ....[1]....
        /*97e8*/ 	.word	0x000010d0


	//   ....[2]....
        /*97ec*/ 	.word	0x00033a60


	//   ....[3]....
        /*97f0*/ 	.word	0x000340c0


	//   ....[4]....
        /*97f4*/ 	.word	0x000355c0


	//----- nvinfo : EIATTR_MAX_THREADS
	.align		4
.L_32:
        /*97f8*/ 	.byte	0x04, 0x05
        /*97fa*/ 	.short	(.L_34 - .L_33)
.L_33:
        /*97fc*/ 	.word	0x00000180
        /*9800*/ 	.word	0x00000001
        /*9804*/ 	.word	0x00000001


	//----- nvinfo : EIATTR_CRS_STACK_SIZE
	.align		4
.L_34:
        /*9808*/ 	.byte	0x04, 0x1e
        /*980a*/ 	.short	(.L_36 - .L_35)
.L_35:
        /*980c*/ 	.word	0x00000000


	//----- nvinfo : EIATTR_CBANK_PARAM_SIZE
	.align		4
.L_36:
        /*9810*/ 	.byte	0x03, 0x19
        /*9812*/ 	.short	0x0470


	//----- nvinfo : EIATTR_PARAM_CBANK
	.align		4
        /*9814*/ 	.byte	0x04, 0x0a
        /*9816*/ 	.short	(.L_38 - .L_37)
	.align		4
.L_37:
        /*9818*/ 	.word	index@(.nv.constant0._ZN7cutlass13device_kernelINS_4gemm6kernel13GemmUniversalIN4cute5tupleIJiiiiEEENS1_10collective13CollectiveMmaINS1_37MainloopSm90TmaGmmaWarpSpecializedFP8ILi12ENS5_IJNS4_1CILi1EEESB_SB_EEENS1_35KernelTmaWarpSpecializedCooperativeEEENS5_IJNSA_ILi192EEENSA_ILi384EEENSA_ILi32EEEEEENS_12float_e4m3_tENS5_IJlSB_lEEESJ_SK_NS4_8TiledMMAINS4_8MMA_AtomIJNS4_4SM904GMMA31MMA_64x192x32_F32E4M3E4M3_SS_TNILNSO_7ScaleInE1ELSQ_1EEEEEENS4_6LayoutINS5_IJNSA_ILi2EEESB_SB_EEENS5_IJSB_NSA_ILi0EEESW_EEEEENS5_IJNS4_10UnderscoreESZ_SZ_EEEEENS4_13SM90_TMA_LOADENS4_14ComposedLayoutINS4_7SwizzleILi1ELi4ELi3EEENS4_18smem_ptr_flag_bitsILi8EEENST_INS5_IJNSA_ILi8EEESH_EEENS5_IJSH_SB_EEEEEEEvNS4_8identityES12_S1C_vS1D_EENS_8epilogue10collective6detail29Sm90TmaWarpSpecializedAdapterINS1G_15DefaultEpilogueISJ_SK_SK_NS1F_6thread17LinearCombinationISJ_Li1EffLNS1K_9ScaleType4KindE0ELNS_15FloatRoundStyleE2ESJ_EENS1_15EpilogueDefaultEEEEEvvEEEEvNT_6ParamsE)
        /*981c*/ 	.short	0x0210
        /*981e*/ 	.short	0x0470


	//----- nvinfo : EIATTR_SW_WAR
	.align		4
.L_38:
        /*9820*/ 	.byte	0x04, 0x36
        /*9822*/ 	.short	(.L_40 - .L_39)
.L_39:
        /*9824*/ 	.word	0x00000008
.L_40:


//--------------------- .nv.callgraph             --------------------------
	.section	.nv.callgraph,"",@"SHT_CUDA_CALLGRAPH"
	.align	4
	.sectionentsize	8
	.align		4
        /*0000*/ 	.word	0x00000000
	.align		4
        /*0004*/ 	.word	0xffffffff
	.align		4
        /*0008*/ 	.word	0x00000000
	.align		4
        /*000c*/ 	.word	0xfffffffe
	.align		4
        /*0010*/ 	.word	0x00000000
	.align		4
        /*0014*/ 	.word	0xfffffffd
	.align		4
        /*0018*/ 	.word	0x00000000
	.align		4
        /*001c*/ 	.word	0xfffffffc


//--------------------- .nv.constant4             --------------------------
	.section	.nv.constant4,"a",@progbits
	.align	8
	.align		8
.nv.constant4:
        /*0000*/ 	.dword	_ZN40_INTERNAL_0ea6ccdb_4_k_cu_488d80f4_119794cuda3std3__45__cpo5beginE
	.align		8
        /*0008*/ 	.dword	_ZN40_INTERNAL_0ea6ccdb_4_k_cu_488d80f4_119794cuda3std3__45__cpo3endE
	.align		8
        /*0010*/ 	.dword	_ZN40_INTERNAL_0ea6ccdb_4_k_cu_488d80f4_119794cuda3std3__45__cpo6cbeginE
	.align		8
        /*0018*/ 	.dword	_ZN40_INTERNAL_0ea6ccdb_4_k_cu_488d80f4_119794cuda3std3__45__cpo4cendE
	.align		8
        /*0020*/ 	.dword	_ZN40_INTERNAL_0ea6ccdb_4_k_cu_488d80f4_119794cuda3std3__442_GLOBAL__N__0ea6ccdb_4_k_cu_488d80f4_119796ignoreE
	.align		8
        /*0028*/ 	.dword	_ZN40_INTERNAL_0ea6ccdb_4_k_cu_488d80f4_119794cuda3std3__419piecewise_constructE
	.align		8
        /*0030*/ 	.dword	_ZN40_INTERNAL_0ea6ccdb_4_k_cu_488d80f4_119794cuda3std3__48in_placeE
	.align		8
        /*0038*/ 	.dword	_ZN40_INTERNAL_0ea6ccdb_4_k_cu_488d80f4_119794cuda3std6ranges3__45__cpo4swapE
	.align		8
        /*0040*/ 	.dword	_ZN40_INTERNAL_0ea6ccdb_4_k_cu_488d80f4_119794cuda3std6ranges3__45__cpo9iter_moveE
	.align		8
        /*0048*/ 	.dword	_ZN40_INTERNAL_0ea6ccdb_4_k_cu_488d80f4_119794cute7productE
	.align		8
        /*0050*/ 	.dword	_ZN40_INTERNAL_0ea6ccdb_4_k_cu_488d80f4_119794cute1_E


//--------------------- .text._ZN7cutlass13device_kernelINS_4gemm6kernel13GemmUniversalIN4cute5tupleIJiiiiEEENS1_10collective13CollectiveMmaINS1_37MainloopSm90TmaGmmaWarpSpecializedFP8ILi12ENS5_IJNS4_1CILi1EEESB_SB_EEENS1_35KernelTmaWarpSpecializedCooperativeEEENS5_IJNSA_ILi192EEENSA_ILi384EEENSA_ILi32EEEEEENS_12float_e4m3_tENS5_IJlSB_lEEESJ_SK_NS4_8TiledMMAINS4_8MMA_AtomIJNS4_4SM904GMMA31MMA_64x192x32_F32E4M3E4M3_SS_TNILNSO_7ScaleInE1ELSQ_1EEEEEENS4_6LayoutINS5_IJNSA_ILi2EEESB_SB_EEENS5_IJSB_NSA_ILi0EEESW_EEEEENS5_IJNS4_10UnderscoreESZ_SZ_EEEEENS4_13SM90_TMA_LOADENS4_14ComposedLayoutINS4_7SwizzleILi1ELi4ELi3EEENS4_18smem_ptr_flag_bitsILi8EEENST_INS5_IJNSA_ILi8EEESH_EEENS5_IJSH_SB_EEEEEEEvNS4_8identityES12_S1C_vS1D_EENS_8epilogue10collective6detail29Sm90TmaWarpSpecializedAdapterINS1G_15DefaultEpilogueISJ_SK_SK_NS1F_6thread17LinearCombinationISJ_Li1EffLNS1K_9ScaleType4KindE0ELNS_15FloatRoundStyleE2ESJ_EENS1_15EpilogueDefaultEEEEEvvEEEEvNT_6ParamsE --------------------------
	.section	.text._ZN7cutlass13device_kernelINS_4gemm6kernel13GemmUniversalIN4cute5tupleIJiiiiEEENS1_10collective13CollectiveMmaINS1_37MainloopSm90TmaGmmaWarpSpecializedFP8ILi12ENS5_IJNS4_1CILi1EEESB_SB_EEENS1_35KernelTmaWarpSpecializedCooperativeEEENS5_IJNSA_ILi192EEENSA_ILi384EEENSA_ILi32EEEEEENS_12float_e4m3_tENS5_IJlSB_lEEESJ_SK_NS4_8TiledMMAINS4_8MMA_AtomIJNS4_4SM904GMMA31MMA_64x192x32_F32E4M3E4M3_SS_TNILNSO_7ScaleInE1ELSQ_1EEEEEENS4_6LayoutINS5_IJNSA_ILi2EEESB_SB_EEENS5_IJSB_NSA_ILi0EEESW_EEEEENS5_IJNS4_10UnderscoreESZ_SZ_EEEEENS4_13SM90_TMA_LOADENS4_14ComposedLayoutINS4_7SwizzleILi1ELi4ELi3EEENS4_18smem_ptr_flag_bitsILi8EEENST_INS5_IJNSA_ILi8EEESH_EEENS5_IJSH_SB_EEEEEEEvNS4_8identityES12_S1C_vS1D_EENS_8epilogue10collective6detail29Sm90TmaWarpSpecializedAdapterINS1G_15DefaultEpilogueISJ_SK_SK_NS1F_6thread17LinearCombinationISJ_Li1EffLNS1K_9ScaleType4KindE0ELNS_15FloatRoundStyleE2ESJ_EENS1_15EpilogueDefaultEEEEEvvEEEEvNT_6ParamsE,"ax",@progbits
	.align	128
.text._ZN7cutlass13device_kernelINS_4gemm6kernel13GemmUniversalIN4cute5tupleIJiiiiEEENS1_10collective13CollectiveMmaINS1_37MainloopSm90TmaGmmaWarpSpecializedFP8ILi12ENS5_IJNS4_1CILi1EEESB_SB_EEENS1_35KernelTmaWarpSpecializedCooperativeEEENS5_IJNSA_ILi192EEENSA_ILi384EEENSA_ILi32EEEEEENS_12float_e4m3_tENS5_IJlSB_lEEESJ_SK_NS4_8TiledMMAINS4_8MMA_AtomIJNS4_4SM904GMMA31MMA_64x192x32_F32E4M3E4M3_SS_TNILNSO_7ScaleInE1ELSQ_1EEEEEENS4_6LayoutINS5_IJNSA_ILi2EEESB_SB_EEENS5_IJSB_NSA_ILi0EEESW_EEEEENS5_IJNS4_10UnderscoreESZ_SZ_EEEEENS4_13SM90_TMA_LOADENS4_14ComposedLayoutINS4_7SwizzleILi1ELi4ELi3EEENS4_18smem_ptr_flag_bitsILi8EEENST_INS5_IJNSA_ILi8EEESH_EEENS5_IJSH_SB_EEEEEEEvNS4_8identityES12_S1C_vS1D_EENS_8epilogue10collective6detail29Sm90TmaWarpSpecializedAdapterINS1G_15DefaultEpilogueISJ_SK_SK_NS1F_6thread17LinearCombinationISJ_Li1EffLNS1K_9ScaleType4KindE0ELNS_15FloatRoundStyleE2ESJ_EENS1_15EpilogueDefaultEEEEEvvEEEEvNT_6ParamsE:
        .type           _ZN7cutlass13device_kernelINS_4gemm6kernel13GemmUniversalIN4cute5tupleIJiiiiEEENS1_10collective13CollectiveMmaINS1_37MainloopSm90TmaGmmaWarpSpecializedFP8ILi12ENS5_IJNS4_1CILi1EEESB_SB_EEENS1_35KernelTmaWarpSpecializedCooperativeEEENS5_IJNSA_ILi192EEENSA_ILi384EEENSA_ILi32EEEEEENS_12float_e4m3_tENS5_IJlSB_lEEESJ_SK_NS4_8TiledMMAINS4_8MMA_AtomIJNS4_4SM904GMMA31MMA_64x192x32_F32E4M3E4M3_SS_TNILNSO_7ScaleInE1ELSQ_1EEEEEENS4_6LayoutINS5_IJNSA_ILi2EEESB_SB_EEENS5_IJSB_NSA_ILi0EEESW_EEEEENS5_IJNS4_10UnderscoreESZ_SZ_EEEEENS4_13SM90_TMA_LOADENS4_14ComposedLayoutINS4_7SwizzleILi1ELi4ELi3EEENS4_18smem_ptr_flag_bitsILi8EEENST_INS5_IJNSA_ILi8EEESH_EEENS5_IJSH_SB_EEEEEEEvNS4_8identityES12_S1C_vS1D_EENS_8epilogue10collective6detail29Sm90TmaWarpSpecializedAdapterINS1G_15DefaultEpilogueISJ_SK_SK_NS1F_6thread17LinearCombinationISJ_Li1EffLNS1K_9ScaleType4KindE0ELNS_15FloatRoundStyleE2ESJ_EENS1_15EpilogueDefaultEEEEEvvEEEEvNT_6ParamsE,@function
        .size           _ZN7cutlass13device_kernelINS_4gemm6kernel13GemmUniversalIN4cute5tupleIJiiiiEEENS1_10collective13CollectiveMmaINS1_37MainloopSm90TmaGmmaWarpSpecializedFP8ILi12ENS5_IJNS4_1CILi1EEESB_SB_EEENS1_35KernelTmaWarpSpecializedCooperativeEEENS5_IJNSA_ILi192EEENSA_ILi384EEENSA_ILi32EEEEEENS_12float_e4m3_tENS5_IJlSB_lEEESJ_SK_NS4_8TiledMMAINS4_8MMA_AtomIJNS4_4SM904GMMA31MMA_64x192x32_F32E4M3E4M3_SS_TNILNSO_7ScaleInE1ELSQ_1EEEEEENS4_6LayoutINS5_IJNSA_ILi2EEESB_SB_EEENS5_IJSB_NSA_ILi0EEESW_EEEEENS5_IJNS4_10UnderscoreESZ_SZ_EEEEENS4_13SM90_TMA_LOADENS4_14ComposedLayoutINS4_7SwizzleILi1ELi4ELi3EEENS4_18smem_ptr_flag_bitsILi8EEENST_INS5_IJNSA_ILi8EEESH_EEENS5_IJSH_SB_EEEEEEEvNS4_8identityES12_S1C_vS1D_EENS_8epilogue10collective6detail29Sm90TmaWarpSpecializedAdapterINS1G_15DefaultEpilogueISJ_SK_SK_NS1F_6thread17LinearCombinationISJ_Li1EffLNS1K_9ScaleType4KindE0ELNS_15FloatRoundStyleE2ESJ_EENS1_15EpilogueDefaultEEEEEvvEEEEvNT_6ParamsE,(.L_x_858 - _ZN7cutlass13device_kernelINS_4gemm6kernel13GemmUniversalIN4cute5tupleIJiiiiEEENS1_10collective13CollectiveMmaINS1_37MainloopSm90TmaGmmaWarpSpecializedFP8ILi12ENS5_IJNS4_1CILi1EEESB_SB_EEENS1_35KernelTmaWarpSpecializedCooperativeEEENS5_IJNSA_ILi192EEENSA_ILi384EEENSA_ILi32EEEEEENS_12float_e4m3_tENS5_IJlSB_lEEESJ_SK_NS4_8TiledMMAINS4_8MMA_AtomIJNS4_4SM904GMMA31MMA_64x192x32_F32E4M3E4M3_SS_TNILNSO_7ScaleInE1ELSQ_1EEEEEENS4_6LayoutINS5_IJNSA_ILi2EEESB_SB_EEENS5_IJSB_NSA_ILi0EEESW_EEEEENS5_IJNS4_10UnderscoreESZ_SZ_EEEEENS4_13SM90_TMA_LOADENS4_14ComposedLayoutINS4_7SwizzleILi1ELi4ELi3EEENS4_18smem_ptr_flag_bitsILi8EEENST_INS5_IJNSA_ILi8EEESH_EEENS5_IJSH_SB_EEEEEEEvNS4_8identityES12_S1C_vS1D_EENS_8epilogue10collective6detail29Sm90TmaWarpSpecializedAdapterINS1G_15DefaultEpilogueISJ_SK_SK_NS1F_6thread17LinearCombinationISJ_Li1EffLNS1K_9ScaleType4KindE0ELNS_15FloatRoundStyleE2ESJ_EENS1_15EpilogueDefaultEEEEEvvEEEEvNT_6ParamsE)
        .other          _ZN7cutlass13device_kernelINS_4gemm6kernel13GemmUniversalIN4cute5tupleIJiiiiEEENS1_10collective13CollectiveMmaINS1_37MainloopSm90TmaGmmaWarpSpecializedFP8ILi12ENS5_IJNS4_1CILi1EEESB_SB_EEENS1_35KernelTmaWarpSpecializedCooperativeEEENS5_IJNSA_ILi192EEENSA_ILi384EEENSA_ILi32EEEEEENS_12float_e4m3_tENS5_IJlSB_lEEESJ_SK_NS4_8TiledMMAINS4_8MMA_AtomIJNS4_4SM904GMMA31MMA_64x192x32_F32E4M3E4M3_SS_TNILNSO_7ScaleInE1ELSQ_1EEEEEENS4_6LayoutINS5_IJNSA_ILi2EEESB_SB_EEENS5_IJSB_NSA_ILi0EEESW_EEEEENS5_IJNS4_10UnderscoreESZ_SZ_EEEEENS4_13SM90_TMA_LOADENS4_14ComposedLayoutINS4_7SwizzleILi1ELi4ELi3EEENS4_18smem_ptr_flag_bitsILi8EEENST_INS5_IJNSA_ILi8EEESH_EEENS5_IJSH_SB_EEEEEEEvNS4_8identityES12_S1C_vS1D_EENS_8epilogue10collective6detail29Sm90TmaWarpSpecializedAdapterINS1G_15DefaultEpilogueISJ_SK_SK_NS1F_6thread17LinearCombinationISJ_Li1EffLNS1K_9ScaleType4KindE0ELNS_15FloatRoundStyleE2ESJ_EENS1_15EpilogueDefaultEEEEEvvEEEEvNT_6ParamsE,@"STO_CUDA_ENTRY STV_DEFAULT"
_ZN7cutlass13device_kernelINS_4gemm6kernel13GemmUniversalIN4cute5tupleIJiiiiEEENS1_10collective13CollectiveMmaINS1_37MainloopSm90TmaGmmaWarpSpecializedFP8ILi12ENS5_IJNS4_1CILi1EEESB_SB_EEENS1_35KernelTmaWarpSpecializedCooperativeEEENS5_IJNSA_ILi192EEENSA_ILi384EEENSA_ILi32EEEEEENS_12float_e4m3_tENS5_IJlSB_lEEESJ_SK_NS4_8TiledMMAINS4_8MMA_AtomIJNS4_4SM904GMMA31MMA_64x192x32_F32E4M3E4M3_SS_TNILNSO_7ScaleInE1ELSQ_1EEEEEENS4_6LayoutINS5_IJNSA_ILi2EEESB_SB_EEENS5_IJSB_NSA_ILi0EEESW_EEEEENS5_IJNS4_10UnderscoreESZ_SZ_EEEEENS4_13SM90_TMA_LOADENS4_14ComposedLayoutINS4_7SwizzleILi1ELi4ELi3EEENS4_18smem_ptr_flag_bitsILi8EEENST_INS5_IJNSA_ILi8EEESH_EEENS5_IJSH_SB_EEEEEEEvNS4_8identityES12_S1C_vS1D_EENS_8epilogue10collective6detail29Sm90TmaWarpSpecializedAdapterINS1G_15DefaultEpilogueISJ_SK_SK_NS1F_6thread17LinearCombinationISJ_Li1EffLNS1K_9ScaleType4KindE0ELNS_15FloatRoundStyleE2ESJ_EENS1_15EpilogueDefaultEEEEEvvEEEEvNT_6ParamsE:
[----:B------:R-:W0:Y:S02]  /*0000*/  LDC R1, c[0x0][0x28] ;  /* 0x00000a00ff017b82 */ /* 0x000e240000000800 */
[----:B0-----:R-:W-:Y:S01]  /*0010*/  VIADD R1, R1, 0xfffff490 ;  /* 0xfffff49001017836 */ /* 0x001fe20000000000 */
[----:B------:R-:W0:Y:S01]  /*0020*/  S2R R2, SR_TID.X ;  /* 0x0000000000027919 */ /* 0x000e220000002100 */
[----:B------:R-:W-:Y:S01]  /*0030*/  ELECT P0, URZ, PT ;  /* 0x00000000003f782f */ /* 0x000fe20003800000 */
[----:B------:R-:W-:Y:S01]  /*0040*/  BSSY B0, `(.L_x_0) ;  /* 0x0000015000007945 */ /* 0x000fe20003800000 */
[--C-:B0-----:R-:W-:Y:S02]  /*0050*/  SHF.R.U32.HI R0, RZ, 0x5, R2.reuse ;  /* 0x00000005ff007819 */ /* 0x101fe40000011602 */
[----:B------:R-:W-:-:S03]  /*0060*/  SHF.R.U32.HI R2, RZ, 0x7, R2 ;  /* 0x00000007ff027819 */ /* 0x000fc60000011602 */
[----:B------:R-:W0:Y:S04]  /*0070*/  SHFL.IDX PT, R3, R0, RZ, 0x1f ;  /* 0x00001fff00037589 */ /* 0x000e2800000e0000 */
[----:B------:R-:W1:Y:S01]  /*0080*/  SHFL.IDX PT, R2, R2, RZ, 0x1f ;  /* 0x00001fff02027589 */ /* 0x000e6200000e0000 */
[----:B0-----:R-:W-:Y:S02]  /*0090*/  R2UR UR4, R3 ;  /* 0x00000000030472ca */ /* 0x001fe400000e0000 */
[----:B-1----:R-:W-:-:S11]  /*00a0*/  R2UR UR6, R2 ;  /* 0x00000000020672ca */ /* 0x002fd600000e0000 */
[----:B------:R-:W-:Y:S02]  /*00b0*/  USHF.R.S32.HI UR5, URZ, 0x1f, UR4 ;  /* 0x0000001f3f057899 */ /* 0x000fe40008011404 */
[----:B------:R-:W-:Y:S02]  /*00c0*/  ISETP.NE.OR P0, PT, RZ, UR4, !P0 ;  /* 0x00000004ff007c0c */ /* 0x000fe4000c705670 */
[----:B------:R-:W-:-:S04]  /*00d0*/  ULEA.HI UR5, UR5, UR4, URZ, 0x2 ;  /* 0x0000000405057291 */ /* 0x000fc8000f8f103f */
[----:B------:R-:W-:-:S04]  /*00e0*/  ULOP3.LUT UR5, UR5, 0xfffffffc, URZ, 0xc0, !UPT ;  /* 0xfffffffc05057892 */ /* 0x000fc8000f8ec03f */
[----:B------:R-:W-:-:S03]  /*00f0*/  UIADD3 UR8, UR4, -UR5, URZ ;  /* 0x8000000504087290 */ /* 0x000fc6000fffe03f */
[----:B------:R-:W-:Y:S09]  /*0100*/  @P0 BRA `(.L_x_1) ;  /* 0x0000000000200947 */ /* 0x000ff20003800000 */
[----:B------:R-:W-:Y:S02]  /*0110*/  ULDC.64 UR4, c[0x0][0x198] ;  /* 0x0000660000047ab9 */ /* 0x000fe40000000a00 */
[----:B------:R-:W-:Y:S02]  /*0120*/  UIADD3 UR10, UP0, UR4, 0xf0, URZ ;  /* 0x000000f0040a7890 */ /* 0x000fe4000ff1e03f */
[----:B------:R-:W-:Y:S02]  /*0130*/  UIADD3 UR4, UP1, UR4, 0x1f0, URZ ;  /* 0x000001f004047890 */ /* 0x000fe4000ff3e03f */
[----:B------:R-:W-:Y:S02]  /*0140*/  UIADD3.X UR11, URZ, UR5, URZ, UP0, !UPT ;  /* 0x000000053f0b7290 */ /* 0x000fe400087fe43f */
[----:B------:R-:W-:-:S07]  /*0150*/  UIADD3.X UR5, URZ, UR5, URZ, UP1, !UPT ;  /* 0x000000053f057290 */ /* 0x000fce0008ffe43f */
[----:B------:R0:W-:Y:S02]  /*0160*/  UTMACCTL.PF [UR10] ;  /* 0x000000000a0079b9 */ /* 0x0001e40008040000 */
[----:B------:R0:W-:Y:S02]  /*0170*/  UTMACCTL.PF [UR4] ;  /* 0x00000000040079b9 */ /* 0x0001e40008040000 */
[----:B0-----:R-:W-:Y:S01]  /*0180*/  NOP ;  /* 0x0000000000007918 */ /* 0x001fe20000000000 */
.L_x_1:
[----:B------:R-:W-:Y:S05]  /*0190*/  BSYNC B0 ;  /* 0x0000000000007941 */ /* 0x000fea0003800000 */
.L_x_0:
[----:B------:R-:W0:Y:S01]  /*01a0*/  SHFL.IDX PT, R2, R0, RZ, 0x1f ;  /* 0x00001fff00027589 */ /* 0x000e2200000e0000 */
[----:B------:R-:W-:Y:S01]  /*01b0*/  UISETP.NE.AND UP0, UPT, UR8, 0x3, UPT ;  /* 0x000000030800788c */ /* 0x000fe2000bf05270 */
[----:B------:R-:W-:Y:S01]  /*01c0*/  ISETP.NE.AND P1, PT, RZ, UR6, PT ;  /* 0x00000006ff007c0c */ /* 0x000fe2000bf25270 */
[----:B------:R-:W-:Y:S02]  /*01d0*/  UIADD3 UR10, UR6, -0x1, URZ ;  /* 0xffffffff060a7890 */ /* 0x000fe4000fffe03f */
[----:B------:R-:W-:Y:S02]  /*01e0*/  UISETP.EQ.OR UP0, UPT, UR8, URZ, !UP0 ;  /* 0x0000003f0800728c */ /* 0x000fe4000c702670 */
[----:B------:R-:W-:Y:S02]  /*01f0*/  UISETP.GE.U32.AND UP1, UPT, UR10, 0x2, UPT ;  /* 0x000000020a00788c */ /* 0x000fe4000bf26070 */
[----:B------:R-:W-:-:S04]  /*0200*/  UISETP.EQ.AND UP0, UPT, UR6, URZ, UP0 ;  /* 0x0000003f0600728c */ /* 0x000fc80008702270 */
[----:B------:R-:W-:-:S04]  /*0210*/  USEL UR13, URZ, 0x1, !UP0 ;  /* 0x000000013f0d7887 */ /* 0x000fc8000c000000 */
[----:B------:R-:W-:Y:S01]  /*0220*/  USEL UR13, UR13, 0x2, UP1 ;  /* 0x000000020d0d7887 */ /* 0x000fe20008800000 */
[----:B0-----:R-:W-:-:S13]  /*0230*/  ISETP.NE.AND P0, PT, R2, RZ, PT ;  /* 0x000000ff0200720c */ /* 0x001fda0003f05270 */
[----:B------:R-:W-:Y:S05]  /*0240*/  @P0 BRA `(.L_x_2) ;  /* 0x0000000000a40947 */ /* 0x000fea0003800000 */
[----:B------:R-:W-:Y:S01]  /*0250*/  ELECT P0, URZ, PT ;  /* 0x00000000003f782f */ /* 0x000fe20003800000 */
[----:B------:R-:W-:-:S12]  /*0260*/  BSSY B0, `(.L_x_2) ;  /* 0x0000027000007945 */ /* 0x000fd80003800000 */
[----:B------:R-:W-:Y:S05]  /*0270*/  @!P0 BRA `(.L_x_3) ;  /* 0x0000000000948947 */ /* 0x000fea0003800000 */
[----:B------:R-:W0:Y:S01]  /*0280*/  S2UR UR9, SR_CgaCtaId ;  /* 0x00000000000979c3 */ /* 0x000e220000008800 */
[----:B------:R-:W-:Y:S01]  /*0290*/  UMOV UR4, 0x400 ;  /* 0x0000040000047882 */ /* 0x000fe20000000000 */
[----:B------:R-:W-:Y:S01]  /*02a0*/  UMOV UR5, 0x1 ;  /* 0x0000000100057882 */ /* 0x000fe20000000000 */
[----:B------:R-:W-:Y:S02]  /*02b0*/  UMOV UR6, 0x100 ;  /* 0x0000010000067882 */ /* 0x000fe40000000000 */
[----:B------:R-:W-:-:S04]  /*02c0*/  UIADD3 UR6, -UR6, 0x100000, URZ ;  /* 0x0010000006067890 */ /* 0x000fc8000fffe13f */
[----:B------:R-:W-:Y:S02]  /*02d0*/  USHF.L.U32 UR7, UR6, 0xb, URZ ;  /* 0x0000000b06077899 */ /* 0x000fe4000800063f */
[----:B------:R-:W-:Y:S02]  /*02e0*/  USHF.L.U32 UR6, UR6, 0x1, URZ ;  /* 0x0000000106067899 */ /* 0x000fe4000800063f */
[----:B0-----:R-:W-:Y:S02]  /*02f0*/  ULEA UR9, UR9, UR4, 0x18 ;  /* 0x0000000409097291 */ /* 0x001fe4000f8ec03f */
[----:B------:R-:W-:-:S04]  /*0300*/  UIADD3 UR4, -UR5, 0x100000, URZ ;  /* 0x0010000005047890 */ /* 0x000fc8000fffe13f */
[----:B------:R-:W-:Y:S02]  /*0310*/  USHF.L.U32 UR5, UR4, 0xb, URZ ;  /* 0x0000000b04057899 */ /* 0x000fe4000800063f */
[----:B------:R-:W-:Y:S01]  /*0320*/  USHF.L.U32 UR4, UR4, 0x1, URZ ;  /* 0x0000000104047899 */ /* 0x000fe2000800063f */
[----:B------:R-:W0:Y:S11]  /*0330*/  FENCE.VIEW.ASYNC.S ;  /* 0x00000000000073c6 */ /* 0x000e360000000000 */
[----:B0-----:R0:W1:Y:S01]  /*0340*/  SYNCS.EXCH.64 URZ, [UR9], UR4 ;  /* 0x00000004093f75b2 */ /* 0x0010620008000100 */
[----:B------:R0:W2:Y:S01]  /*0350*/  SYNCS.EXCH.64 URZ, [UR9+0x60], UR6 ;  /* 0x00006006093f75b2 */ /* 0x0000a20008000100 */
[----:B------:R0:W3:Y:S01]  /*0360*/  SYNCS.EXCH.64 URZ, [UR9+0x8], UR4 ;  /* 0x00000804093f75b2 */ /* 0x0000e20008000100 */
[----:B------:R0:W4:Y:S01]  /*0370*/  SYNCS.EXCH.64 URZ, [UR9+0x68], UR6 ;  /* 0x00006806093f75b2 */ /* 0x0001220008000100 */
[----:B------:R0:W0:Y:S01]  /*0380*/  SYNCS.EXCH.64 URZ, [UR9+0x10], UR4 ;  /* 0x00001004093f75b2 */ /* 0x0000220008000100 */
        /* <DEDUP_REMOVED lines=19> */
[----:B-1----:R-:W-:Y:S01]  /*04c0*/  NOP ;  /* 0x0000000000007918 */ /* 0x002fe20000000000 */
.L_x_3:
[----:B0-----:R-:W-:Y:S05]  /*04d0*/  BSYNC B0 ;  /* 0x0000000000007941 */ /* 0x001fea0003800000 */
.L_x_2:
[----:B------:R-:W0:Y:S01]  /*04e0*/  LDC R2, c[0x0][0x65c] ;  /* 0x00019700ff027b82 */ /* 0x000e220000000800 */
[----:B------:R-:W1:Y:S01]  /*04f0*/  SHFL.IDX PT, R0, R0, RZ, 0x1f ;  /* 0x00001fff00007589 */ /* 0x000e6200000e0000 */
[----:B------:R-:W-:Y:S01]  /*0500*/  ELECT P0, URZ, PT ;  /* 0x00000000003f782f */ /* 0x000fe20003800000 */
[----:B------:R-:W-:Y:S01]  /*0510*/  IMAD.MOV.U32 R3, RZ, RZ, RZ ;  /* 0x000000ffff037224 */ /* 0x000fe200078e00ff */
[----:B------:R-:W-:Y:S01]  /*0520*/  UMOV UR4, 0x20 ;  /* 0x0000002000047882 */ /* 0x000fe20000000000 */
[----:B------:R-:W5:Y:S01]  /*0530*/  S2R R11, SR_CTAID.Y ;  /* 0x00000000000b7919 */ /* 0x000f620000002600 */
[----:B------:R-:W-:Y:S01]  /*0540*/  NOP ;  /* 0x0000000000007918 */ /* 0x000fe20000000000 */
[----:B------:R-:W-:Y:S01]  /*0550*/  NOP ;  /* 0x0000000000007918 */ /* 0x000fe20000000000 */
[----:B0-----:R-:W-:Y:S02]  /*0560*/  ISETP.NE.AND P4, PT, R2, 0x1, PT ;  /* 0x000000010200780c */ /* 0x001fe40003f85270 */
[----:B------:R-:W0:Y:S01]  /*0570*/  S2R R2, SR_CTAID.X ;  /* 0x0000000000027919 */ /* 0x000e220000002500 */
[----:B-1----:R-:W-:-:S10]  /*0580*/  ISETP.NE.OR P0, PT, R0, RZ, !P0 ;  /* 0x000000ff0000720c */ /* 0x002fd40004705670 */
[----:B------:R-:W0:Y:S01]  /*0590*/  @P4 LDC R7, c[0x0][0x10] ;  /* 0x00000400ff074b82 */ /* 0x000e220000000800 */
[----:B-----5:R-:W-:Y:S02]  /*05a0*/  @P4 IMAD.MOV.U32 R4, RZ, RZ, R11 ;  /* 0x000000ffff044224 */ /* 0x020fe400078e000b */
[----:B------:R-:W-:Y:S01]  /*05b0*/  VOTEU.ALL UP0, P0 ;  /* 0x00000000003f7886 */ /* 0x000fe20000000000 */
[----:B------:R-:W-:Y:S01]  /*05c0*/  @P4 IMAD.MOV.U32 R5, RZ, RZ, RZ ;  /* 0x000000ffff054224 */ /* 0x000fe200078e00ff */
[----:B------:R-:W-:Y:S01]  /*05d0*/  VOTEU.ALL UP1, P0 ;  /* 0x00000000003f7886 */ /* 0x000fe20000020000 */
[----:B------:R-:W-:Y:S02]  /*05e0*/  @P4 IMAD.MOV.U32 R13, RZ, RZ, RZ ;  /* 0x000000ffff0d4224 */ /* 0x000fe400078e00ff */
[----:B------:R-:W1:Y:S01]  /*05f0*/  @!P4 LDC R9, c[0x0][0xc] ;  /* 0x00000300ff09cb82 */ /* 0x000e620000000800 */
[----:B------:R-:W-:Y:S01]  /*0600*/  @!UP0 UMOV UR6, 0x400 ;  /* 0x0000040000068882 */ /* 0x000fe20000000000 */
[----:B------:R-:W-:-:S04]  /*0610*/  @!UP0 UIADD3 UR4, -UR4, 0x100000, URZ ;  /* 0x0010000004048890 */ /* 0x000fc8000fffe13f */
[----:B------:R-:W-:Y:S02]  /*0620*/  @!UP0 USHF.L.U32 UR5, UR4, 0xb, URZ ;  /* 0x0000000b04058899 */ /* 0x000fe4000800063f */
[----:B------:R-:W-:Y:S01]  /*0630*/  @!UP0 USHF.L.U32 UR4, UR4, 0x1, URZ ;  /* 0x0000000104048899 */ /* 0x000fe2000800063f */
[----:B------:R-:W5:Y:S01]  /*0640*/  @!UP0 S2UR UR7, SR_CgaCtaId ;  /* 0x00000000000789c3 */ /* 0x000f620000008800 */
[----:B0-----:R-:W-:-:S04]  /*0650*/  @P4 IMAD.WIDE.U32 R6, R2, R7, R4 ;  /* 0x0000000702064225 */ /* 0x001fc800078e0004 */
[----:B------:R-:W-:Y:S02]  /*0660*/  @P4 IMAD.MOV.U32 R10, RZ, RZ, R6 ;  /* 0x000000ffff0a4224 */ /* 0x000fe400078e0006 */
[----:B------:R-:W-:Y:S02]  /*0670*/  @P4 IMAD.IADD R14, R7, 0x1, R13 ;  /* 0x00000001070e4824 */ /* 0x000fe400078e020d */
[----:B-1----:R-:W-:-:S04]  /*0680*/  @!P4 IMAD.WIDE.U32 R4, R9, R11, R2 ;  /* 0x0000000b0904c225 */ /* 0x002fc800078e0002 */
[----:B------:R-:W-:Y:S02]  /*0690*/  @!P4 IMAD.MOV.U32 R10, RZ, RZ, R4 ;  /* 0x000000ffff0ac224 */ /* 0x000fe400078e0004 */
[----:B------:R-:W-:Y:S01]  /*06a0*/  @!P4 IMAD.MOV.U32 R14, RZ, RZ, R5 ;  /* 0x000000ffff0ec224 */ /* 0x000fe200078e0005 */
[----:B-----5:R-:W-:Y:S02]  /*06b0*/  @!UP0 ULEA UR6, UR7, UR6, 0x18 ;  /* 0x0000000607068291 */ /* 0x020fe4000f8ec03f */
[----:B------:R0:W-:Y:S01]  /*06c0*/  STL [R1+0x85c], R10 ;  /* 0x00085c0a01007387 */ /* 0x0001e20000100800 */
[----:B------:R-:W-:-:S03]  /*06d0*/  VOTEU.ALL UP0, P0 ;  /* 0x00000000003f7886 */ /* 0x000fc60000000000 */
[----:B------:R0:W-:Y:S04]  /*06e0*/  STL [R1+0x858], R14 ;  /* 0x0008580e01007387 */ /* 0x0001e80000100800 */
[----:B------:R-:W1:Y:S02]  /*06f0*/  FENCE.VIEW.ASYNC.S ;  /* 0x00000000000073c6 */ /* 0x000e640000000000 */
[----:B-1----:R0:W2:Y:S01]  /*0700*/  @!UP0 SYNCS.EXCH.64 URZ, [UR6+0xd0], UR4 ;  /* 0x0000d004063f85b2 */ /* 0x0020a20008000100 */
[----:B------:R0:W2:Y:S01]  /*0710*/  @!UP1 SYNCS.EXCH.64 URZ, [UR6+0xd8], UR4 ;  /* 0x0000d804063f95b2 */ /* 0x0000a20008000100 */
[----:B------:R-:W-:Y:S01]  /*0720*/  NOP ;  /* 0x0000000000007918 */ /* 0x000fe20000000000 */
[----:B--234-:R-:W-:Y:S06]  /*0730*/  BAR.SYNC.DEFER_BLOCKING 0x0 ;  /* 0x0000000000007b1d */ /* 0x01cfec0000010000 */
[----:B0-----:R-:W-:Y:S05]  /*0740*/  @!P1 BRA `(.L_x_4) ;  /* 0x0000033000c89947 */ /* 0x001fea0003800000 */
[----:B------:R-:W-:-:S06]  /*0750*/  UISETP.GT.U32.AND UP0, UPT, UR10, 0x1, UPT ;  /* 0x000000010a00788c */ /* 0x000fcc000bf04070 */
[----:B------:R-:W-:-:S13]  /*0760*/  PLOP3.LUT P0, PT, PT, PT, UP0, 0x80, 0x0 ;  /* 0x000000000000781c */ /* 0x000fda0003f0f008 */
[----:B------:R-:W-:Y:S05]  /*0770*/  @P0 EXIT ;  /* 0x000000000000094d */ /* 0x000fea0003800000 */
[----:B------:R-:W-:Y:S01]  /*0780*/  IMAD.MOV.U32 R5, RZ, RZ, -0x1 ;  /* 0xffffffffff057424 */ /* 0x000fe200078e00ff */
[----:B------:R-:W-:Y:S01]  /*0790*/  ULDC.64 UR4, c[0x0][0x650] ;  /* 0x0001940000047ab9 */ /* 0x000fe20000000a00 */
[----:B------:R-:W-:Y:S01]  /*07a0*/  IMAD.MOV.U32 R4, RZ, RZ, -0x1 ;  /* 0xffffffffff047424 */ /* 0x000fe200078e00ff */
[----:B------:R-:W-:Y:S01]  /*07b0*/  ISETP.GE.U32.AND P0, PT, R10, UR4, PT ;  /* 0x000000040a007c0c */ /* 0x000fe2000bf06070 */
[----:B------:R-:W-:Y:S01]  /*07c0*/  UMOV UR14, 0xffffffff ;  /* 0xffffffff000e7882 */ /* 0x000fe20000000000 */
[----:B------:R0:W-:Y:S01]  /*07d0*/  STL [R1+0x860], R5 ;  /* 0x0008600501007387 */ /* 0x0001e20000100800 */
[----:B------:R-:W-:Y:S02]  /*07e0*/  PRMT R0, RZ, 0x7610, R0 ;  /* 0x00007610ff007816 */ /* 0x000fe40000000000 */
[----:B------:R-:W-:Y:S01]  /*07f0*/  ISETP.GE.U32.AND.EX P0, PT, R14, UR5, PT, P0 ;  /* 0x000000050e007c0c */ /* 0x000fe2000bf06100 */
[----:B------:R0:W-:-:S12]  /*0800*/  STL [R1+0x864], R4 ;  /* 0x0008640401007387 */ /* 0x0001d80000100800 */
[----:B0-----:R-:W-:Y:S05]  /*0810*/  @P0 BRA `(.L_x_5) ;  /* 0x00000004006c0947 */ /* 0x001fea0003800000 */
[----:B------:R-:W-:Y:S01]  /*0820*/  ULDC.64 UR14, c[0x0][0x628] ;  /* 0x00018a00000e7ab9 */ /* 0x000fe20000000a00 */
[----:B------:R-:W0:Y:S01]  /*0830*/  LDC.64 R12, c[0x0][0x620] ;  /* 0x00018800ff0c7b82 */ /* 0x000e220000000a00 */
[----:B------:R-:W-:Y:S01]  /*0840*/  ISETP.NE.U32.AND P0, PT, RZ, UR14, PT ;  /* 0x0000000eff007c0c */ /* 0x000fe2000bf05070 */
[----:B------:R-:W-:Y:S01]  /*0850*/  ULDC UR11, c[0x0][0x630] ;  /* 0x00018c00000b7ab9 */ /* 0x000fe20000000800 */
[----:B------:R-:W-:Y:S02]  /*0860*/  R2UR UR4, R10 ;  /* 0x000000000a0472ca */ /* 0x000fe400000e0000 */
[----:B------:R-:W-:Y:S02]  /*0870*/  ISETP.NE.AND.EX P0, PT, RZ, UR15, PT, P0 ;  /* 0x0000000fff007c0c */ /* 0x000fe4000bf05300 */
[----:B------:R-:W-:-:S11]  /*0880*/  R2UR UR5, R14 ;  /* 0x000000000e0572ca */ /* 0x000fd600000e0000 */
[----:B------:R-:W-:Y:S05]  /*0890*/  @!P0 BRA `(.L_x_6) ;  /* 0x0000000000308947 */ /* 0x000fea0003800000 */
[----:B------:R-:W-:Y:S01]  /*08a0*/  R2UR UR4, R10 ;  /* 0x000000000a0472ca */ /* 0x000fe200000e0000 */
[----:B------:R-:W-:Y:S01]  /*08b0*/  ULDC UR8, c[0x0][0x634] ;  /* 0x00018d0000087ab9 */ /* 0x000fe20000000800 */
[----:B------:R-:W-:-:S11]  /*08c0*/  R2UR UR10, R14 ;  /* 0x000000000e0a72ca */ /* 0x000fd600000e0000 */
[----:B------:R-:W-:-:S04]  /*08d0*/  UIADD3 UR8, UP0, UR4, UR8, URZ ;  /* 0x0000000804087290 */ /* 0x000fc8000ff1e03f */
[----:B------:R-:W-:-:S04]  /*08e0*/  UIADD3.X UR10, URZ, UR10, URZ, UP0, !UPT ;  /* 0x0000000a3f0a7290 */ /* 0x000fc800087fe43f */
[----:B------:R-:W-:-:S04]  /*08f0*/  UIMAD.WIDE.U32 UR4, UR10, UR14, URZ ;  /* 0x0000000e0a0472a5 */ /* 0x000fc8000f8e003f */
[----:B------:R-:W-:Y:S02]  /*0900*/  UIMAD.WIDE.U32 UR6, UP0, UR8, UR15, UR4 ;  /* 0x0000000f080672a5 */ /* 0x000fe4000f800004 */
[----:B------:R-:W-:Y:S02]  /*0910*/  UIMAD.WIDE.U32 UR4, UR8, UR14, URZ ;  /* 0x0000000e080472a5 */ /* 0x000fe4000f8e003f */
[----:B------:R-:W-:Y:S02]  /*0920*/  UIADD3.X UR9, URZ, URZ, URZ, UP0, !UPT ;  /* 0x0000003f3f097290 */ /* 0x000fe400087fe43f */
[----:B------:R-:W-:Y:S01]  /*0930*/  UIADD3 URZ, UP0, UR5, UR6, URZ ;  /* 0x00000006053f7290 */ /* 0x000fe2000ff1e03f */
[----:B------:R-:W-:-:S03]  /*0940*/  UMOV UR8, UR7 ;  /* 0x0000000700087c82 */ /* 0x000fc60008000000 */
[----:B------:R-:W-:-:S12]  /*0950*/  UIMAD.WIDE.U32.X UR4, UR10, UR15, UR8, UP0 ;  /* 0x0000000f0a0472a5 */ /* 0x000fd800080e0408 */
.L_x_6:
[----:B------:R-:W-:Y:S01]  /*0960*/  USHF.R.U64 UR14, UR4, UR11, UR5 ;  /* 0x0000000b040e7299 */ /* 0x000fe20008001205 */
[----:B------:R-:W1:Y:S01]  /*0970*/  LDC R8, c[0x0][0x618] ;  /* 0x00018600ff087b82 */ /* 0x000e620000000800 */
[----:B------:R-:W-:Y:S01]  /*0980*/  USHF.R.U32.HI UR4, URZ, UR11, UR5 ;  /* 0x0000000b3f047299 */ /* 0x000fe20008011605 */
[----:B------:R-:W-:Y:S01]  /*0990*/  I2FP.F32.U32 R0, R2 ;  /* 0x0000000200007245 */ /* 0x000fe20000201000 */
[----:B------:R-:W-:Y:S01]  /*09a0*/  IMAD.MOV.U32 R4, RZ, RZ, R10 ;  /* 0x000000ffff047224 */ /* 0x000fe200078e000a */
[----:B------:R-:W-:Y:S01]  /*09b0*/  ULDC UR5, c[0x0][0x150] ;  /* 0x0000540000057ab9 */ /* 0x000fe20000000800 */
[----:B------:R-:W-:Y:S01]  /*09c0*/  IADD3 R7, P0, RZ, -UR14, RZ ;  /* 0x8000000eff077c10 */ /* 0x000fe2000ff1e0ff */
[----:B------:R-:W-:Y:S02]  /*09d0*/  IMAD.MOV.U32 R5, RZ, RZ, R14 ;  /* 0x000000ffff057224 */ /* 0x000fe400078e000e */
[----:B------:R-:W-:Y:S01]  /*09e0*/  FMUL R0, R0, UR5 ;  /* 0x0000000500007c20 */ /* 0x000fe20008400000 */
[----:B------:R-:W2:Y:S01]  /*09f0*/  LDC.64 R20, c[0x0][0x640] ;  /* 0x00019000ff147b82 */ /* 0x000ea20000000a00 */
[----:B------:R-:W-:Y:S01]  /*0a00*/  IMAD.X R9, RZ, RZ, ~UR4, P0 ;  /* 0x80000004ff097e24 */ /* 0x000fe200080e06ff */
[----:B------:R-:W-:Y:S01]  /*0a10*/  ULDC UR4, c[0x0][0x154] ;  /* 0x0000550000047ab9 */ /* 0x000fe20000000800 */
[----:B0-----:R-:W-:-:S02]  /*0a20*/  IMAD.WIDE.U32 R4, R7, R12, R4 ;  /* 0x0000000c07047225 */ /* 0x001fc400078e0004 */
[----:B------:R-:W0:Y:S03]  /*0a30*/  F2I.U32.TRUNC.NTZ R0, R0 ;  /* 0x0000000000007305 */ /* 0x000e26000020f000 */
[----:B------:R-:W3:Y:S01]  /*0a40*/  LDC R3, c[0x0][0x144] ;  /* 0x00005100ff037b82 */ /* 0x000ee20000000800 */
[----:B------:R-:W-:-:S04]  /*0a50*/  IMAD R6, R9, R12, RZ ;  /* 0x0000000c09067224 */ /* 0x000fc800078e02ff */
[----:B------:R-:W-:-:S03]  /*0a60*/  IMAD R7, R7, R13, R6 ;  /* 0x0000000d07077224 */ /* 0x000fc600078e0206 */
[----:B------:R-:W4:Y:S01]  /*0a70*/  LDC R10, c[0x0][0x608] ;  /* 0x00018200ff0a7b82 */ /* 0x000f220000000800 */
[----:B------:R-:W-:Y:S02]  /*0a80*/  IMAD.IADD R5, R5, 0x1, R7 ;  /* 0x0000000105057824 */ /* 0x000fe400078e0207 */
[----:B------:R-:W-:Y:S02]  /*0a90*/  IMAD.MOV.U32 R7, RZ, RZ, -0x1 ;  /* 0xffffffffff077424 */ /* 0x000fe400078e00ff */
[----:B0-----:R-:W-:Y:S01]  /*0aa0*/  IMAD.MOV R6, RZ, RZ, -R0 ;  /* 0x000000ffff067224 */ /* 0x001fe200078e0a00 */
[----:B-1----:R-:W-:Y:S02]  /*0ab0*/  SHF.R.U64 R14, R4, R8, R5 ;  /* 0x00000008040e7219 */ /* 0x002fe40000001205 */
[----:B------:R-:W0:Y:S01]  /*0ac0*/  LDC R18, c[0x0][0x658] ;  /* 0x00019600ff127b82 */ /* 0x000e220000000800 */
[----:B------:R-:W-:Y:S02]  /*0ad0*/  I2FP.F32.U32 R4, R11 ;  /* 0x0000000b00047245 */ /* 0x000fe40000201000 */
[----:B--2---:R-:W-:-:S02]  /*0ae0*/  ISETP.NE.U32.AND P0, PT, R20, RZ, PT ;  /* 0x000000ff1400720c */ /* 0x004fc40003f05070 */
[----:B------:R-:W-:Y:S01]  /*0af0*/  SHF.R.U32.HI R5, RZ, R8, R5 ;  /* 0x00000008ff057219 */ /* 0x000fe20000011605 */
[----:B------:R-:W-:Y:S01]  /*0b00*/  FMUL R4, R4, UR4 ;  /* 0x0000000404047c20 */ /* 0x000fe20008400000 */
[----:B------:R-:W-:Y:S01]  /*0b10*/  ISETP.NE.AND.EX P0, PT, R21, RZ, PT, P0 ;  /* 0x000000ff1500720c */ /* 0x000fe20003f05300 */
[----:B------:R-:W1:Y:S01]  /*0b20*/  LDC R12, c[0x0][0x148] ;  /* 0x00005200ff0c7b82 */ /* 0x000e620000000800 */
[----:B---3--:R-:W-:-:S07]  /*0b30*/  IMAD R0, R3, R6, R2 ;  /* 0x0000000603007224 */ /* 0x008fce00078e0202 */
[----:B------:R-:W2:Y:S01]  /*0b40*/  LDC R16, c[0x0][0x600] ;  /* 0x00018000ff107b82 */ /* 0x000ea20000000800 */
[-CC-:B----4-:R-:W-:Y:S02]  /*0b50*/  SHF.R.U64 R22, R14, R10.reuse, R5.reuse ;  /* 0x0000000a0e167219 */ /* 0x190fe40000001205 */
[----:B------:R-:W-:Y:S01]  /*0b60*/  SHF.R.U32.HI R3, RZ, R10, R5 ;  /* 0x0000000aff037219 */ /* 0x000fe20000011605 */
[----:B------:R-:W-:Y:S01]  /*0b70*/  IMAD.MOV.U32 R5, RZ, RZ, 0x1 ;  /* 0x00000001ff057424 */ /* 0x000fe200078e00ff */
[----:B------:R3:W4:Y:S03]  /*0b80*/  F2I.U32.TRUNC.NTZ R10, R4 ;  /* 0x00000004000a7305 */ /* 0x000726000020f000 */
[----:B------:R-:W1:Y:S01]  /*0b90*/  LDC R15, c[0x0][0x648] ;  /* 0x00019200ff0f7b82 */ /* 0x000e620000000800 */
[-C--:B0-----:R-:W-:Y:S02]  /*0ba0*/  SHF.L.U32 R2, R7, R18.reuse, RZ ;  /* 0x0000001207027219 */ /* 0x081fe400000006ff */
[----:B------:R-:W-:-:S02]  /*0bb0*/  SHF.R.U64 R24, R22, R18, R3 ;  /* 0x0000001216187219 */ /* 0x000fc40000001203 */
[----:B------:R-:W-:Y:S02]  /*0bc0*/  LOP3.LUT R9, RZ, R2, RZ, 0x33, !PT ;  /* 0x00000002ff097212 */ /* 0x000fe400078e33ff */
[-C--:B------:R-:W-:Y:S01]  /*0bd0*/  SHF.R.U32.HI R3, RZ, R18.reuse, R3 ;  /* 0x00000012ff037219 */ /* 0x080fe20000011603 */
[----:B------:R-:W0:Y:S01]  /*0be0*/  LDC R17, c[0x0][0x638] ;  /* 0x00018e00ff117b82 */ /* 0x000e220000000800 */
[----:B------:R-:W-:Y:S01]  /*0bf0*/  SHF.L.U32 R8, R5, R18, RZ ;  /* 0x0000001205087219 */ /* 0x000fe200000006ff */
[----:B------:R-:W-:-:S06]  /*0c00*/  IMAD.MOV.U32 R2, RZ, RZ, R24 ;  /* 0x000000ffff027224 */ /* 0x000fcc00078e0018 */
[----:B------:R-:W0:Y:S01]  /*0c10*/  LDC R19, c[0x0][0x610] ;  /* 0x00018400ff137b82 */ /* 0x000e220000000800 */
[----:B---34-:R-:W-:Y:S05]  /*0c20*/  @!P0 BRA `(.L_x_7) ;  /* 0x0000000000288947 */ /* 0x018fea0003800000 */
[----:B------:R-:W3:Y:S02]  /*0c30*/  LDC R7, c[0x0][0x64c] ;  /* 0x00019300ff077b82 */ /* 0x000ee40000000800 */
[----:B---3--:R-:W-:-:S05]  /*0c40*/  IADD3 R7, P0, R24, R7, RZ ;  /* 0x0000000718077210 */ /* 0x008fca0007f1e0ff */
[----:B------:R-:W-:-:S04]  /*0c50*/  IMAD.X R13, RZ, RZ, R3, P0 ;  /* 0x000000ffff0d7224 */ /* 0x000fc800000e0603 */
[----:B------:R-:W-:-:S04]  /*0c60*/  IMAD.WIDE.U32 R2, R13, R20, RZ ;  /* 0x000000140d027225 */ /* 0x000fc800078e00ff */
[----:B------:R-:W-:-:S04]  /*0c70*/  IMAD.WIDE.U32 R4, P0, R7, R21, R2 ;  /* 0x0000001507047225 */ /* 0x000fc80007800002 */
[----:B------:R-:W-:-:S04]  /*0c80*/  IMAD.WIDE.U32 R2, R7, R20, RZ ;  /* 0x0000001407027225 */ /* 0x000fc800078e00ff */
[----:B------:R-:W-:Y:S01]  /*0c90*/  IMAD.X R7, RZ, RZ, RZ, P0 ;  /* 0x000000ffff077224 */ /* 0x000fe200000e06ff */
[----:B------:R-:W-:Y:S01]  /*0ca0*/  IADD3 RZ, P0, R3, R4, RZ ;  /* 0x0000000403ff7210 */ /* 0x000fe20007f1e0ff */
[----:B------:R-:W-:-:S04]  /*0cb0*/  IMAD.MOV.U32 R6, RZ, RZ, R5 ;  /* 0x000000ffff067224 */ /* 0x000fc800078e0005 */
[----:B------:R-:W-:-:S08]  /*0cc0*/  IMAD.WIDE.U32.X R2, R13, R21, R6, P0 ;  /* 0x000000150d027225 */ /* 0x000fd000000e0406 */
.L_x_7:
[----:B-1----:R-:W-:Y:S01]  /*0cd0*/  SHF.R.U64 R2, R2, R15, R3 ;  /* 0x0000000f02027219 */ /* 0x002fe20000001203 */
[----:B--2---:R-:W-:Y:S01]  /*0ce0*/  VIADD R3, R16, 0xffffffff ;  /* 0xffffffff10037836 */ /* 0x004fe20000000000 */
[----:B------:R-:W-:Y:S01]  /*0cf0*/  LOP3.LUT R9, R22, R9, RZ, 0xc0, !PT ;  /* 0x0000000916097212 */ /* 0x000fe200078ec0ff */
[----:B------:R-:W-:Y:S02]  /*0d00*/  IMAD.MOV R10, RZ, RZ, -R10 ;  /* 0x000000ffff0a7224 */ /* 0x000fe400078e0a0a */
[----:B------:R-:W-:Y:S01]  /*0d10*/  IMAD.MOV R4, RZ, RZ, -R2 ;  /* 0x000000ffff047224 */ /* 0x000fe200078e0a02 */
[----:B------:R-:W-:Y:S01]  /*0d20*/  LOP3.LUT R14, R14, R3, RZ, 0xc0, !PT ;  /* 0x000000030e0e7212 */ /* 0x000fe200078ec0ff */
[----:B------:R-:W-:Y:S02]  /*0d30*/  @P4 IMAD R0, R12, R10, R11 ;  /* 0x0000000a0c004224 */ /* 0x000fe400078e020b */
[----:B------:R-:W-:Y:S02]  /*0d40*/  IMAD R9, R8, R2, R9 ;  /* 0x0000000208097224 */ /* 0x000fe400078e0209 */
[----:B0-----:R-:W-:-:S02]  /*0d50*/  IMAD R3, R4, R17, R24 ;  /* 0x0000001104037224 */ /* 0x001fc400078e0218 */
[----:B------:R-:W-:Y:S02]  /*0d60*/  IMAD R2, R9, R19, R0 ;  /* 0x0000001309027224 */ /* 0x000fe400078e0200 */
[----:B------:R-:W-:Y:S02]  /*0d70*/  IMAD R3, R3, R16, R14 ;  /* 0x0000001003037224 */ /* 0x000fe400078e020e */
[----:B------:R-:W-:-:S03]  /*0d80*/  IMAD.MOV.U32 R0, RZ, RZ, 0x1 ;  /* 0x00000001ff007424 */ /* 0x000fc600078e00ff */
[----:B------:R-:W-:Y:S02]  /*0d90*/  SEL R4, R3, R2, !P4 ;  /* 0x0000000203047207 */ /* 0x000fe40006000000 */
[----:B------:R-:W-:-:S03]  /*0da0*/  SEL R2, R2, R3, !P4 ;  /* 0x0000000302027207 */ /* 0x000fc60006000000 */
[----:B------:R0:W-:Y:S04]  /*0db0*/  STL [R1+0x864], R4 ;  /* 0x0008640401007387 */ /* 0x0001e80000100800 */
[----:B------:R0:W-:Y:S02]  /*0dc0*/  STL [R1+0x860], R2 ;  /* 0x0008600201007387 */ /* 0x0001e40000100800 */
.L_x_5:
[----:B------:R-:W-:-:S08]  /*0dd0*/  NOP ;  /* 0x0000000000007918 */ /* 0x000fd00000000000 */
[----:B------:R-:W1:Y:S02]  /*0de0*/  USETMAXREG.TRY_ALLOC.CTAPOOL UP0, 0xf0 ;  /* 0x000000f0000079c8 */ /* 0x000e640008000600 */
[----:B-1----:R-:W-:-:S13]  /*0df0*/  PLOP3.LUT P0, PT, PT, PT, UP0, 0x80, 0x0 ;  /* 0x000000000000781c */ /* 0x002fda0003f0f008 */
[----:B------:R-:W-:Y:S05]  /*0e00*/  @!P0 BRA `(.L_x_5) ;  /* 0xfffffffc00f08947 */ /* 0x000fea000383ffff */
[----:B------:R-:W-:Y:S01]  /*0e10*/  ULDC.64 UR4, c[0x0][0x598] ;  /* 0x0001660000047ab9 */ /* 0x000fe20000000a00 */
[----:B------:R-:W-:Y:S01]  /*0e20*/  ULDC.64 UR22, c[0x0][0x208] ;  /* 0x0000820000167ab9 */ /* 0x000fe20000000a00 */
[----:B------:R-:W-:-:S04]  /*0e30*/  ISETP.NE.U32.AND P0, PT, RZ, UR4, PT ;  /* 0x00000004ff007c0c */ /* 0x000fc8000bf05070 */
[----:B------:R-:W-:-:S13]  /*0e40*/  ISETP.NE.AND.EX P0, PT, RZ, UR5, PT, P0 ;  /* 0x00000005ff007c0c */ /* 0x000fda000bf05300 */
[----:B------:R-:W-:Y:S05]  /*0e50*/  @!P0 BRA `(.L_x_8) ;  /* 0x0000000000208947 */ /* 0x000fea0003800000 */
[----:B0-----:R-:W0:Y:S02]  /*0e60*/  LDC.64 R2, c[0x0][0x598] ;  /* 0x00016600ff027b82 */ /* 0x001e240000000a00 */
[----:B0-----:R-:W2:Y:S02]  /*0e70*/  LDG.E.64 R2, desc[UR22][R2.64] ;  /* 0x0000001602027981 */ /* 0x001ea4000c1e1b00 */
[----:B--2---:R-:W-:-:S04]  /*0e80*/  ISETP.NE.U32.AND P0, PT, R2, RZ, PT ;  /* 0x000000ff0200720c */ /* 0x004fc80003f05070 */
[----:B------:R-:W-:-:S13]  /*0e90*/  ISETP.NE.AND.EX P0, PT, R3, RZ, PT, P0 ;  /* 0x000000ff0300720c */ /* 0x000fda0003f05300 */
[----:B------:R-:W-:Y:S05]  /*0ea0*/  @!P0 BRA `(.L_x_8) ;  /* 0x00000000000c8947 */ /* 0x000fea0003800000 */
[----:B------:R-:W2:Y:S02]  /*0eb0*/  LD.E R2, desc[UR22][R2.64] ;  /* 0x0000001602027980 */ /* 0x000ea4000c101900 */
[----:B--2---:R-:W-:Y:S01]  /*0ec0*/  R2UR UR21, R2 ;  /* 0x00000000021572ca */ /* 0x004fe200000e0000 */
[----:B------:R-:W-:-:S14]  /*0ed0*/  BRA `(.L_x_9) ;  /* 0x0000000000247947 */ /* 0x000fdc0003800000 */
.L_x_8:
[----:B------:R-:W-:Y:S02]  /*0ee0*/  ULDC.64 UR4, c[0x0][0x588] ;  /* 0x0001620000047ab9 */ /* 0x000fe40000000a00 */
[----:B------:R-:W-:-:S04]  /*0ef0*/  ISETP.NE.U32.AND P0, PT, RZ, UR4, PT ;  /* 0x00000004ff007c0c */ /* 0x000fc8000bf05070 */
[----:B------:R-:W-:-:S13]  /*0f00*/  ISETP.NE.AND.EX P0, PT, RZ, UR5, PT, P0 ;  /* 0x00000005ff007c0c */ /* 0x000fda000bf05300 */
[----:B------:R-:W-:Y:S05]  /*0f10*/  @!P0 BRA `(.L_x_10) ;  /* 0x0000000000108947 */ /* 0x000fea0003800000 */
[----:B0-----:R-:W0:Y:S02]  /*0f20*/  LDC.64 R2, c[0x0][0x588] ;  /* 0x00016200ff027b82 */ /* 0x001e240000000a00 */
[----:B0-----:R-:W2:Y:S02]  /*0f30*/  LDG.E R2, desc[UR22][R2.64] ;  /* 0x0000001602027981 */ /* 0x001ea4000c1e1900 */
[----:B--2---:R-:W-:Y:S01]  /*0f40*/  R2UR UR21, R2 ;  /* 0x00000000021572ca */ /* 0x004fe200000e0000 */
[----:B------:R-:W-:-:S14]  /*0f50*/  BRA `(.L_x_9) ;  /* 0x0000000000047947 */ /* 0x000fdc0003800000 */
.L_x_10:
[----:B------:R-:W-:-:S05]  /*0f60*/  ULDC UR21, c[0x0][0x580] ;  /* 0x0001600000157ab9 */ /* 0x000fca0000000800 */
.L_x_9:
[----:B------:R-:W-:Y:S02]  /*0f70*/  ULDC.64 UR4, c[0x0][0x5a0] ;  /* 0x0001680000047ab9 */ /* 0x000fe40000000a00 */
        /* <DEDUP_REMOVED lines=11> */
.L_x_11:
        /* <DEDUP_REMOVED lines=8> */
.L_x_13:
[----:B------:R-:W-:-:S05]  /*10b0*/  ULDC UR24, c[0x0][0x584] ;  /* 0x0001610000187ab9 */ /* 0x000fca0000000800 */
.L_x_12:
[----:B------:R-:W-:-:S13]  /*10c0*/  LOP3.LUT P0, RZ, R0, 0xff, RZ, 0xc0, !PT ;  /* 0x000000ff00ff7812 */ /* 0x000fda000780c0ff */
[----:B------:R-:W-:Y:S05]  /*10d0*/  @!P0 EXIT ;  /* 0x000000000000894d */ /* 0x000fea0003800000 */
[----:B------:R-:W-:Y:S01]  /*10e0*/  ULDC UR4, c[0x0][0x28c] ;  /* 0x0000a30000047ab9 */ /* 0x000fe20000000800 */
[----:B------:R-:W-:Y:S02]  /*10f0*/  ULOP3.LUT UR25, UR13, 0x1, URZ, 0xfc, !UPT ;  /* 0x000000010d197892 */ /* 0x000fe4000f8efc3f */
[----:B------:R-:W-:-:S04]  /*1100*/  UIADD3 UR4, UR4, 0x1f, URZ ;  /* 0x0000001f04047890 */ /* 0x000fc8000fffe03f */
[----:B------:R-:W-:-:S04]  /*1110*/  USHF.R.S32.HI UR5, URZ, 0x1f, UR4 ;  /* 0x0000001f3f057899 */ /* 0x000fc80008011404 */
[----:B------:R-:W-:-:S03]  /*1120*/  ULEA.HI UR5, UR5, UR4, URZ, 0x5 ;  /* 0x0000000405057291 */ /* 0x000fc6000f8f283f */
[----:B------:R-:W-:Y:S01]  /*1130*/  UMOV UR4, URZ ;  /* 0x0000003f00047c82 */ /* 0x000fe20008000000 */
[----:B------:R-:W-:-:S03]  /*1140*/  USHF.R.S32.HI UR12, URZ, 0x5, UR5 ;  /* 0x000000053f0c7899 */ /* 0x000fc60008011405 */
[----:B------:R-:W-:-:S09]  /*1150*/  UMOV UR5, URZ ;  /* 0x0000003f00057c82 */ /* 0x000fd20008000000 */
.L_x_806:
[----:B------:R-:W-:Y:S01]  /*1160*/  STL [R1+0x854], RZ ;  /* 0x000854ff01007387 */ /* 0x000fe20000100800 */
[----:B-1----:R-:W1:Y:S01]  /*1170*/  S2UR UR11, SR_CgaCtaId ;  /* 0x00000000000b79c3 */ /* 0x002e620000008800 */
[----:B------:R-:W-:Y:S01]  /*1180*/  UMOV UR15, 0x400 ;  /* 0x00000400000f7882 */ /* 0x000fe20000000000 */
[----:B------:R-:W-:Y:S01]  /*1190*/  UMOV UR6, URZ ;  /* 0x0000003f00067c82 */ /* 0x000fe20008000000 */
[----:B------:R-:W-:Y:S01]  /*11a0*/  STL [R1+0x850], RZ ;  /* 0x000850ff01007387 */ /* 0x000fe20000100800 */
[----:B------:R-:W-:Y:S01]  /*11b0*/  UMOV UR7, URZ ;  /* 0x0000003f00077c82 */ /* 0x000fe20008000000 */
[----:B------:R-:W-:Y:S01]  /*11c0*/  UMOV UR8, URZ ;  /* 0x0000003f00087c82 */ /* 0x000fe20008000000 */
[----:B------:R-:W-:Y:S01]  /*11d0*/  UMOV UR26, UR5 ;  /* 0x00000005001a7c82 */ /* 0x000fe20008000000 */
[----:B------:R-:W-:Y:S01]  /*11e0*/  STL [R1+0x84c], RZ ;  /* 0x00084cff01007387 */ /* 0x000fe20000100800 */
[----:B0-2---:R-:W0:Y:S01]  /*11f0*/  LDC R2, c[0x0][0x28c] ;  /* 0x0000a300ff027b82 */ /* 0x005e220000000800 */
[----:B------:R-:W-:-:S02]  /*1200*/  CS2R R236, SRZ ;  /* 0x0000000000ec7805 */ /* 0x000fc4000001ff00 */
[----:B------:R-:W-:Y:S01]  /*1210*/  CS2R R234, SRZ ;  /* 0x0000000000ea7805 */ /* 0x000fe2000001ff00 */
[----:B------:R-:W-:Y:S01]  /*1220*/  STL [R1+0x848], RZ ;  /* 0x000848ff01007387 */ /* 0x000fe20000100800 */
[----:B------:R-:W-:Y:S02]  /*1230*/  CS2R R232, SRZ ;  /* 0x0000000000e87805 */ /* 0x000fe4000001ff00 */
[----:B------:R-:W-:Y:S02]  /*1240*/  CS2R R230, SRZ ;  /* 0x0000000000e67805 */ /* 0x000fe4000001ff00 */
[----:B------:R-:W-:Y:S01]  /*1250*/  CS2R R228, SRZ ;  /* 0x0000000000e47805 */ /* 0x000fe2000001ff00 */
[----:B------:R-:W-:Y:S01]  /*1260*/  STL [R1+0x844], RZ ;  /* 0x000844ff01007387 */ /* 0x000fe20000100800 */
[----:B------:R-:W-:Y:S02]  /*1270*/  CS2R R226, SRZ ;  /* 0x0000000000e27805 */ /* 0x000fe4000001ff00 */
[----:B------:R-:W-:-:S02]  /*1280*/  CS2R R224, SRZ ;  /* 0x0000000000e07805 */ /* 0x000fc4000001ff00 */
[----:B------:R-:W-:Y:S01]  /*1290*/  CS2R R222, SRZ ;  /* 0x0000000000de7805 */ /* 0x000fe2000001ff00 */
[----:B------:R-:W-:Y:S01]  /*12a0*/  STL [R1+0x840], RZ ;  /* 0x000840ff01007387 */ /* 0x000fe20000100800 */
[----:B------:R-:W-:Y:S02]  /*12b0*/  CS2R R220, SRZ ;  /* 0x0000000000dc7805 */ /* 0x000fe4000001ff00 */
[----:B------:R-:W-:Y:S02]  /*12c0*/  CS2R R218, SRZ ;  /* 0x0000000000da7805 */ /* 0x000fe4000001ff00 */
[----:B------:R-:W-:Y:S01]  /*12d0*/  CS2R R216, SRZ ;  /* 0x0000000000d87805 */ /* 0x000fe2000001ff00 */
[----:B------:R-:W-:Y:S01]  /*12e0*/  STL [R1+0x83c], RZ ;  /* 0x00083cff01007387 */ /* 0x000fe20000100800 */
[----:B-1----:R-:W-:Y:S01]  /*12f0*/  ULEA UR15, UR11, UR15, 0x18 ;  /* 0x0000000f0b0f7291 */ /* 0x002fe2000f8ec03f */
[----:B------:R-:W-:Y:S02]  /*1300*/  CS2R R22, SRZ ;  /* 0x0000000000167805 */ /* 0x000fe4000001ff00 */
[----:B------:R-:W-:Y:S01]  /*1310*/  CS2R R20, SRZ ;  /* 0x0000000000147805 */ /* 0x000fe2000001ff00 */
[----:B------:R-:W-:Y:S01]  /*1320*/  STL [R1+0x838], RZ ;  /* 0x000838ff01007387 */ /* 0x000fe20000100800 */
[----:B------:R-:W-:-:S02]  /*1330*/  CS2R R18, SRZ ;  /* 0x0000000000127805 */ /* 0x000fc4000001ff00 */
[----:B------:R-:W-:Y:S02]  /*1340*/  CS2R R16, SRZ ;  /* 0x0000000000107805 */ /* 0x000fe4000001ff00 */
[----:B------:R-:W-:Y:S01]  /*1350*/  CS2R R14, SRZ ;  /* 0x00000000000e7805 */ /* 0x000fe2000001ff00 */
[----:B------:R-:W-:Y:S01]  /*1360*/  STL [R1+0x834], RZ ;  /* 0x000834ff01007387 */ /* 0x000fe20000100800 */
[----:B0-----:R-:W-:Y:S02]  /*1370*/  ISETP.GE.AND P0, PT, R2, 0x1, PT ;  /* 0x000000010200780c */ /* 0x001fe40003f06270 */
[----:B------:R-:W-:Y:S02]  /*1380*/  CS2R R12, SRZ ;  /* 0x00000000000c7805 */ /* 0x000fe4000001ff00 */
[----:B------:R-:W-:Y:S01]  /*1390*/  CS2R R10, SRZ ;  /* 0x00000000000a7805 */ /* 0x000fe2000001ff00 */
[----:B------:R-:W-:Y:S01]  /*13a0*/  STL [R1+0x830], RZ ;  /* 0x000830ff01007387 */ /* 0x000fe20000100800 */
[----:B------:R-:W-:-:S02]  /*13b0*/  CS2R R8, SRZ ;  /* 0x0000000000087805 */ /* 0x000fc4000001ff00 */
[----:B------:R-:W-:Y:S02]  /*13c0*/  CS2R R6, SRZ ;  /* 0x0000000000067805 */ /* 0x000fe4000001ff00 */
[----:B------:R-:W-:Y:S01]  /*13d0*/  CS2R R4, SRZ ;  /* 0x0000000000047805 */ /* 0x000fe2000001ff00 */
[----:B------:R-:W-:Y:S01]  /*13e0*/  STL [R1+0x82c], RZ ;  /* 0x00082cff01007387 */ /* 0x000fe20000100800 */
[----:B------:R-:W-:Y:S02]  /*13f0*/  CS2R R120, SRZ ;  /* 0x0000000000787805 */ /* 0x000fe4000001ff00 */
        /* <DEDUP_REMOVED lines=126> */
[----:B------:R-:W-:Y:S04]  /*1be0*/  STL [R1+0x7ac], RZ ;  /* 0x0007acff01007387 */ /* 0x000fe80000100800 */
        /* <DEDUP_REMOVED lines=395> */
[----:B------:R-:W-:Y:S04]  /*34a0*/  STL [R1], RZ ;  /* 0x000000ff01007387 */ /* 0x000fe80000100800 */
[----:B------:R-:W-:Y:S04]  /*34b0*/  STL [R1+0x4], RZ ;  /* 0x000004ff01007387 */ /* 0x000fe80000100800 */
[----:B------:R-:W-:Y:S04]  /*34c0*/  STL [R1+0x8], RZ ;  /* 0x000008ff01007387 */ /* 0x000fe80000100800 */
[----:B------:R-:W-:Y:S04]  /*34d0*/  STL [R1+0xc], RZ ;  /* 0x00000cff01007387 */ /* 0x000fe80000100800 */
[----:B------:R-:W-:Y:S04]  /*34e0*/  STL [R1+0x10], RZ ;  /* 0x000010ff01007387 */ /* 0x000fe80000100800 */
[----:B------:R-:W-:Y:S04]  /*34f0*/  STL [R1+0x14], RZ ;  /* 0x000014ff01007387 */ /* 0x000fe80000100800 */
[----:B------:R-:W-:Y:S04]  /*3500*/  STL [R1+0x18], RZ ;  /* 0x000018ff01007387 */ /* 0x000fe80000100800 */
[----:B------:R-:W-:Y:S04]  /*3510*/  STL [R1+0x1c], RZ ;  /* 0x00001cff01007387 */ /* 0x000fe80000100800 */
[----:B------:R-:W-:Y:S01]  /*3520*/  STL [R1+0x20], RZ ;  /* 0x000020ff01007387 */ /* 0x000fe20000100800 */
[----:B------:R-:W0:Y:S03]  /*3530*/  S2R R0, SR_TID.X ;  /* 0x0000000000007919 */ /* 0x000e260000002100 */
        /* <DEDUP_REMOVED lines=8> */
[----:B0-----:R-:W-:-:S03]  /*35c0*/  LOP3.LUT R0, R0, 0x80, RZ, 0xc0, !PT ;  /* 0x0000008000007812 */ /* 0x001fc600078ec0ff */
[----:B------:R-:W-:Y:S01]  /*35d0*/  STL [R1+0x44], RZ ;  /* 0x000044ff01007387 */ /* 0x000fe20000100800 */
[----:B------:R-:W-:-:S03]  /*35e0*/  SHF.R.U32.HI R0, RZ, 0x7, R0 ;  /* 0x00000007ff007819 */ /* 0x000fc60000011600 */
        /* <DEDUP_REMOVED lines=33> */
[----:B------:R-:W0:Y:S04]  /*3800*/  SHFL.IDX PT, R0, R0, RZ, 0x1f ;  /* 0x00001fff00007589 */ /* 0x000e2800000e0000 */
[----:B------:R1:W-:Y:S04]  /*3810*/  STL [R1+0xcc], RZ ;  /* 0x0000ccff01007387 */ /* 0x0003e80000100800 */
[----:B------:R1:W-:Y:S04]  /*3820*/  STL [R1+0xd0], RZ ;  /* 0x0000d0ff01007387 */ /* 0x0003e80000100800 */
[----:B------:R1:W-:Y:S04]  /*3830*/  STL [R1+0xd4], RZ ;  /* 0x0000d4ff01007387 */ /* 0x0003e80000100800 */
[----:B------:R1:W-:Y:S04]  /*3840*/  STL [R1+0xd8], RZ ;  /* 0x0000d8ff01007387 */ /* 0x0003e80000100800 */
[----:B------:R1:W-:Y:S04]  /*3850*/  STL [R1+0xdc], RZ ;  /* 0x0000dcff01007387 */ /* 0x0003e80000100800 */
[----:B------:R1:W-:Y:S01]  /*3860*/  STL [R1+0xe0], RZ ;  /* 0x0000e0ff01007387 */ /* 0x0003e20000100800 */
[----:B0-----:R-:W-:Y:S01]  /*3870*/  R2UR UR9, R0 ;  /* 0x00000000000972ca */ /* 0x001fe200000e0000 */
[----:B------:R-:W-:-:S02]  /*3880*/  IMAD.U32 R0, RZ, RZ, UR4 ;  /* 0x00000004ff007e24 */ /* 0x000fc4000f8e00ff */
[----:B------:R1:W-:Y:S04]  /*3890*/  STL [R1+0xe4], RZ ;  /* 0x0000e4ff01007387 */ /* 0x0003e80000100800 */
[----:B------:R1:W-:Y:S04]  /*38a0*/  STL [R1+0xe8], RZ ;  /* 0x0000e8ff01007387 */ /* 0x0003e80000100800 */
[----:B------:R1:W-:Y:S02]  /*38b0*/  STL [R1+0xec], RZ ;  /* 0x0000ecff01007387 */ /* 0x0003e40000100800 */
[----:B------:R-:W-:-:S02]  /*38c0*/  ULEA.HI UR10, UR9, UR9, URZ, 0x1 ;  /* 0x00000009090a7291 */ /* 0x000fc4000f8f083f */
[----:B------:R1:W-:Y:S02]  /*38d0*/  STL [R1+0xf0], RZ ;  /* 0x0000f0ff01007387 */ /* 0x0003e40000100800 */
[----:B------:R-:W-:Y:S02]  /*38e0*/  ULOP3.LUT UR10, UR10, 0x1ffffe, URZ, 0xc0, !UPT ;  /* 0x001ffffe0a0a7892 */ /* 0x000fe4000f8ec03f */
[----:B------:R1:W-:Y:S02]  /*38f0*/  STL [R1+0xf4], RZ ;  /* 0x0000f4ff01007387 */ /* 0x0003e40000100800 */
[----:B------:R-:W-:Y:S02]  /*3900*/  UIADD3 UR10, UR9, -UR10, URZ ;  /* 0x8000000a090a7290 */ /* 0x000fe4000fffe03f */
[----:B------:R1:W-:Y:S02]  /*3910*/  STL [R1+0xf8], RZ ;  /* 0x0000f8ff01007387 */ /* 0x0003e40000100800 */
[----:B------:R-:W-:-:S02]  /*3920*/  ULEA UR10, UR10, UR15, 0xb ;  /* 0x0000000f0a0a7291 */ /* 0x000fc4000f8e583f */
[----:B------:R1:W-:Y:S02]  /*3930*/  STL [R1+0xfc], RZ ;  /* 0x0000fcff01007387 */ /* 0x0003e40000100800 */
[----:B------:R-:W-:Y:S02]  /*3940*/  UIADD3 UR10, UR10, 0x180, URZ ;  /* 0x000001800a0a7890 */ /* 0x000fe4000fffe03f */
[----:B------:R1:W-:Y:S02]  /*3950*/  STL [R1+0x100], RZ ;  /* 0x000100ff01007387 */ /* 0x0003e40000100800 */
[----:B------:R-:W-:Y:S02]  /*3960*/  USHF.R.U32.HI UR10, URZ, 0x4, UR10 ;  /* 0x000000043f0a7899 */ /* 0x000fe4000801160a */
[----:B------:R1:W-:Y:S02]  /*3970*/  STL [R1+0x104], RZ ;  /* 0x000104ff01007387 */ /* 0x0003e40000100800 */
[----:B------:R-:W-:-:S02]  /*3980*/  ULOP3.LUT UR20, UR10, 0x3fff, URZ, 0xc0, !UPT ;  /* 0x00003fff0a147892 */ /* 0x000fc4000f8ec03f */
[----:B------:R1:W-:Y:S04]  /*3990*/  STL [R1+0x108], RZ ;  /* 0x000108ff01007387 */ /* 0x0003e80000100800 */
        /* <DEDUP_REMOVED lines=28> */
[----:B------:R1:W-:Y:S01]  /*3b60*/  STL [R1+0x17c], RZ ;  /* 0x00017cff01007387 */ /* 0x0003e20000100800 */
[----:B------:R-:W-:Y:S05]  /*3b70*/  @!P0 BRA `(.L_x_14) ;  /* 0x0000006000908947 */ /* 0x000fea0003800000 */
[----:B------:R-:W-:-:S06]  /*3b80*/  UISETP.NE.AND UP0, UPT, UR25, 0x3, UPT ;  /* 0x000000031900788c */ /* 0x000fcc000bf05270 */
[----:B------:R-:W-:-:S13]  /*3b90*/  PLOP3.LUT P1, PT, PT, PT, UP0, 0x80, 0x0 ;  /* 0x000000000000781c */ /* 0x000fda0003f2f008 */
[----:B------:R-:W-:Y:S05]  /*3ba0*/  @!P1 BRA `(.L_x_15) ;  /* 0x0000000000049947 */ /* 0x000fea0003800000 */
[----:B------:R-:W-:Y:S01]  /*3bb0*/  BPT.TRAP 0x1 ;  /* 0x000000040000795c */ /* 0x000fe20000300000 */
.L_x_15:
[----:B------:R-:W-:Y:S01]  /*3bc0*/  ULEA UR7, UR5, UR15, 0x3 ;  /* 0x0000000f05077291 */ /* 0x000fe2000f8e183f */
[----:B------:R-:W-:-:S05]  /*3bd0*/  IMAD.U32 R0, RZ, RZ, UR4 ;  /* 0x00000004ff007e24 */ /* 0x000fca000f8e00ff */
[----:B------:R-:W-:-:S04]  /*3be0*/  SHF.L.U32 R0, R0, 0x1f, RZ ;  /* 0x0000001f00007819 */ /* 0x000fc800000006ff */
[----:B------:R0:W2:Y:S01]  /*3bf0*/  SYNCS.PHASECHK.TRANS64.TRYWAIT P0, [UR7], R0 ;  /* 0x00000000ff0075a7 */ /* 0x0000a20008000147 */
[----:B------:R-:W-:Y:S05]  /*3c00*/  @!P1 BRA `(.L_x_16) ;  /* 0x0000000000049947 */ /* 0x000fea0003800000 */
[----:B------:R-:W-:Y:S01]  /*3c10*/  BPT.TRAP 0x1 ;  /* 0x000000040000795c */ /* 0x000fe20000300000 */
.L_x_16:
[----:B------:R3:W-:Y:S01]  /*3c20*/  STL [R1+0x854], RZ ;  /* 0x000854ff01007387 */ /* 0x0007e20000100800 */
[----:B------:R-:W-:Y:S01]  /*3c30*/  UMOV UR6, 0x1 ;  /* 0x0000000100067882 */ /* 0x000fe20000000000 */
[----:B--2---:R-:W-:Y:S05]  /*3c40*/  @P0 BRA `(.L_x_17) ;  /* 0x0000000000080947 */ /* 0x004fea0003800000 */
[----:B------:R-:W2:Y:S02]  /*3c50*/  SYNCS.PHASECHK.TRANS64.TRYWAIT P0, [UR7], R0 ;  /* 0x00000000ff0075a7 */ /* 0x000ea40008000147 */
[----:B--2---:R-:W-:Y:S05]  /*3c60*/  @!P0 BRA `(.L_x_18) ;  /* 0x0000031800588947 */ /* 0x004fea0003800000 */
.L_x_17:
[----:B------:R-:W-:Y:S01]  /*3c70*/  UIADD3 UR7, UR15, 0x12180, URZ ;  /* 0x000121800f077890 */ /* 0x000fe2000fffe03f */
[----:B------:R-:W-:Y:S01]  /*3c80*/  WARPGROUP.ARRIVE ;  /* 0x00000000000079c5 */ /* 0x000fe20000000000 */
[----:B------:R-:W-:Y:S01]  /*3c90*/  ULOP3.LUT UR8, UR20, 0x10000, URZ, 0xfc, !UPT ;  /* 0x0001000014087892 */ /* 0x000fe2000f8efc3f */
[----:B------:R-:W-:Y:S01]  /*3ca0*/  STL [R1+0x850], RZ ;  /* 0x000850ff01007387 */ /* 0x000fe20000100800 */
[----:B------:R-:W-:Y:S02]  /*3cb0*/  USHF.R.U32.HI UR7, URZ, 0x4, UR7 ;  /* 0x000000043f077899 */ /* 0x000fe40008011607 */
[----:B------:R-:W-:Y:S01]  /*3cc0*/  UIMAD UR8, UR5, 0x180, UR8 ;  /* 0x00000180050878a4 */ /* 0x000fe2000f8e0208 */
[----:B------:R-:W-:Y:S01]  /*3cd0*/  STL [R1+0x84c], RZ ;  /* 0x00084cff01007387 */ /* 0x000fe20000100800 */
[----:B------:R-:W-:Y:S01]  /*3ce0*/  ULOP3.LUT UR7, UR7, 0x3fff, URZ, 0xc0, !UPT ;  /* 0x00003fff07077892 */ /* 0x000fe2000f8ec03f */
[----:B------:R-:W-:Y:S01]  /*3cf0*/  UMOV UR9, 0xc0000010 ;  /* 0xc000001000097882 */ /* 0x000fe20000000000 */
[----:B------:R-:W-:-:S02]  /*3d00*/  UMOV UR11, 0xc0000010 ;  /* 0xc0000010000b7882 */ /* 0x000fc40000000000 */
[----:B------:R-:W-:Y:S01]  /*3d10*/  ULOP3.LUT UR7, UR7, 0x10000, URZ, 0xfc, !UPT ;  /* 0x0001000007077892 */ /* 0x000fe2000f8efc3f */
[----:B------:R-:W-:Y:S01]  /*3d20*/  STL [R1+0x848], RZ ;  /* 0x000848ff01007387 */ /* 0x000fe20000100800 */
[----:B------:R-:W-:Y:S01]  /*3d30*/  UMOV UR16, UR8 ;  /* 0x0000000800107c82 */ /* 0x000fe20008000000 */
[----:B------:R-:W-:Y:S01]  /*3d40*/  UMOV UR17, UR9 ;  /* 0x0000000900117c82 */ /* 0x000fe20008000000 */
[----:B------:R-:W-:Y:S01]  /*3d50*/  UIMAD UR10, UR5, 0x300, UR7 ;  /* 0x00000300050a78a4 */ /* 0x000fe2000f8e0207 */
[----:B------:R-:W-:Y:S01]  /*3d60*/  STL [R1+0x844], RZ ;  /* 0x000844ff01007387 */ /* 0x000fe20000100800 */
[----:B------:R-:W-:Y:S01]  /*3d70*/  UMOV UR19, 0xc0000010 ;  /* 0xc000001000137882 */ /* 0x000fe20000000000 */
[----:B------:R-:W-:Y:S01]  /*3d80*/  ULDC UR7, c[0x0][0x50c] ;  /* 0x0001430000077ab9 */ /* 0x000fe20000000800 */
[----:B------:R-:W-:Y:S01]  /*3d90*/  UIADD3 UR18, UR10, 0x180, URZ ;  /* 0x000001800a127890 */ /* 0x000fe2000fffe03f */
[----:B------:R-:W-:Y:S04]  /*3da0*/  STL [R1+0x840], RZ ;  /* 0x000840ff01007387 */ /* 0x000fe80000100800 */
[----:B------:R-:W-:Y:S01]  /*3db0*/  QGMMA.64x192x32.F32.E4M3.E4M3 R24, gdesc[UR8], RZ, !UPT, gsb0 ;  /* 0x02e00000081879f3 */ /* 0x000fe2000c0008ff */
        /* <DEDUP_REMOVED lines=50> */
[----:B------:R-:W-:-:S02]  /*40e0*/  WARPGROUP.DEPBAR.LE gsb0, 0x0 ;  /* 0x00008000000079c5 */ /* 0x000fc40000010000 */
[----:B------:R-:W-:Y:S01]  /*40f0*/  WARPGROUP.ARRIVE ;  /* 0x00000000000079c5 */ /* 0x000fe20000000000 */
[----:B------:R-:W-:Y:S04]  /*4100*/  STL [R1+0x774], RZ ;  /* 0x000774ff01007387 */ /* 0x000fe80000100800 */
[----:B------:R-:W-:Y:S01]  /*4110*/  STL [R1+0x770], RZ ;  /* 0x000770ff01007387 */ /* 0x000fe20000100800 */
[----:B------:R-:W-:Y:S01]  /*4120*/  QGMMA.64x192x32.F32.E4M3.E4M3 R120, gdesc[UR16], RZ, !UPT, gsb0 ;  /* 0x02e00000107879f3 */ /* 0x000fe2000c0008ff */
[----:B------:R-:W-:Y:S02]  /*4130*/  UIADD3 UR16, UR8, 0x100, URZ ;  /* 0x0000010008107890 */ /* 0x000fe4000fffe03f */
[----:B------:R-:W-:Y:S01]  /*4140*/  STL [R1+0x76c], RZ ;  /* 0x00076cff01007387 */ /* 0x000fe20000100800 */
[----:B------:R-:W-:-:S02]  /*4150*/  UMOV UR17, 0xc0000010 ;  /* 0xc000001000117882 */ /* 0x000fc40000000000 */
[----:B------:R-:W-:Y:S01]  /*4160*/  UMOV UR9, UR17 ;  /* 0x0000001100097c82 */ /* 0x000fe20008000000 */
[----:B------:R-:W-:Y:S01]  /*4170*/  STL [R1+0x768], RZ ;  /* 0x000768ff01007387 */ /* 0x000fe20000100800 */
[----:B------:R-:W-:-:S03]  /*4180*/  UMOV UR8, UR16 ;  /* 0x0000001000087c82 */ /* 0x000fc60008000000 */
        /* <DEDUP_REMOVED lines=47> */
[----:B------:R-:W-:-:S03]  /*4480*/  WARPGROUP.DEPBAR.LE gsb0, 0x0 ;  /* 0x00008000000079c5 */ /* 0x000fc60000010000 */
        /* <DEDUP_REMOVED lines=125> */
[----:B------:R-:W-:Y:S04]  /*4c60*/  STL.64 [R1+0x180], R24 ;  /* 0x0001801801007387 */ /* 0x000fe80000100a00 */
        /* <DEDUP_REMOVED lines=46> */
[----:B------:R4:W-:Y:S04]  /*4f50*/  STL.64 [R1+0x2f8], R118 ;  /* 0x0002f87601007387 */ /* 0x0009e80000100a00 */
[----:B------:R-:W-:Y:S04]  /*4f60*/  STL [R1+0x4b4], RZ ;  /* 0x0004b4ff01007387 */ /* 0x000fe80000100800 */
[----:B------:R-:W-:Y:S01]  /*4f70*/  STL [R1+0x4b0], RZ ;  /* 0x0004b0ff01007387 */ /* 0x000fe20000100800 */
[----:B----4-:R-:W-:-:S03]  /*4f80*/  WARPGROUP.ARRIVE ;  /* 0x00000000000079c5 */ /* 0x010fc60000000000 */
[----:B------:R-:W-:Y:S04]  /*4f90*/  STL [R1+0x4ac], RZ ;  /* 0x0004acff01007387 */ /* 0x000fe80000100800 */
[----:B------:R-:W-:Y:S01]  /*4fa0*/  STL [R1+0x4a8], RZ ;  /* 0x0004a8ff01007387 */ /* 0x000fe20000100800 */
[----:B------:R-:W-:Y:S03]  /*4fb0*/  QGMMA.64x192x32.F32.E4M3.E4M3 R24, gdesc[UR16], RZ, !UPT, gsb0 ;  /* 0x02e00000101879f3 */ /* 0x000fe6000c0008ff */
        /* <DEDUP_REMOVED lines=48> */
[----:B------:R4:W-:Y:S01]  /*52c0*/  STL.64 [R1+0x870], R140 ;  /* 0x0008708c01007387 */ /* 0x0009e20000100a00 */
[----:B------:R-:W-:-:S03]  /*52d0*/  WARPGROUP.DEPBAR.LE gsb0, 0x0 ;  /* 0x00008000000079c5 */ /* 0x000fc60000010000 */
        /* <DEDUP_REMOVED lines=36> */
[----:B------:R-:W-:Y:S01]  /*5520*/  STL.64 [R1], R140 ;  /* 0x0000008c01007387 */ /* 0x000fe20000100a00 */
[----:B------:R-:W-:Y:S01]  /*5530*/  UISETP.NE.AND UP0, UPT, UR7, 0x1, UPT ;  /* 0x000000010700788c */ /* 0x000fe2000bf05270 */
[----:B--2---:R-:W-:Y:S02]  /*5540*/  IMAD.MOV.U32 R3, RZ, RZ, R233 ;  /* 0x000000ffff037224 */ /* 0x004fe400078e00e9 */
[----:B------:R-:W-:Y:S01]  /*5550*/  STL.64 [R1+0x8], R142 ;  /* 0x0000088e01007387 */ /* 0x000fe20000100a00 */
[----:B------:R-:W-:Y:S01]  /*5560*/  IMAD.MOV.U32 R2, RZ, RZ, R234 ;  /* 0x000000ffff027224 */ /* 0x000fe200078e00ea */
[----:B------:R-:W-:Y:S01]  /*5570*/  CS2R R236, SRZ ;  /* 0x0000000000ec7805 */ /* 0x000fe2000001ff00 */
[----:B0-----:R-:W-:Y:S01]  /*5580*/  IMAD.MOV.U32 R0, RZ, RZ, R235 ;  /* 0x000000ffff007224 */ /* 0x001fe200078e00eb */
        /* <DEDUP_REMOVED lines=46> */
[----:B0-----:R0:W5:Y:S04]  /*5870*/  LDL.LU.64 R214, [R1+0x998] ;  /* 0x0009980001d67983 */ /* 0x0011680000300a00 */
[----:B------:R0:W5:Y:S04]  /*5880*/  LDL.LU.64 R212, [R1+0x990] ;  /* 0x0009900001d47983 */ /* 0x0001680000300a00 */
        /* <DEDUP_REMOVED lines=35> */
[----:B------:R0:W5:Y:S01]  /*5ac0*/  LDL.LU.64 R140, [R1+0x870] ;  /* 0x00087000018c7983 */ /* 0x0001620000300a00 */
[----:B------:R-:W-:Y:S01]  /*5ad0*/  USEL UR7, URZ, 0x1, UP0 ;  /* 0x000000013f077887 */ /* 0x000fe20008000000 */
[----:B--2---:R-:W-:-:S02]  /*5ae0*/  CS2R R234, SRZ ;  /* 0x0000000000ea7805 */ /* 0x004fc4000001ff00 */
[----:B------:R-:W-:Y:S01]  /*5af0*/  CS2R R232, SRZ ;  /* 0x0000000000e87805 */ /* 0x000fe2000001ff00 */
[----:B------:R0:W-:Y:S01]  /*5b00*/  STL [R1+0x3f4], RZ ;  /* 0x0003f4ff01007387 */ /* 0x0001e20000100800 */
[----:B------:R-:W-:Y:S02]  /*5b10*/  CS2R R230, SRZ ;  /* 0x0000000000e67805 */ /* 0x000fe4000001ff00 */
[----:B------:R-:W-:Y:S02]  /*5b20*/  CS2R R228, SRZ ;  /* 0x0000000000e47805 */ /* 0x000fe4000001ff00 */
[----:B------:R-:W-:Y:S01]  /*5b30*/  ISETP.NE.AND P0, PT, RZ, UR7, PT ;  /* 0x00000007ff007c0c */ /* 0x000fe2000bf05270 */
[----:B------:R0:W-:Y:S01]  /*5b40*/  STL [R1+0x3f0], RZ ;  /* 0x0003f0ff01007387 */ /* 0x0001e20000100800 */
[----:B------:R-:W-:Y:S02]  /*5b50*/  CS2R R226, SRZ ;  /* 0x0000000000e27805 */ /* 0x000fe4000001ff00 */
[----:B------:R-:W-:-:S02]  /*5b60*/  CS2R R224, SRZ ;  /* 0x0000000000e07805 */ /* 0x000fc4000001ff00 */
[----:B------:R-:W-:Y:S01]  /*5b70*/  CS2R R222, SRZ ;  /* 0x0000000000de7805 */ /* 0x000fe2000001ff00 */
[----:B------:R0:W-:Y:S01]  /*5b80*/  STL [R1+0x3ec], RZ ;  /* 0x0003ecff01007387 */ /* 0x0001e20000100800 */
[----:B------:R-:W-:Y:S02]  /*5b90*/  CS2R R220, SRZ ;  /* 0x0000000000dc7805 */ /* 0x000fe4000001ff00 */
[----:B------:R-:W-:Y:S02]  /*5ba0*/  CS2R R218, SRZ ;  /* 0x0000000000da7805 */ /* 0x000fe4000001ff00 */
[----:B------:R-:W-:Y:S01]  /*5bb0*/  CS2R R216, SRZ ;  /* 0x0000000000d87805 */ /* 0x000fe2000001ff00 */
        /* <DEDUP_REMOVED lines=13> */
[----:B------:R-:W-:-:S03]  /*5c90*/  CS2R R4, SRZ ;  /* 0x0000000000047805 */ /* 0x000fc6000001ff00 */
        /* <DEDUP_REMOVED lines=56> */
[----:B------:R-:W2:Y:S04]  /*6020*/  LDL R4, [R1+0x180] ;  /* 0x0001800001047983 */ /* 0x000ea80000100800 */
[----:B------:R-:W4:Y:S04]  /*6030*/  LDL R5, [R1+0x184] ;  /* 0x0001840001057983 */ /* 0x000f280000100800 */
[----:B------:R-:W3:Y:S04]  /*6040*/  LDL R6, [R1+0x188] ;  /* 0x0001880001067983 */ /* 0x000ee80000100800 */
        /* <DEDUP_REMOVED lines=37> */
[----:B------:R1:W-:Y:S04]  /*62a0*/  STL [R1+0x8e8], R89 ;  /* 0x0008e85901007387 */ /* 0x0003e80000100800 */
[----:B-1----:R-:W3:Y:S04]  /*62b0*/  LDL R89, [R1+0x284] ;  /* 0x0002840001597983 */ /* 0x002ee80000100800 */
[----:B------:R1:W-:Y:S04]  /*62c0*/  STL [R1+0x8e4], R90 ;  /* 0x0008e45a01007387 */ /* 0x0003e80000100800 */
[----:B-1----:R-:W2:Y:S04]  /*62d0*/  LDL R90, [R1+0x280] ;  /* 0x00028000015a7983 */ /* 0x002ea80000100800 */
[----:B------:R1:W-:Y:S04]  /*62e0*/  STL [R1+0x8e0], R91 ;  /* 0x0008e05b01007387 */ /* 0x0003e80000100800 */
[----:B-1----:R-:W4:Y:S04]  /*62f0*/  LDL R91, [R1+0x27c] ;  /* 0x00027c00015b7983 */ /* 0x002f280000100800 */
[----:B------:R1:W-:Y:S04]  /*6300*/  STL [R1+0x8dc], R92 ;  /* 0x0008dc5c01007387 */ /* 0x0003e80000100800 */
[----:B-1----:R-:W3:Y:S04]  /*6310*/  LDL R92, [R1+0x278] ;  /* 0x00027800015c7983 */ /* 0x002ee80000100800 */
[----:B------:R1:W-:Y:S04]  /*6320*/  STL [R1+0x8d8], R93 ;  /* 0x0008d85d01007387 */ /* 0x0003e80000100800 */
[----:B-1----:R-:W2:Y:S04]  /*6330*/  LDL R93, [R1+0x274] ;  /* 0x00027400015d7983 */ /* 0x002ea80000100800 */
        /* <DEDUP_REMOVED lines=41> */
[----:B-1----:R-:W2:Y:S01]  /*65d0*/  LDL R114, [R1+0x220] ;  /* 0x0002200001727983 */ /* 0x002ea20000100800 */
[----:B---3--:R-:W-:-:S01]  /*65e0*/  FADD R92, RZ, R92 ;  /* 0x0000005cff5c7221 */ /* 0x008fc20000000000 */
[----:B----4-:R-:W-:Y:S01]  /*65f0*/  FADD R91, RZ, R91 ;  /* 0x0000005bff5b7221 */ /* 0x010fe20000000000 */
[----:B--2---:R-:W-:-:S01]  /*6600*/  FADD R90, RZ, R90 ;  /* 0x0000005aff5a7221 */ /* 0x004fc20000000000 */
[----:B------:R-:W-:Y:S01]  /*6610*/  STL [R1+0x880], R115 ;  /* 0x0008807301007387 */ /* 0x000fe20000100800 */
[----:B------:R-:W-:-:S01]  /*6620*/  FADD R3, RZ, R3 ;  /* 0x00000003ff037221 */ /* 0x000fc20000000000 */
[----:B------:R-:W-:Y:S01]  /*6630*/  FADD R93, RZ, R93 ;  /* 0x0000005dff5d7221 */ /* 0x000fe20000000000 */
[----:B------:R-:W-:-:S01]  /*6640*/  FADD R2, RZ, R2 ;  /* 0x00000002ff027221 */ /* 0x000fc20000000000 */
        /* <DEDUP_REMOVED lines=12> */
[----:B------:R1:W-:Y:S01]  /*6710*/  STL [R1+0x870], R119 ;  /* 0x0008707701007387 */ /* 0x0003e20000100800 */
[----:B------:R-:W-:-:S01]  /*6720*/  FADD R94, RZ, R94 ;  /* 0x0000005eff5e7221 */ /* 0x000fc20000000000 */
[----:B------:R-:W-:Y:S01]  /*6730*/  FADD R12, RZ, R12 ;  /* 0x0000000cff0c7221 */ /* 0x000fe20000000000 */
[----:B------:R-:W-:-:S01]  /*6740*/  FADD R13, RZ, R13 ;  /* 0x0000000dff0d7221 */ /* 0x000fc20000000000 */
[----:B------:R-:W-:Y:S01]  /*6750*/  FADD R14, RZ, R14 ;  /* 0x0000000eff0e7221 */ /* 0x000fe20000000000 */
[----:B------:R-:W-:-:S01]  /*6760*/  FADD R15, RZ, R15 ;  /* 0x0000000fff0f7221 */ /* 0x000fc20000000000 */
[----:B------:R-:W-:Y:S01]  /*6770*/  FADD R16, RZ, R16 ;  /* 0x00000010ff107221 */ /* 0x000fe20000000000 */
[----:B------:R-:W-:-:S01]  /*6780*/  FADD R17, RZ, R17 ;  /* 0x00000011ff117221 */ /* 0x000fc20000000000 */
[----:B------:R-:W-:Y:S01]  /*6790*/  FADD R18, RZ, R18 ;  /* 0x00000012ff127221 */ /* 0x000fe20000000000 */
[----:B------:R-:W-:-:S01]  /*67a0*/  FADD R19, RZ, R19 ;  /* 0x00000013ff137221 */ /* 0x000fc20000000000 */
[----:B-1----:R-:W-:-:S02]  /*67b0*/  IMAD.MOV.U32 R119, RZ, RZ, R89 ;  /* 0x000000ffff777224 */ /* 0x002fc400078e0059 */
        /* <DEDUP_REMOVED lines=41> */
[----:B------:R-:W-:-:S05]  /*6a50*/  FADD R112, RZ, R112 ;  /* 0x00000070ff707221 */ /* 0x000fca0000000000 */
[----:B------:R1:W-:Y:S04]  /*6a60*/  STL [R1+0x300], R112 ;  /* 0x0003007001007387 */ /* 0x0003e80000100800 */
[----:B------:R2:W-:Y:S04]  /*6a70*/  STL [R1+0x304], R111 ;  /* 0x0003046f01007387 */ /* 0x0005e80000100800 */
[----:B------:R3:W-:Y:S01]  /*6a80*/  STL [R1+0x308], R110 ;  /* 0x0003086e01007387 */ /* 0x0007e20000100800 */
[----:B------:R-:W-:-:S03]  /*6a90*/  FADD R237, RZ, R113 ;  /* 0x00000071ffed7221 */ /* 0x000fc60000000000 */
[----:B------:R4:W-:Y:S04]  /*6aa0*/  STL [R1+0x30c], R109 ;  /* 0x00030c6d01007387 */ /* 0x0009e80000100800 */
[----:B------:R0:W-:Y:S04]  /*6ab0*/  STL [R1+0x310], R108 ;  /* 0x0003106c01007387 */ /* 0x0001e80000100800 */
[----:B------:R0:W-:Y:S01]  /*6ac0*/  STL [R1+0x314], R107 ;  /* 0x0003146b01007387 */ /* 0x0001e20000100800 */
[----:B------:R-:W-:-:S03]  /*6ad0*/  FADD R236, RZ, R114 ;  /* 0x00000072ffec7221 */ /* 0x000fc60000000000 */
[----:B------:R0:W-:Y:S04]  /*6ae0*/  STL [R1+0x318], R106 ;  /* 0x0003186a01007387 */ /* 0x0001e80000100800 */
        /* <DEDUP_REMOVED lines=15> */
[----:B------:R-:W4:Y:S04]  /*6be0*/  LDL R118, [R1+0x288] ;  /* 0x0002880001767983 */ /* 0x000f280000100800 */
[----:B------:R0:W-:Y:S04]  /*6bf0*/  STL [R1+0x358], R90 ;  /* 0x0003585a01007387 */ /* 0x0001e80000100800 */
[----:B------:R-:W4:Y:S04]  /*6c00*/  LDL R117, [R1+0x28c] ;  /* 0x00028c0001757983 */ /* 0x000f280000100800 */
[----:B------:R-:W4:Y:S04]  /*6c10*/  LDL R116, [R1+0x290] ;  /* 0x0002900001747983 */ /* 0x000f280000100800 */
[----:B------:R-:W4:Y:S04]  /*6c20*/  LDL R115, [R1+0x294] ;  /* 0x0002940001737983 */ /* 0x000f280000100800 */
[----:B------:R-:W4:Y:S04]  /*6c30*/  LDL R114, [R1+0x298] ;  /* 0x0002980001727983 */ /* 0x000f280000100800 */
[----:B------:R-:W4:Y:S04]  /*6c40*/  LDL R113, [R1+0x29c] ;  /* 0x00029c0001717983 */ /* 0x000f280000100800 */
[----:B-1----:R-:W4:Y:S04]  /*6c50*/  LDL R112, [R1+0x2a0] ;  /* 0x0002a00001707983 */ /* 0x002f280000100800 */
[----:B--2---:R-:W2:Y:S04]  /*6c60*/  LDL R111, [R1+0x2a4] ;  /* 0x0002a400016f7983 */ /* 0x004ea80000100800 */
[----:B---3--:R-:W3:Y:S04]  /*6c70*/  LDL R110, [R1+0x2a8] ;  /* 0x0002a800016e7983 */ /* 0x008ee80000100800 */
[----:B----4-:R-:W4:Y:S04]  /*6c80*/  LDL R109, [R1+0x2ac] ;  /* 0x0002ac00016d7983 */ /* 0x010f280000100800 */
[----:B0-----:R-:W4:Y:S04]  /*6c90*/  LDL R108, [R1+0x2b0] ;  /* 0x0002b000016c7983 */ /* 0x001f280000100800 */
[----:B------:R-:W4:Y:S04]  /*6ca0*/  LDL R107, [R1+0x2b4] ;  /* 0x0002b400016b7983 */ /* 0x000f280000100800 */
        /* <DEDUP_REMOVED lines=17> */
[----:B------:R-:W4:Y:S01]  /*6dc0*/  LDL R89, [R1+0x2fc] ;  /* 0x0002fc0001597983 */ /* 0x000f220000100800 */
[----:B------:R-:W-:-:S05]  /*6dd0*/  FADD R119, RZ, R119 ;  /* 0x00000077ff777221 */ /* 0x000fca0000000000 */
[----:B------:R0:W-:Y:S01]  /*6de0*/  STL [R1+0x35c], R119 ;  /* 0x00035c7701007387 */ /* 0x0001e20000100800 */
[----:B------:R-:W-:-:S05]  /*6df0*/  FADD R118, RZ, R118 ;  /* 0x00000076ff767221 */ /* 0x000fca0000000000 */
[----:B------:R1:W-:Y:S01]  /*6e00*/  STL [R1+0x360], R118 ;  /* 0x0003607601007387 */ /* 0x0003e20000100800 */
[----:B------:R-:W-:-:S01]  /*6e10*/  FADD R117, RZ, R117 ;  /* 0x00000075ff757221 */ /* 0x000fc20000000000 */
[----:B------:R-:W-:-:S04]  /*6e20*/  FADD R116, RZ, R116 ;  /* 0x00000074ff747221 */ /* 0x000fc80000000000 */
[----:B------:R1:W-:Y:S01]  /*6e30*/  STL [R1+0x364], R117 ;  /* 0x0003647501007387 */ /* 0x0003e20000100800 */
[----:B------:R-:W-:-:S03]  /*6e40*/  FADD R115, RZ, R115 ;  /* 0x00000073ff737221 */ /* 0x000fc60000000000 */
[----:B------:R1:W-:Y:S01]  /*6e50*/  STL [R1+0x368], R116 ;  /* 0x0003687401007387 */ /* 0x0003e20000100800 */
[----:B------:R-:W-:-:S03]  /*6e60*/  FADD R114, RZ, R114 ;  /* 0x00000072ff727221 */ /* 0x000fc60000000000 */
[----:B------:R1:W-:Y:S01]  /*6e70*/  STL [R1+0x36c], R115 ;  /* 0x00036c7301007387 */ /* 0x0003e20000100800 */
[----:B------:R-:W-:-:S03]  /*6e80*/  FADD R113, RZ, R113 ;  /* 0x00000071ff717221 */ /* 0x000fc60000000000 */
[----:B------:R1:W-:Y:S01]  /*6e90*/  STL [R1+0x370], R114 ;  /* 0x0003707201007387 */ /* 0x0003e20000100800 */
[----:B------:R-:W-:-:S03]  /*6ea0*/  FADD R112, RZ, R112 ;  /* 0x00000070ff707221 */ /* 0x000fc60000000000 */
[----:B------:R1:W-:Y:S01]  /*6eb0*/  STL [R1+0x374], R113 ;  /* 0x0003747101007387 */ /* 0x0003e20000100800 */
[----:B--2---:R-:W-:-:S03]  /*6ec0*/  FADD R111, RZ, R111 ;  /* 0x0000006fff6f7221 */ /* 0x004fc60000000000 */
[----:B------:R2:W-:Y:S01]  /*6ed0*/  STL [R1+0x378], R112 ;  /* 0x0003787001007387 */ /* 0x0005e20000100800 */
[----:B---3--:R-:W-:-:S03]  /*6ee0*/  FADD R110, RZ, R110 ;  /* 0x0000006eff6e7221 */ /* 0x008fc60000000000 */
[----:B------:R3:W-:Y:S01]  /*6ef0*/  STL [R1+0x37c], R111 ;  /* 0x00037c6f01007387 */ /* 0x0007e20000100800 */
[----:B----4-:R-:W-:-:S03]  /*6f00*/  FADD R109, RZ, R109 ;  /* 0x0000006dff6d7221 */ /* 0x010fc60000000000 */
        /* <DEDUP_REMOVED lines=40> */
[----:B0-----:R-:W4:Y:S04]  /*7190*/  LDL R119, [R1] ;  /* 0x0000000001777983 */ /* 0x001f280000100800 */
[----:B------:R0:W-:Y:S04]  /*71a0*/  STL [R1+0x3d0], R90 ;  /* 0x0003d05a01007387 */ /* 0x0001e80000100800 */
[----:B-1----:R-:W4:Y:S04]  /*71b0*/  LDL R118, [R1+0x4] ;  /* 0x0000040001767983 */ /* 0x002f280000100800 */
[----:B------:R1:W-:Y:S04]  /*71c0*/  STL [R1+0x3d4], R89 ;  /* 0x0003d45901007387 */ /* 0x0003e80000100800 */
[----:B------:R-:W4:Y:S04]  /*71d0*/  LDL R117, [R1+0x8] ;  /* 0x0000080001757983 */ /* 0x000f280000100800 */
[----:B------:R-:W4:Y:S04]  /*71e0*/  LDL R116, [R1+0xc] ;  /* 0x00000c0001747983 */ /* 0x000f280000100800 */
[----:B------:R-:W4:Y:S04]  /*71f0*/  LDL R115, [R1+0x10] ;  /* 0x0000100001737983 */ /* 0x000f280000100800 */
[----:B------:R-:W4:Y:S04]  /*7200*/  LDL R114, [R1+0x14] ;  /* 0x0000140001727983 */ /* 0x000f280000100800 */
[----:B------:R-:W4:Y:S04]  /*7210*/  LDL R113, [R1+0x18] ;  /* 0x0000180001717983 */ /* 0x000f280000100800 */
[----:B--2---:R-:W2:Y:S04]  /*7220*/  LDL R112, [R1+0x1c] ;  /* 0x00001c0001707983 */ /* 0x004ea80000100800 */
[----:B---3--:R-:W3:Y:S04]  /*7230*/  LDL R111, [R1+0x20] ;  /* 0x00002000016f7983 */ /* 0x008ee80000100800 */
[----:B----4-:R-:W4:Y:S04]  /*7240*/  LDL R110, [R1+0x24] ;  /* 0x00002400016e7983 */ /* 0x010f280000100800 */
        /* <DEDUP_REMOVED lines=19> */
[----:B0-----:R-:W4:Y:S04]  /*7380*/  LDL R90, [R1+0x74] ;  /* 0x00007400015a7983 */ /* 0x001f280000100800 */
[----:B-1----:R-:W4:Y:S01]  /*7390*/  LDL R89, [R1+0x78] ;  /* 0x0000780001597983 */ /* 0x002f220000100800 */
        /* <DEDUP_REMOVED lines=60> */
[----:B0-----:R-:W4:Y:S04]  /*7760*/  LDL R119, [R1+0x7c] ;  /* 0x00007c0001777983 */ /* 0x001f280000100800 */
[----:B------:R0:W-:Y:S04]  /*7770*/  STL [R1+0x44c], R90 ;  /* 0x00044c5a01007387 */ /* 0x0001e80000100800 */
[----:B-1----:R-:W4:Y:S04]  /*7780*/  LDL R118, [R1+0x80] ;  /* 0x0000800001767983 */ /* 0x002f280000100800 */
[----:B------:R1:W-:Y:S04]  /*7790*/  STL [R1+0x450], R89 ;  /* 0x0004505901007387 */ /* 0x0003e80000100800 */
        /* <DEDUP_REMOVED lines=30> */
[----:B------:R0:W-:Y:S02]  /*7980*/  STL [R1+0x454], R119 ;  /* 0x0004547701007387 */ /* 0x0001e40000100800 */
[----:B0-----:R-:W-:-:S01]  /*7990*/  FADD R119, RZ, R118 ;  /* 0x00000076ff777221 */ /* 0x001fc20000000000 */
[----:B------:R-:W-:Y:S01]  /*79a0*/  FADD R118, RZ, R117 ;  /* 0x00000075ff767221 */ /* 0x000fe20000000000 */
[----:B------:R-:W-:-:S03]  /*79b0*/  FADD R117, RZ, R116 ;  /* 0x00000074ff757221 */ /* 0x000fc60000000000 */
[----:B------:R-:W-:Y:S01]  /*79c0*/  STL [R1+0x458], R119 ;  /* 0x0004587701007387 */ /* 0x000fe20000100800 */
[----:B------:R-:W-:-:S03]  /*79d0*/  FADD R116, RZ, R115 ;  /* 0x00000073ff747221 */ /* 0x000fc60000000000 */
[----:B------:R-:W-:Y:S01]  /*79e0*/  STL [R1+0x45c], R118 ;  /* 0x00045c7601007387 */ /* 0x000fe20000100800 */
[----:B------:R-:W-:-:S03]  /*79f0*/  FADD R115, RZ, R114 ;  /* 0x00000072ff737221 */ /* 0x000fc60000000000 */
[----:B------:R-:W-:Y:S01]  /*7a00*/  STL [R1+0x460], R117 ;  /* 0x0004607501007387 */ /* 0x000fe20000100800 */
[----:B--2---:R-:W-:-:S03]  /*7a10*/  FADD R114, RZ, R113 ;  /* 0x00000071ff727221 */ /* 0x004fc60000000000 */
[----:B------:R-:W-:Y:S01]  /*7a20*/  STL [R1+0x464], R116 ;  /* 0x0004647401007387 */ /* 0x000fe20000100800 */
[----:B---3--:R-:W-:-:S03]  /*7a30*/  FADD R113, RZ, R112 ;  /* 0x00000070ff717221 */ /* 0x008fc60000000000 */
[----:B------:R-:W-:Y:S01]  /*7a40*/  STL [R1+0x468], R115 ;  /* 0x0004687301007387 */ /* 0x000fe20000100800 */
[----:B----4-:R-:W-:-:S03]  /*7a50*/  FADD R112, RZ, R111 ;  /* 0x0000006fff707221 */ /* 0x010fc60000000000 */
[----:B------:R-:W-:Y:S01]  /*7a60*/  STL [R1+0x46c], R114 ;  /* 0x00046c7201007387 */ /* 0x000fe20000100800 */
[----:B------:R-:W-:-:S03]  /*7a70*/  FADD R111, RZ, R110 ;  /* 0x0000006eff6f7221 */ /* 0x000fc60000000000 */
        /* <DEDUP_REMOVED lines=42> */
[----:B------:R-:W-:Y:S04]  /*7d20*/  STL [R1+0x4c4], R92 ;  /* 0x0004c45c01007387 */ /* 0x000fe80000100800 */
[----:B------:R-:W2:Y:S04]  /*7d30*/  LDL R89, [R1+0xf8] ;  /* 0x0000f80001597983 */ /* 0x000ea80000100800 */
[----:B------:R0:W-:Y:S04]  /*7d40*/  STL [R1+0x4c8], R90 ;  /* 0x0004c85a01007387 */ /* 0x0001e80000100800 */
[----:B0-----:R-:W3:Y:S04]  /*7d50*/  LDL R90, [R1+0xfc] ;  /* 0x0000fc00015a7983 */ /* 0x001ee80000100800 */
[----:B------:R0:W-:Y:S04]  /*7d60*/  STL [R1+0x4cc], R91 ;  /* 0x0004cc5b01007387 */ /* 0x0001e80000100800 */
[----:B------:R-:W4:Y:S04]  /*7d70*/  LDL R92, [R1+0x104] ;  /* 0x00010400015c7983 */ /* 0x000f280000100800 */
[----:B------:R-:W4:Y:S04]  /*7d80*/  LDL R93, [R1+0x108] ;  /* 0x00010800015d7983 */ /* 0x000f280000100800 */
        /* <DEDUP_REMOVED lines=27> */
[----:B--2---:R-:W-:-:S05]  /*7f40*/  FADD R89, RZ, R89 ;  /* 0x00000059ff597221 */ /* 0x004fca0000000000 */
[----:B------:R0:W-:Y:S01]  /*7f50*/  STL [R1+0x4d0], R89 ;  /* 0x0004d05901007387 */ /* 0x0001e20000100800 */
[----:B---3--:R-:W-:-:S03]  /*7f60*/  FADD R90, RZ, R90 ;  /* 0x0000005aff5a7221 */ /* 0x008fc60000000000 */
[----:B0-----:R-:W2:Y:S04]  /*7f70*/  LDL.LU R89, [R1+0x8e8] ;  /* 0x0008e80001597983 */ /* 0x001ea80000300800 */
[----:B------:R0:W-:Y:S01]  /*7f80*/  STL [R1+0x4d4], R90 ;  /* 0x0004d45a01007387 */ /* 0x0001e20000100800 */
[----:B----4-:R-:W-:-:S01]  /*7f90*/  FADD R92, RZ, R92 ;  /* 0x0000005cff5c7221 */ /* 0x010fc20000000000 */
[----:B------:R-:W-:Y:S02]  /*7fa0*/  FADD R93, RZ, R93 ;  /* 0x0000005dff5d7221 */ /* 0x000fe40000000000 */
[----:B0-----:R-:W3:Y:S01]  /*7fb0*/  LDL.LU R90, [R1+0x8e4] ;  /* 0x0008e400015a7983 */ /* 0x001ee20000300800 */
[----:B------:R-:W-:-:S01]  /*7fc0*/  FADD R91, RZ, R91 ;  /* 0x0000005bff5b7221 */ /* 0x000fc20000000000 */
[----:B------:R-:W-:-:S04]  /*7fd0*/  FADD R94, RZ, R94 ;  /* 0x0000005eff5e7221 */ /* 0x000fc80000000000 */
[----:B------:R0:W-:Y:S01]  /*7fe0*/  STL [R1+0x4d8], R91 ;  /* 0x0004d85b01007387 */ /* 0x0001e20000100800 */
[----:B------:R-:W-:-:S03]  /*7ff0*/  FADD R95, RZ, R95 ;  /* 0x0000005fff5f7221 */ /* 0x000fc60000000000 */
[----:B0-----:R-:W4:Y:S01]  /*8000*/  LDL.LU R91, [R1+0x8e0] ;  /* 0x0008e000015b7983 */ /* 0x001f220000300800 */
[----:B------:R-:W-:-:S03]  /*8010*/  FADD R96, RZ, R96 ;  /* 0x00000060ff607221 */ /* 0x000fc60000000000 */
[----:B------:R0:W-:Y:S01]  /*8020*/  STL [R1+0x4dc], R92 ;  /* 0x0004dc5c01007387 */ /* 0x0001e20000100800 */
[----:B------:R-:W-:-:S01]  /*8030*/  FADD R97, RZ, R97 ;  /* 0x00000061ff617221 */ /* 0x000fc20000000000 */
[----:B------:R-:W-:Y:S02]  /*8040*/  FADD R98, RZ, R98 ;  /* 0x00000062ff627221 */ /* 0x000fe40000000000 */
[----:B0-----:R-:W4:Y:S04]  /*8050*/  LDL.LU R92, [R1+0x8dc] ;  /* 0x0008dc00015c7983 */ /* 0x001f280000300800 */
[----:B------:R0:W-:Y:S01]  /*8060*/  STL [R1+0x4e0], R93 ;  /* 0x0004e05d01007387 */ /* 0x0001e20000100800 */
[----:B------:R-:W-:-:S01]  /*8070*/  FADD R99, RZ, R99 ;  /* 0x00000063ff637221 */ /* 0x000fc20000000000 */
[----:B------:R-:W-:-:S02]  /*8080*/  FADD R100, RZ, R100 ;  /* 0x00000064ff647221 */ /* 0x000fc40000000000 */
[----:B0-----:R-:W4:Y:S04]  /*8090*/  LDL.LU R93, [R1+0x8d8] ;  /* 0x0008d800015d7983 */ /* 0x001f280000300800 */
[----:B------:R0:W-:Y:S01]  /*80a0*/  STL [R1+0x4e4], R94 ;  /* 0x0004e45e01007387 */ /* 0x0001e20000100800 */
[----:B------:R-:W-:-:S03]  /*80b0*/  FADD R101, RZ, R101 ;  /* 0x00000065ff657221 */ /* 0x000fc60000000000 */
        /* <DEDUP_REMOVED lines=55> */
[----:B------:R0:W-:Y:S04]  /*8430*/  STL [R1+0x530], R113 ;  /* 0x0005307101007387 */ /* 0x0001e80000100800 */
        /* <DEDUP_REMOVED lines=14> */
[----:B------:R1:W-:Y:S04]  /*8520*/  STL [R1+0x550], R2 ;  /* 0x0005500201007387 */ /* 0x0003e80000100800 */
[----:B------:R2:W-:Y:S01]  /*8530*/  STL [R1+0x554], R0 ;  /* 0x0005540001007387 */ /* 0x0005e20000100800 */
[----:B0-----:R-:W-:-:S01]  /*8540*/  FADD R3, RZ, R120 ;  /* 0x00000078ff037221 */ /* 0x001fc20000000000 */
[----:B-1----:R-:W-:-:S04]  /*8550*/  FADD R2, RZ, R121 ;  /* 0x00000079ff027221 */ /* 0x002fc80000000000 */
[----:B------:R0:W-:Y:S01]  /*8560*/  STL [R1+0x558], R3 ;  /* 0x0005580301007387 */ /* 0x0001e20000100800 */
[----:B--2---:R-:W-:-:S03]  /*8570*/  FADD R0, RZ, R122 ;  /* 0x0000007aff007221 */ /* 0x004fc60000000000 */
        /* <DEDUP_REMOVED lines=35> */
[----:B--2--5:R-:W-:-:S03]  /*87b0*/  FADD R0, RZ, R140 ;  /* 0x0000008cff007221 */ /* 0x024fc60000000000 */
        /* <DEDUP_REMOVED lines=284> */
[----:B---3--:R-:W-:-:S01]  /*9980*/  FADD R3, RZ, R90 ;  /* 0x0000005aff037221 */ /* 0x008fc20000000000 */
[----:B----4-:R-:W-:-:S04]  /*9990*/  FADD R2, RZ, R91 ;  /* 0x0000005bff027221 */ /* 0x010fc80000000000 */
[----:B------:R1:W-:Y:S01]  /*99a0*/  STL [R1+0x7e0], R3 ;  /* 0x0007e00301007387 */ /* 0x0003e20000100800 */
[----:B0-----:R-:W-:-:S03]  /*99b0*/  FADD R0, RZ, R92 ;  /* 0x0000005cff007221 */ /* 0x001fc60000000000 */
[----:B------:R0:W-:Y:S04]  /*99c0*/  STL [R1+0x7e4], R2 ;  /* 0x0007e40201007387 */ /* 0x0001e80000100800 */
[----:B------:R2:W-:Y:S01]  /*99d0*/  STL [R1+0x7e8], R0 ;  /* 0x0007e80001007387 */ /* 0x0005e20000100800 */
[----:B-1----:R-:W-:-:S01]  /*99e0*/  FADD R3, RZ, R93 ;  /* 0x0000005dff037221 */ /* 0x002fc20000000000 */
[----:B0-----:R-:W-:-:S04]  /*99f0*/  FADD R2, RZ, R94 ;  /* 0x0000005eff027221 */ /* 0x001fc80000000000 */
        /* <DEDUP_REMOVED lines=52> */
[----:B------:R-:W-:-:S05]  /*9d40*/  UMOV UR6, URZ ;  /* 0x0000003f00067c82 */ /* 0x000fca0008000000 */
.L_x_19:
[----:B------:R-:W-:-:S04]  /*9d50*/  UIADD3 UR26, UR5, 0x1, URZ ;  /* 0x00000001051a7890 */ /* 0x000fc8000fffe03f */
[----:B------:R-:W-:-:S04]  /*9d60*/  UISETP.NE.AND UP0, UPT, UR26, 0xc, UPT ;  /* 0x0000000c1a00788c */ /* 0x000fc8000bf05270 */
[----:B------:R-:W-:Y:S02]  /*9d70*/  USEL UR8, URZ, 0x1, UP0 ;  /* 0x000000013f087887 */ /* 0x000fe40008000000 */
[----:B------:R-:W-:Y:S02]  /*9d80*/  USEL UR26, UR26, URZ, UP0 ;  /* 0x0000003f1a1a7287 */ /* 0x000fe40008000000 */
[----:B------:R-:W-:-:S06]  /*9d90*/  ULOP3.LUT UR8, UR4, UR8, URZ, 0x3c, !UPT ;  /* 0x0000000804087292 */ /* 0x000fcc000f8e3c3f */
[----:B----4-:R-:W-:Y:S01]  /*9da0*/  IMAD.U32 R0, RZ, RZ, UR8 ;  /* 0x00000008ff007e24 */ /* 0x010fe2000f8e00ff */
[----:B------:R-:W-:-:S06]  /*9db0*/  UMOV UR8, 0x1 ;  /* 0x0000000100087882 */ /* 0x000fcc0000000000 */
.L_x_14:
[----:B------:R-:W-:-:S04]  /*9dc0*/  UISETP.LT.AND UP0, UPT, UR12, 0x1, UPT ;  /* 0x000000010c00788c */ /* 0x000fc8000bf01270 */
[----:B------:R-:W-:-:S04]  /*9dd0*/  USEL UR9, UR12, 0x1, UP0 ;  /* 0x000000010c097887 */ /* 0x000fc80008000000 */
[----:B------:R-:W-:-:S04]  /*9de0*/  UIADD3 UR9, UR12, -UR9, URZ ;  /* 0x800000090c097290 */ /* 0x000fc8000fffe03f */
[----:B------:R-:W-:-:S06]  /*9df0*/  UISETP.GE.AND UP0, UPT, UR9, 0x1, UPT ;  /* 0x000000010900788c */ /* 0x000fcc000bf06270 */
[----:B------:R-:W-:-:S13]  /*9e00*/  PLOP3.LUT P0, PT, PT, PT, UP0, 0x80, 0x0 ;  /* 0x000000000000781c */ /* 0x000fda0003f0f008 */
[----:B------:R-:W-:Y:S05]  /*9e10*/  @!P0 BRA `(.L_x_20) ;  /* 0x0000007000d88947 */ /* 0x000fea0003800000 */
[----:B------:R-:W-:Y:S01]  /*9e20*/  IMAD.U32 R2, RZ, RZ, UR9 ;  /* 0x00000009ff027e24 */ /* 0x000fe2000f8e00ff */
[----:B------:R-:W-:Y:S01]  /*9e30*/  UMOV UR27, UR5 ;  /* 0x00000005001b7c82 */ /* 0x000fe20008000000 */
[----:B------:R-:W-:-:S05]  /*9e40*/  ULDC UR28, c[0x0][0x50c] ;  /* 0x00014300001c7ab9 */ /* 0x000fca0000000800 */
.L_x_28:
[----:B------:R-:W-:-:S06]  /*9e50*/  UISETP.NE.AND UP0, UPT, UR25, 0x3, UPT ;  /* 0x000000031900788c */ /* 0x000fcc000bf05270 */
[----:B------:R-:W-:-:S13]  /*9e60*/  PLOP3.LUT P1, PT, PT, PT, UP0, 0x80, 0x0 ;  /* 0x000000000000781c */ /* 0x000fda0003f2f008 */
[----:B0-----:R-:W-:Y:S05]  /*9e70*/  @!P1 BRA `(.L_x_21) ;  /* 0x0000000000049947 */ /* 0x001fea0003800000 */
[----:B------:R-:W-:Y:S01]  /*9e80*/  BPT.TRAP 0x1 ;  /* 0x000000040000795c */ /* 0x000fe20000300000 */
.L_x_21:
[----:B------:R-:W2:Y:S01]  /*9e90*/  S2UR UR9, SR_CgaCtaId ;  /* 0x00000000000979c3 */ /* 0x000ea20000008800 */
[----:B------:R-:W-:Y:S01]  /*9ea0*/  UMOV UR15, 0x400 ;  /* 0x00000400000f7882 */ /* 0x000fe20000000000 */
[----:B------:R-:W-:Y:S01]  /*9eb0*/  SHF.L.U32 R3, R0, 0x1f, RZ ;  /* 0x0000001f00037819 */ /* 0x000fe200000006ff */
[----:B--2---:R-:W-:-:S04]  /*9ec0*/  ULEA UR15, UR9, UR15, 0x18 ;  /* 0x0000000f090f7291 */ /* 0x004fc8000f8ec03f */
[----:B------:R-:W-:-:S09]  /*9ed0*/  ULEA UR9, UR26, UR15, 0x3 ;  /* 0x0000000f1a097291 */ /* 0x000fd2000f8e183f */
[----:B------:R2:W4:Y:S01]  /*9ee0*/  SYNCS.PHASECHK.TRANS64.TRYWAIT P0, [UR9], R3 ;  /* 0x00000003ff0075a7 */ /* 0x0005220008000149 */
[----:B------:R-:W-:Y:S05]  /*9ef0*/  @!P1 BRA `(.L_x_22) ;  /* 0x0000000000049947 */ /* 0x000fea0003800000 */
[----:B------:R-:W-:Y:S01]  /*9f00*/  BPT.TRAP 0x1 ;  /* 0x000000040000795c */ /* 0x000fe20000300000 */
.L_x_22:
[----:B----4-:R-:W-:Y:S05]  /*9f10*/  @P0 BRA `(.L_x_23) ;  /* 0x0000000000080947 */ /* 0x010fea0003800000 */
[----:B------:R-:W4:Y:S02]  /*9f20*/  SYNCS.PHASECHK.TRANS64.TRYWAIT P0, [UR9], R3 ;  /* 0x00000003ff0075a7 */ /* 0x000f240008000149 */
[----:B----4-:R-:W-:Y:S05]  /*9f30*/  @!P0 BRA `(.L_x_24) ;  /* 0x000002b400bc8947 */ /* 0x010fea0003800000 */
.L_x_23:
        /* <DEDUP_REMOVED lines=48> */
[----:B----4-:R-:W4:Y:S04]  /*a240*/  LDL.LU.64 R24, [R1+0x180] ;  /* 0x0001800001187983 */ /* 0x010f280000300a00 */
[----:B------:R-:W4:Y:S04]  /*a250*/  LDL.LU.64 R26, [R1+0x188] ;  /* 0x00018800011a7983 */ /* 0x000f280000300a00 */
        /* <DEDUP_REMOVED lines=45> */
[----:B------:R-:W4:Y:S01]  /*a530*/  LDL.LU.64 R118, [R1+0x2f8] ;  /* 0x0002f80001767983 */ /* 0x000f220000300a00 */
[----:B------:R-:W-:-:S02]  /*a540*/  UIADD3 UR9, UR15, 0x12180, URZ ;  /* 0x000121800f097890 */ /* 0x000fc4000fffe03f */
[----:B------:R-:W-:Y:S02]  /*a550*/  UISETP.NE.AND UP0, UPT, UR7, URZ, UPT ;  /* 0x0000003f0700728c */ /* 0x000fe4000bf05270 */
[----:B------:R-:W-:Y:S02]  /*a560*/  USHF.R.U32.HI UR9, URZ, 0x4, UR9 ;  /* 0x000000043f097899 */ /* 0x000fe40008011609 */
[----:B------:R-:W-:Y:S02]  /*a570*/  USEL UR8, UR8, URZ, !UP0 ;  /* 0x0000003f08087287 */ /* 0x000fe4000c000000 */
[----:B------:R-:W-:Y:S02]  /*a580*/  ULOP3.LUT UR9, UR9, 0x3fff, URZ, 0xc0, !UPT ;  /* 0x00003fff09097892 */ /* 0x000fe4000f8ec03f */
[----:B------:R-:W-:Y:S02]  /*a590*/  ULOP3.LUT UR7, UR20, 0x10000, URZ, 0xfc, !UPT ;  /* 0x0001000014077892 */ /* 0x000fe4000f8efc3f */
[----:B------:R-:W-:-:S02]  /*a5a0*/  ULOP3.LUT UR9, UR9, 0x10000, URZ, 0xfc, !UPT ;  /* 0x0001000009097892 */ /* 0x000fc4000f8efc3f */
[----:B------:R-:W-:Y:S02]  /*a5b0*/  UISETP.NE.U32.AND UP0, UPT, UR8, URZ, UPT ;  /* 0x0000003f0800728c */ /* 0x000fe4000bf05070 */
[----:B------:R-:W-:Y:S02]  /*a5c0*/  UIMAD UR8, UR26, 0x180, UR7 ;  /* 0x000001801a0878a4 */ /* 0x000fe4000f8e0207 */
[----:B------:R-:W-:Y:S01]  /*a5d0*/  UIMAD UR10, UR26, 0x300, UR9 ;  /* 0x000003001a0a78a4 */ /* 0x000fe2000f8e0209 */
[----:B------:R-:W-:Y:S02]  /*a5e0*/  UMOV UR11, 0xc0000010 ;  /* 0xc0000010000b7882 */ /* 0x000fe40000000000 */
[----:B------:R-:W-:Y:S01]  /*a5f0*/  UMOV UR9, 0xc0000010 ;  /* 0xc000001000097882 */ /* 0x000fe20000000000 */
[----:B------:R-:W-:Y:S01]  /*a600*/  UIADD3 UR18, UR10, 0x180, URZ ;  /* 0x000001800a127890 */ /* 0x000fe2000fffe03f */
[----:B------:R-:W-:Y:S01]  /*a610*/  UMOV UR16, UR8 ;  /* 0x0000000800107c82 */ /* 0x000fe20008000000 */
[----:B------:R-:W-:Y:S01]  /*a620*/  UMOV UR17, UR9 ;  /* 0x0000000900117c82 */ /* 0x000fe20008000000 */
[----:B------:R-:W-:Y:S01]  /*a630*/  UMOV UR19, 0xc0000010 ;  /* 0xc000001000137882 */ /* 0x000fe20000000000 */
[----:B----4-:R-:W-:-:S06]  /*a640*/  WARPGROUP.ARRIVE ;  /* 0x00000000000079c5 */ /* 0x010fcc0000000000 */
[----:B------:R-:W-:Y:S03]  /*a650*/  QGMMA.64x192x32.F32.E4M3.E4M3 R24, gdesc[UR8], R24, UP0, gsb0 ;  /* 0x02e00000081879f3 */ /* 0x000fe6000b800818 */
[----:B------:R-:W-:Y:S02]  /*a660*/  WARPGROUP.DEPBAR.LE gsb0, 0x0 ;  /* 0x00008000000079c5 */ /* 0x000fe40000010000 */
[----:B------:R-:W-:Y:S04]  /*a670*/  STL.64 [R1+0x180], R24 ;  /* 0x0001801801007387 */ /* 0x000fe80000100a00 */
[----:B------:R-:W-:Y:S04]  /*a680*/  STL.64 [R1+0x188], R26 ;  /* 0x0001881a01007387 */ /* 0x000fe80000100a00 */
[----:B------:R-:W-:Y:S04]  /*a690*/  STL.64 [R1+0x190], R28 ;  /* 0x0001901c01007387 */ /* 0x000fe80000100a00 */
[----:B------:R-:W-:Y:S04]  /*a6a0*/  STL.64 [R1+0x198], R30 ;  /* 0x0001981e01007387 */ /* 0x000fe80000100a00 */
[----:B------:R-:W-:Y:S04]  /*a6b0*/  STL.64 [R1+0x1a0], R32 ;  /* 0x0001a02001007387 */ /* 0x000fe80000100a00 */
[----:B------:R-:W-:Y:S04]  /*a6c0*/  STL.64 [R1+0x1a8], R34 ;  /* 0x0001a82201007387 */ /* 0x000fe80000100a00 */
[----:B------:R-:W-:Y:S04]  /*a6d0*/  STL.64 [R1+0x1b0], R36 ;  /* 0x0001b02401007387 */ /* 0x000fe80000100a00 */
[----:B------:R-:W-:Y:S01]  /*a6e0*/  STL.64 [R1+0x1b8], R38 ;  /* 0x0001b82601007387 */ /* 0x000fe20000100a00 */
[----:B-----5:R-:W-:-:S03]  /*a6f0*/  WARPGROUP.ARRIVE ;  /* 0x00000000000079c5 */ /* 0x020fc60000000000 */
[----:B------:R-:W-:Y:S03]  /*a700*/  STL.64 [R1+0x1c0], R40 ;  /* 0x0001c02801007387 */ /* 0x000fe60000100a00 */
[----:B------:R-:W-:Y:S01]  /*a710*/  QGMMA.64x192x32.F32.E4M3.E4M3 R120, gdesc[UR16], R120, UP0, gsb0 ;  /* 0x02e00000107879f3 */ /* 0x000fe2000b800878 */
        /* <DEDUP_REMOVED lines=87> */
[----:B------:R-:W-:-:S03]  /*ac90*/  WARPGROUP.DEPBAR.LE gsb0, 0x0 ;  /* 0x00008000000079c5 */ /* 0x000fc60000010000 */
        /* <DEDUP_REMOVED lines=48> */
[----:B0-----:R-:W2:Y:S04]  /*afa0*/  LDL.LU.64 R140, [R1] ;  /* 0x00000000018c7983 */ /* 0x001ea80000300a00 */
[----:B------:R-:W2:Y:S04]  /*afb0*/  LDL.LU.64 R142, [R1+0x8] ;  /* 0x00000800018e7983 */ /* 0x000ea80000300a00 */
        /* <DEDUP_REMOVED lines=45> */
[----:B------:R-:W2:Y:S01]  /*b290*/  LDL.LU.64 R234, [R1+0x178] ;  /* 0x0001780001ea7983 */ /* 0x000ea20000300a00 */
[----:B------:R-:W-:Y:S01]  /*b2a0*/  UIADD3 UR16, UR8, 0x100, URZ ;  /* 0x0000010008107890 */ /* 0x000fe2000fffe03f */
[----:B----4-:R-:W-:Y:S01]  /*b2b0*/  WARPGROUP.ARRIVE ;  /* 0x00000000000079c5 */ /* 0x010fe20000000000 */
[----:B------:R-:W-:-:S02]  /*b2c0*/  UMOV UR17, 0xc0000010 ;  /* 0xc000001000117882 */ /* 0x000fc40000000000 */
[----:B------:R-:W-:-:S03]  /*b2d0*/  UMOV UR9, UR17 ;  /* 0x0000001100097c82 */ /* 0x000fc60008000000 */
[----:B------:R-:W-:Y:S02]  /*b2e0*/  UMOV UR8, UR16 ;  /* 0x0000001000087c82 */ /* 0x000fe40008000000 */
[----:B------:R-:W-:Y:S03]  /*b2f0*/  QGMMA.64x192x32.F32.E4M3.E4M3 R24, gdesc[UR16], R24, UP0, gsb0 ;  /* 0x02e00000101879f3 */ /* 0x000fe6000b800818 */
[----:B------:R-:W-:Y:S02]  /*b300*/  WARPGROUP.DEPBAR.LE gsb0, 0x0 ;  /* 0x00008000000079c5 */ /* 0x000fe40000010000 */
[----:B--2---:R-:W-:-:S15]  /*b310*/  WARPGROUP.ARRIVE ;  /* 0x00000000000079c5 */ /* 0x004fde0000000000 */
[----:B------:R-:W-:Y:S03]  /*b320*/  QGMMA.64x192x32.F32.E4M3.E4M3 R140, gdesc[UR8], R140, UP0, gsb0 ;  /* 0x02e00000088c79f3 */ /* 0x000fe6000b80088c */
[----:B------:R-:W-:Y:S02]  /*b330*/  WARPGROUP.DEPBAR.LE gsb0, 0x0 ;  /* 0x00008000000079c5 */ /* 0x000fe40000010000 */
[----:B------:R-:W-:Y:S01]  /*b340*/  STL.64 [R1], R140 ;  /* 0x0000008c01007387 */ /* 0x000fe20000100a00 */
[----:B------:R-:W-:-:S03]  /*b350*/  IMAD.MOV.U32 R3, RZ, RZ, R223 ;  /* 0x000000ffff037224 */ /* 0x000fc600078e00df */
        /* <DEDUP_REMOVED lines=95> */
[----:B------:R-:W-:-:S04]  /*b950*/  UIADD3 UR6, UR6, 0x1, URZ ;  /* 0x0000000106067890 */ /* 0x000fc8000fffe03f */
[----:B------:R-:W-:-:S04]  /*b960*/  UISETP.NE.AND UP0, UPT, UR6, UR28, UPT ;  /* 0x0000001c0600728c */ /* 0x000fc8000bf05270 */
[----:B------:R-:W-:-:S06]  /*b970*/  USEL UR7, URZ, 0x1, UP0 ;  /* 0x000000013f077887 */ /* 0x000fcc0008000000 */
[----:B------:R-:W-:-:S13]  /*b980*/  ISETP.NE.AND P0, PT, RZ, UR7, PT ;  /* 0x00000007ff007c0c */ /* 0x000fda000bf05270 */
[----:B0-----:R-:W-:Y:S05]  /*b990*/  @!P0 BRA `(.L_x_25) ;  /* 0x0000005400a08947 */ /* 0x001fea0003800000 */
[----:B------:R0:W-:Y:S04]  /*b9a0*/  STL [R1+0x964], R60 ;  /* 0x0009643c01007387 */ /* 0x0001e80000100800 */
[----:B0-----:R-:W2:Y:S04]  /*b9b0*/  LDL.LU R60, [R1+0x314] ;  /* 0x00031400013c7983 */ /* 0x001ea80000300800 */
[----:B------:R0:W-:Y:S04]  /*b9c0*/  STL [R1+0x960], R61 ;  /* 0x0009603d01007387 */ /* 0x0001e80000100800 */
[----:B0-----:R-:W2:Y:S04]  /*b9d0*/  LDL R61, [R1+0x23c] ;  /* 0x00023c00013d7983 */ /* 0x001ea80000100800 */
[----:B------:R0:W-:Y:S04]  /*b9e0*/  STL [R1+0x95c], R62 ;  /* 0x00095c3e01007387 */ /* 0x0001e80000100800 */
[----:B0-----:R-:W4:Y:S04]  /*b9f0*/  LDL.LU R62, [R1+0x310] ;  /* 0x00031000013e7983 */ /* 0x001f280000300800 */
[----:B------:R0:W-:Y:S04]  /*ba00*/  STL [R1+0x958], R63 ;  /* 0x0009583f01007387 */ /* 0x0001e80000100800 */
[----:B0-----:R-:W4:Y:S04]  /*ba10*/  LDL R63, [R1+0x238] ;  /* 0x00023800013f7983 */ /* 0x001f280000100800 */
[----:B------:R0:W-:Y:S04]  /*ba20*/  STL [R1+0x954], R64 ;  /* 0x0009544001007387 */ /* 0x0001e80000100800 */
[----:B0-----:R-:W3:Y:S04]  /*ba30*/  LDL.LU R64, [R1+0x30c] ;  /* 0x00030c0001407983 */ /* 0x001ee80000300800 */
[----:B------:R0:W-:Y:S04]  /*ba40*/  STL [R1+0x950], R65 ;  /* 0x0009504101007387 */ /* 0x0001e80000100800 */
[----:B0-----:R-:W3:Y:S04]  /*ba50*/  LDL R65, [R1+0x234] ;  /* 0x0002340001417983 */ /* 0x001ee80000100800 */
        /* <DEDUP_REMOVED lines=13> */
[----:B0-----:R-:W2:Y:S04]  /*bb30*/  LDL R72, [R1+0x224] ;  /* 0x0002240001487983 */ /* 0x001ea80000100800 */
        /* <DEDUP_REMOVED lines=81> */
[----:B0-----:R-:W2:Y:S01]  /*c050*/  LDL R113, [R1+0x180] ;  /* 0x0001800001717983 */ /* 0x001ea20000100800 */
[----:B---3--:R-:W-:-:S01]  /*c060*/  FADD R70, R71, R70 ;  /* 0x0000004647467221 */ /* 0x008fc20000000000 */
[----:B----4-:R-:W-:Y:S01]  /*c070*/  FADD R68, R69, R68 ;  /* 0x0000004445447221 */ /* 0x010fe20000000000 */
[----:B--2---:R-:W-:-:S01]  /*c080*/  FADD R66, R67, R66 ;  /* 0x0000004243427221 */ /* 0x004fc20000000000 */
[----:B------:R-:W-:Y:S01]  /*c090*/  STL [R1+0x88c], R114 ;  /* 0x00088c7201007387 */ /* 0x000fe20000100800 */
[----:B------:R-:W-:-:S01]  /*c0a0*/  FADD R64, R65, R64 ;  /* 0x0000004041407221 */ /* 0x000fc20000000000 */
[----:B------:R-:W-:Y:S01]  /*c0b0*/  FADD R62, R63, R62 ;  /* 0x0000003e3f3e7221 */ /* 0x000fe20000000000 */
[----:B------:R-:W-:-:S01]  /*c0c0*/  FADD R60, R61, R60 ;  /* 0x0000003c3d3c7221 */ /* 0x000fc20000000000 */
[----:B------:R-:W-:Y:S01]  /*c0d0*/  STL [R1+0x888], R115 ;  /* 0x0008887301007387 */ /* 0x000fe20000100800 */
[----:B-----5:R-:W-:-:S01]  /*c0e0*/  FADD R217, R92, R217 ;  /* 0x000000d95cd97221 */ /* 0x020fc20000000000 */
[----:B------:R-:W-:Y:S01]  /*c0f0*/  FADD R218, R91, R218 ;  /* 0x000000da5bda7221 */ /* 0x000fe20000000000 */
[----:B------:R-:W-:-:S01]  /*c100*/  FADD R219, R90, R219 ;  /* 0x000000db5adb7221 */ /* 0x000fc20000000000 */
[----:B------:R-:W-:Y:S01]  /*c110*/  STL [R1+0x884], R116 ;  /* 0x0008847401007387 */ /* 0x000fe20000100800 */
[----:B------:R-:W-:-:S01]  /*c120*/  FADD R220, R89, R220 ;  /* 0x000000dc59dc7221 */ /* 0x000fc20000000000 */
        /* <DEDUP_REMOVED lines=10> */
[----:B------:R0:W-:Y:S01]  /*c1d0*/  STL [R1+0x878], R119 ;  /* 0x0008787701007387 */ /* 0x0001e20000100800 */
        /* <DEDUP_REMOVED lines=13> */
[----:B------:R-:W-:-:S02]  /*c2b0*/  FADD R237, R72, R237 ;  /* 0x000000ed48ed7221 */ /* 0x000fc40000000000 */
[----:B------:R3:W-:Y:S04]  /*c2c0*/  STL [R1+0x304], R68 ;  /* 0x0003044401007387 */ /* 0x0007e80000100800 */
[----:B------:R4:W-:Y:S04]  /*c2d0*/  STL [R1+0x308], R66 ;  /* 0x0003084201007387 */ /* 0x0009e80000100800 */
[----:B0-----:R-:W4:Y:S01]  /*c2e0*/  LDL R119, [R1+0x240] ;  /* 0x0002400001777983 */ /* 0x001f220000100800 */
[----:B------:R-:W-:-:S03]  /*c2f0*/  FADD R22, R95, R22 ;  /* 0x000000165f167221 */ /* 0x000fc60000000000 */
[----:B------:R0:W-:Y:S04]  /*c300*/  STL [R1+0x30c], R64 ;  /* 0x00030c4001007387 */ /* 0x0001e80000100800 */
[----:B------:R-:W4:Y:S04]  /*c310*/  LDL.LU R118, [R1+0x318] ;  /* 0x0003180001767983 */ /* 0x000f280000300800 */
[----:B------:R1:W-:Y:S01]  /*c320*/  STL [R1+0x310], R62 ;  /* 0x0003103e01007387 */ /* 0x0003e20000100800 */
[----:B------:R-:W-:-:S03]  /*c330*/  FADD R21, R96, R21 ;  /* 0x0000001560157221 */ /* 0x000fc60000000000 */
[----:B------:R-:W4:Y:S04]  /*c340*/  LDL R117, [R1+0x244] ;  /* 0x0002440001757983 */ /* 0x000f280000100800 */
[----:B------:R1:W-:Y:S04]  /*c350*/  STL [R1+0x314], R60 ;  /* 0x0003143c01007387 */ /* 0x0003e80000100800 */
[----:B------:R-:W4:Y:S04]  /*c360*/  LDL.LU R116, [R1+0x31c] ;  /* 0x00031c0001747983 */ /* 0x000f280000300800 */
[----:B------:R-:W4:Y:S01]  /*c370*/  LDL R115, [R1+0x248] ;  /* 0x0002480001737983 */ /* 0x000f220000100800 */
[----:B------:R-:W-:-:S03]  /*c380*/  FADD R20, R97, R20 ;  /* 0x0000001461147221 */ /* 0x000fc60000000000 */
[----:B------:R-:W4:Y:S01]  /*c390*/  LDL.LU R114, [R1+0x320] ;  /* 0x0003200001727983 */ /* 0x000f220000300800 */
[----:B------:R-:W-:-:S01]  /*c3a0*/  FADD R19, R98, R19 ;  /* 0x0000001362137221 */ /* 0x000fc20000000000 */
[----:B------:R-:W-:Y:S01]  /*c3b0*/  FADD R18, R99, R18 ;  /* 0x0000001263127221 */ /* 0x000fe20000000000 */
        /* <DEDUP_REMOVED lines=13> */
[----:B------:R-:W-:-:S02]  /*c490*/  FADD R4, R113, R4 ;  /* 0x0000000471047221 */ /* 0x000fc40000000000 */
[----:B------:R-:W4:Y:S04]  /*c4a0*/  LDL R113, [R1+0x24c] ;  /* 0x00024c0001717983 */ /* 0x000f280000100800 */
[----:B------:R-:W4:Y:S04]  /*c4b0*/  LDL.LU R112, [R1+0x324] ;  /* 0x0003240001707983 */ /* 0x000f280000300800 */
        /* <DEDUP_REMOVED lines=41> */
[----:B--2---:R-:W2:Y:S04]  /*c750*/  LDL.LU R70, [R1+0x378] ;  /* 0x0003780001467983 */ /* 0x004ea80000300800 */
[----:B------:R-:W2:Y:S04]  /*c760*/  LDL R69, [R1+0x2a4] ;  /* 0x0002a40001457983 */ /* 0x000ea80000100800 */
[----:B---3--:R-:W3:Y:S04]  /*c770*/  LDL.LU R68, [R1+0x37c] ;  /* 0x00037c0001447983 */ /* 0x008ee80000300800 */
[----:B------:R-:W3:Y:S04]  /*c780*/  LDL R67, [R1+0x2a8] ;  /* 0x0002a80001437983 */ /* 0x000ee80000100800 */
[----:B----4-:R-:W4:Y:S04]  /*c790*/  LDL.LU R66, [R1+0x380] ;  /* 0x0003800001427983 */ /* 0x010f280000300800 */
[----:B------:R-:W4:Y:S04]  /*c7a0*/  LDL R65, [R1+0x2ac] ;  /* 0x0002ac0001417983 */ /* 0x000f280000100800 */
[----:B0-----:R-:W4:Y:S04]  /*c7b0*/  LDL.LU R64, [R1+0x384] ;  /* 0x0003840001407983 */ /* 0x001f280000300800 */
[----:B------:R-:W4:Y:S04]  /*c7c0*/  LDL R63, [R1+0x2b0] ;  /* 0x0002b000013f7983 */ /* 0x000f280000100800 */
[----:B-1----:R-:W4:Y:S04]  /*c7d0*/  LDL.LU R62, [R1+0x388] ;  /* 0x00038800013e7983 */ /* 0x002f280000300800 */
[----:B------:R-:W4:Y:S04]  /*c7e0*/  LDL R61, [R1+0x2b4] ;  /* 0x0002b400013d7983 */ /* 0x000f280000100800 */
[----:B------:R-:W4:Y:S04]  /*c7f0*/  LDL.LU R2, [R1+0x38c] ;  /* 0x00038c0001027983 */ /* 0x000f280000300800 */
[----:B------:R-:W4:Y:S04]  /*c800*/  LDL R60, [R1+0x2b8] ;  /* 0x0002b800013c7983 */ /* 0x000f280000100800 */
[----:B------:R-:W4:Y:S01]  /*c810*/  LDL.LU R0, [R1+0x390] ;  /* 0x0003900001007983 */ /* 0x000f220000300800 */
[----:B------:R-:W-:-:S01]  /*c820*/  FADD R118, R119, R118 ;  /* 0x0000007677767221 */ /* 0x000fc20000000000 */
[----:B------:R-:W-:Y:S01]  /*c830*/  FADD R116, R117, R116 ;  /* 0x0000007475747221 */ /* 0x000fe20000000000 */
[----:B------:R-:W-:-:S03]  /*c840*/  FADD R114, R115, R114 ;  /* 0x0000007273727221 */ /* 0x000fc60000000000 */
[----:B------:R-:W-:Y:S04]  /*c850*/  STL [R1+0x318], R118 ;  /* 0x0003187601007387 */ /* 0x000fe80000100800 */
[----:B------:R-:W-:Y:S04]  /*c860*/  STL [R1+0x31c], R116 ;  /* 0x00031c7401007387 */ /* 0x000fe80000100800 */
[----:B------:R-:W-:Y:S01]  /*c870*/  STL [R1+0x320], R114 ;  /* 0x0003207201007387 */ /* 0x000fe20000100800 */
[----:B------:R-:W-:-:S01]  /*c880*/  FADD R112, R113, R112 ;  /* 0x0000007071707221 */ /* 0x000fc20000000000 */
[----:B------:R-:W-:-:S04]  /*c890*/  FADD R110, R111, R110 ;  /* 0x0000006e6f6e7221 */ /* 0x000fc80000000000 */
[----:B------:R-:W-:Y:S01]  /*c8a0*/  STL [R1+0x324], R112 ;  /* 0x0003247001007387 */ /* 0x000fe20000100800 */
[----:B------:R-:W-:-:S03]  /*c8b0*/  FADD R108, R109, R108 ;  /* 0x0000006c6d6c7221 */ /* 0x000fc60000000000 */
        /* <DEDUP_REMOVED lines=37> */
[----:B--2---:R-:W-:-:S03]  /*cb10*/  FADD R70, R71, R70 ;  /* 0x0000004647467221 */ /* 0x004fc60000000000 */
[----:B------:R-:W-:Y:S01]  /*cb20*/  STL [R1+0x374], R72 ;  /* 0x0003744801007387 */ /* 0x000fe20000100800 */
[----:B---3--:R-:W-:-:S03]  /*cb30*/  FADD R68, R69, R68 ;  /* 0x0000004445447221 */ /* 0x008fc60000000000 */
[----:B------:R-:W-:Y:S01]  /*cb40*/  STL [R1+0x378], R70 ;  /* 0x0003784601007387 */ /* 0x000fe20000100800 */
[----:B----4-:R-:W-:-:S03]  /*cb50*/  FADD R66, R67, R66 ;  /* 0x0000004243427221 */ /* 0x010fc60000000000 */
[----:B------:R-:W-:Y:S01]  /*cb60*/  STL [R1+0x37c], R68 ;  /* 0x00037c4401007387 */ /* 0x000fe20000100800 */
[----:B------:R-:W-:-:S03]  /*cb70*/  FADD R64, R65, R64 ;  /* 0x0000004041407221 */ /* 0x000fc60000000000 */
[----:B------:R-:W-:Y:S04]  /*cb80*/  STL [R1+0x380], R66 ;  /* 0x0003804201007387 */ /* 0x000fe80000100800 */
[----:B------:R-:W-:Y:S01]  /*cb90*/  STL [R1+0x384], R64 ;  /* 0x0003844001007387 */ /* 0x000fe20000100800 */
[----:B------:R-:W-:-:S01]  /*cba0*/  FADD R62, R63, R62 ;  /* 0x0000003e3f3e7221 */ /* 0x000fc20000000000 */
[----:B------:R-:W-:Y:S01]  /*cbb0*/  FADD R2, R61, R2 ;  /* 0x000000023d027221 */ /* 0x000fe20000000000 */
[----:B------:R-:W-:-:S02]  /*cbc0*/  FADD R0, R60, R0 ;  /* 0x000000003c007221 */ /* 0x000fc40000000000 */
[----:B------:R-:W2:Y:S04]  /*cbd0*/  LDL R60, [R1+0x2bc] ;  /* 0x0002bc00013c7983 */ /* 0x000ea80000100800 */
[----:B------:R0:W-:Y:S04]  /*cbe0*/  STL [R1+0x388], R62 ;  /* 0x0003883e01007387 */ /* 0x0001e80000100800 */
[----:B------:R-:W2:Y:S04]  /*cbf0*/  LDL.LU R61, [R1+0x394] ;  /* 0x00039400013d7983 */ /* 0x000ea80000300800 */
[----:B------:R1:W-:Y:S04]  /*cc00*/  STL [R1+0x38c], R2 ;  /* 0x00038c0201007387 */ /* 0x0003e80000100800 */
[----:B0-----:R-:W3:Y:S04]  /*cc10*/  LDL R62, [R1+0x2c0] ;  /* 0x0002c000013e7983 */ /* 0x001ee80000100800 */
[----:B------:R0:W-:Y:S04]  /*cc20*/  STL [R1+0x390], R0 ;  /* 0x0003900001007387 */ /* 0x0001e80000100800 */
[----:B------:R-:W3:Y:S04]  /*cc30*/  LDL.LU R63, [R1+0x398] ;  /* 0x00039800013f7983 */ /* 0x000ee80000300800 */
        /* <DEDUP_REMOVED lines=30> */
[----:B------:R-:W4:Y:S04]  /*ce20*/  LDL R93, [R1] ;  /* 0x00000000015d7983 */ /* 0x000f280000100800 */
        /* <DEDUP_REMOVED lines=24> */
[----:B-1----:R-:W4:Y:S04]  /*cfb0*/  LDL.LU R2, [R1+0x408] ;  /* 0x0004080001027983 */ /* 0x002f280000300800 */
[----:B------:R-:W4:Y:S04]  /*cfc0*/  LDL R68, [R1+0x34] ;  /* 0x0000340001447983 */ /* 0x000f280000100800 */
[----:B0-----:R-:W4:Y:S01]  /*cfd0*/  LDL.LU R0, [R1+0x40c] ;  /* 0x00040c0001007983 */ /* 0x001f220000300800 */
[----:B--2---:R-:W-:-:S03]  /*cfe0*/  FADD R61, R60, R61 ;  /* 0x0000003d3c3d7221 */ /* 0x004fc60000000000 */
[----:B------:R-:W2:Y:S04]  /*cff0*/  LDL.LU R60, [R1+0x964] ;  /* 0x00096400013c7983 */ /* 0x000ea80000300800 */
[----:B------:R0:W-:Y:S01]  /*d000*/  STL [R1+0x394], R61 ;  /* 0x0003943d01007387 */ /* 0x0001e20000100800 */
[----:B---3--:R-:W-:-:S03]  /*d010*/  FADD R63, R62, R63 ;  /* 0x0000003f3e3f7221 */ /* 0x008fc60000000000 */
[----:B0-----:R-:W3:Y:S04]  /*d020*/  LDL.LU R61, [R1+0x960] ;  /* 0x00096000013d7983 */ /* 0x001ee80000300800 */
[----:B------:R-:W3:Y:S01]  /*d030*/  LDL.LU R62, [R1+0x95c] ;  /* 0x00095c00013e7983 */ /* 0x000ee20000300800 */
[----:B----4-:R-:W-:-:S03]  /*d040*/  FADD R65, R64, R65 ;  /* 0x0000004140417221 */ /* 0x010fc60000000000 */
[----:B------:R0:W-:Y:S01]  /*d050*/  STL [R1+0x398], R63 ;  /* 0x0003983f01007387 */ /* 0x0001e20000100800 */
[----:B------:R-:W-:-:S03]  /*d060*/  FADD R67, R66, R67 ;  /* 0x0000004342437221 */ /* 0x000fc60000000000 */
[----:B0-----:R-:W4:Y:S04]  /*d070*/  LDL.LU R63, [R1+0x958] ;  /* 0x00095800013f7983 */ /* 0x001f280000300800 */
[----:B------:R-:W4:Y:S01]  /*d080*/  LDL.LU R64, [R1+0x954] ;  /* 0x0009540001407983 */ /* 0x000f220000300800 */
[----:B------:R-:W-:-:S03]  /*d090*/  FADD R118, R119, R118 ;  /* 0x0000007677767221 */ /* 0x000fc60000000000 */
[----:B------:R0:W-:Y:S01]  /*d0a0*/  STL [R1+0x39c], R65 ;  /* 0x00039c4101007387 */ /* 0x0001e20000100800 */
[----:B------:R-:W-:-:S03]  /*d0b0*/  FADD R116, R117, R116 ;  /* 0x0000007475747221 */ /* 0x000fc60000000000 */
[----:B0-----:R-:W4:Y:S01]  /*d0c0*/  LDL.LU R65, [R1+0x950] ;  /* 0x0009500001417983 */ /* 0x001f220000300800 */
[----:B------:R-:W-:-:S03]  /*d0d0*/  FADD R114, R115, R114 ;  /* 0x0000007273727221 */ /* 0x000fc60000000000 */
[----:B------:R-:W4:Y:S04]  /*d0e0*/  LDL.LU R66, [R1+0x94c] ;  /* 0x00094c0001427983 */ /* 0x000f280000300800 */
[----:B------:R0:W-:Y:S01]  /*d0f0*/  STL [R1+0x3a0], R67 ;  /* 0x0003a04301007387 */ /* 0x0001e20000100800 */
[----:B------:R-:W-:-:S03]  /*d100*/  FADD R112, R113, R112 ;  /* 0x0000007071707221 */ /* 0x000fc60000000000 */
[----:B0-----:R-:W4:Y:S01]  /*d110*/  LDL.LU R67, [R1+0x948] ;  /* 0x0009480001437983 */ /* 0x001f220000300800 */
[----:B------:R-:W-:-:S03]  /*d120*/  FADD R110, R111, R110 ;  /* 0x0000006e6f6e7221 */ /* 0x000fc60000000000 */
[----:B------:R-:W-:Y:S04]  /*d130*/  STL [R1+0x3a4], R118 ;  /* 0x0003a47601007387 */ /* 0x000fe80000100800 */
[----:B------:R-:W-:Y:S01]  /*d140*/  STL [R1+0x3a8], R116 ;  /* 0x0003a87401007387 */ /* 0x000fe20000100800 */
[----:B------:R-:W-:-:S03]  /*d150*/  FADD R108, R109, R108 ;  /* 0x0000006c6d6c7221 */ /* 0x000fc60000000000 */
[----:B------:R-:W-:Y:S01]  /*d160*/  STL [R1+0x3ac], R114 ;  /* 0x0003ac7201007387 */ /* 0x000fe20000100800 */
[----:B------:R-:W-:-:S03]  /*d170*/  FADD R106, R107, R106 ;  /* 0x0000006a6b6a7221 */ /* 0x000fc60000000000 */
[----:B------:R-:W-:Y:S04]  /*d180*/  STL [R1+0x3b0], R112 ;  /* 0x0003b07001007387 */ /* 0x000fe80000100800 */
[----:B------:R-:W-:Y:S01]  /*d190*/  STL [R1+0x3b4], R110 ;  /* 0x0003b46e01007387 */ /* 0x000fe20000100800 */
[----:B------:R-:W-:-:S03]  /*d1a0*/  FADD R104, R105, R104 ;  /* 0x0000006869687221 */ /* 0x000fc60000000000 */
[----:B------:R-:W-:Y:S04]  /*d1b0*/  STL [R1+0x3b8], R108 ;  /* 0x0003b86c01007387 */ /* 0x000fe80000100800 */
        /* <DEDUP_REMOVED lines=32> */
[----:B------:R-:W-:Y:S04]  /*d3c0*/  STL [R1+0x3fc], R74 ;  /* 0x0003fc4a01007387 */ /* 0x000fe80000100800 */
[----:B------:R-:W-:Y:S01]  /*d3d0*/  STL [R1+0x400], R72 ;  /* 0x0004004801007387 */ /* 0x000fe20000100800 */
[----:B------:R-:W-:-:S03]  /*d3e0*/  FADD R70, R71, R70 ;  /* 0x0000004647467221 */ /* 0x000fc60000000000 */
[----:B------:R-:W2:Y:S04]  /*d3f0*/  LDL R83, [R1+0x38] ;  /* 0x0000380001537983 */ /* 0x000ea80000100800 */
[----:B------:R0:W-:Y:S01]  /*d400*/  STL [R1+0x404], R70 ;  /* 0x0004044601007387 */ /* 0x0001e20000100800 */
[----:B------:R-:W-:-:S03]  /*d410*/  FADD R2, R69, R2 ;  /* 0x0000000245027221 */ /* 0x000fc60000000000 */
[----:B------:R-:W2:Y:S04]  /*d420*/  LDL.LU R81, [R1+0x410] ;  /* 0x0004100001517983 */ /* 0x000ea80000300800 */
[----:B------:R1:W-:Y:S01]  /*d430*/  STL [R1+0x408], R2 ;  /* 0x0004080201007387 */ /* 0x0003e20000100800 */
[----:B------:R-:W-:-:S03]  /*d440*/  FADD R0, R68, R0 ;  /* 0x0000000044007221 */ /* 0x000fc60000000000 */
[----:B------:R-:W3:Y:S04]  /*d450*/  LDL R79, [R1+0x3c] ;  /* 0x00003c00014f7983 */ /* 0x000ee80000100800 */
[----:B------:R1:W-:Y:S04]  /*d460*/  STL [R1+0x40c], R0 ;  /* 0x00040c0001007387 */ /* 0x0003e80000100800 */
[----:B------:R-:W3:Y:S04]  /*d470*/  LDL.LU R77, [R1+0x414] ;  /* 0x00041400014d7983 */ /* 0x000ee80000300800 */
[----:B------:R-:W4:Y:S04]  /*d480*/  LDL R75, [R1+0x40] ;  /* 0x00004000014b7983 */ /* 0x000f280000100800 */
[----:B------:R-:W4:Y:S04]  /*d490*/  LDL.LU R73, [R1+0x418] ;  /* 0x0004180001497983 */ /* 0x000f280000300800 */
[----:B------:R-:W4:Y:S04]  /*d4a0*/  LDL R71, [R1+0x44] ;  /* 0x0000440001477983 */ /* 0x000f280000100800 */
[----:B------:R-:W4:Y:S04]  /*d4b0*/  LDL.LU R69, [R1+0x41c] ;  /* 0x00041c0001457983 */ /* 0x000f280000300800 */
        /* <DEDUP_REMOVED lines=32> */
[----:B------:R-:W4:Y:S04]  /*d6c0*/  LDL.LU R0, [R1+0x488] ;  /* 0x0004880001007983 */ /* 0x000f280000300800 */
[----:B------:R-:W4:Y:S04]  /*d6d0*/  LDL.LU R95, [R1+0x470] ;  /* 0x00047000015f7983 */ /* 0x000f280000300800 */
[----:B------:R-:W4:Y:S01]  /*d6e0*/  LDL.LU R97, [R1+0x46c] ;  /* 0x00046c0001617983 */ /* 0x000f220000300800 */
[----:B--2---:R-:W-:-:S05]  /*d6f0*/  FADD R81, R83, R81 ;  /* 0x0000005153517221 */ /* 0x004fca0000000000 */
[----:B------:R-:W-:Y:S04]  /*d700*/  STL [R1+0x410], R81 ;  /* 0x0004105101007387 */ /* 0x000fe80000100800 */
[----:B------:R-:W2:Y:S01]  /*d710*/  LDL.LU R99, [R1+0x468] ;  /* 0x0004680001637983 */ /* 0x000ea20000300800 */
[----:B---3--:R-:W-:-:S05]  /*d720*/  FADD R77, R79, R77 ;  /* 0x0000004d4f4d7221 */ /* 0x008fca0000000000 */
[----:B------:R-:W-:Y:S01]  /*d730*/  STL [R1+0x414], R77 ;  /* 0x0004144d01007387 */ /* 0x000fe20000100800 */
[----:B----4-:R-:W-:-:S01]  /*d740*/  FADD R73, R75, R73 ;  /* 0x000000494b497221 */ /* 0x010fc20000000000 */
[----:B------:R-:W-:-:S05]  /*d750*/  FADD R69, R71, R69 ;  /* 0x0000004547457221 */ /* 0x000fca0000000000 */
[----:B------:R0:W-:Y:S04]  /*d760*/  STL [R1+0x41c], R69 ;  /* 0x00041c4501007387 */ /* 0x0001e80000100800 */
[----:B------:R1:W-:Y:S04]  /*d770*/  STL [R1+0x418], R73 ;  /* 0x0004184901007387 */ /* 0x0003e80000100800 */
[----:B0-----:R-:W3:Y:S04]  /*d780*/  LDL.LU R69, [R1+0x420] ;  /* 0x0004200001457983 */ /* 0x001ee80000300800 */
[----:B------:R-:W4:Y:S04]  /*d790*/  LDL.LU R71, [R1+0x424] ;  /* 0x0004240001477983 */ /* 0x000f280000300800 */
[----:B-1----:R-:W4:Y:S04]  /*d7a0*/  LDL.LU R73, [R1+0x428] ;  /* 0x0004280001497983 */ /* 0x002f280000300800 */
[----:B------:R-:W4:Y:S04]  /*d7b0*/  LDL.LU R75, [R1+0x42c] ;  /* 0x00042c00014b7983 */ /* 0x000f280000300800 */
        /* <DEDUP_REMOVED lines=22> */
[----:B--2---:R-:W-:-:S01]  /*d920*/  FADD R99, R100, R99 ;  /* 0x0000006364637221 */ /* 0x004fc20000000000 */
[----:B---3--:R-:W-:-:S02]  /*d930*/  FADD R69, R68, R69 ;  /* 0x0000004544457221 */ /* 0x008fc40000000000 */
[----:B------:R-:W2:Y:S01]  /*d940*/  LDL.LU R68, [R1+0x944] ;  /* 0x0009440001447983 */ /* 0x000ea20000300800 */
[----:B----4-:R-:W-:-:S03]  /*d950*/  FADD R71, R70, R71 ;  /* 0x0000004746477221 */ /* 0x010fc60000000000 */
[----:B------:R0:W-:Y:S01]  /*d960*/  STL [R1+0x420], R69 ;  /* 0x0004204501007387 */ /* 0x0001e20000100800 */
[----:B------:R-:W-:-:S01]  /*d970*/  FADD R73, R72, R73 ;  /* 0x0000004948497221 */ /* 0x000fc20000000000 */
[----:B------:R-:W-:Y:S02]  /*d980*/  FADD R75, R74, R75 ;  /* 0x0000004b4a4b7221 */ /* 0x000fe40000000000 */
[----:B0-----:R-:W3:Y:S04]  /*d990*/  LDL.LU R69, [R1+0x940] ;  /* 0x0009400001457983 */ /* 0x001ee80000300800 */
[----:B------:R-:W4:Y:S04]  /*d9a0*/  LDL.LU R70, [R1+0x93c] ;  /* 0x00093c0001467983 */ /* 0x000f280000300800 */
[----:B------:R0:W-:Y:S01]  /*d9b0*/  STL [R1+0x424], R71 ;  /* 0x0004244701007387 */ /* 0x0001e20000100800 */
[----:B------:R-:W-:-:S01]  /*d9c0*/  FADD R77, R76, R77 ;  /* 0x0000004d4c4d7221 */ /* 0x000fc20000000000 */
[----:B------:R-:W-:-:S02]  /*d9d0*/  FADD R79, R78, R79 ;  /* 0x0000004f4e4f7221 */ /* 0x000fc40000000000 */
[----:B0-----:R-:W4:Y:S04]  /*d9e0*/  LDL.LU R71, [R1+0x938] ;  /* 0x0009380001477983 */ /* 0x001f280000300800 */
[----:B------:R-:W4:Y:S04]  /*d9f0*/  LDL.LU R72, [R1+0x934] ;  /* 0x0009340001487983 */ /* 0x000f280000300800 */
[----:B------:R0:W-:Y:S01]  /*da00*/  STL [R1+0x428], R73 ;  /* 0x0004284901007387 */ /* 0x0001e20000100800 */
[----:B------:R-:W-:-:S03]  /*da10*/  FADD R81, R80, R81 ;  /* 0x0000005150517221 */ /* 0x000fc60000000000 */
[----:B0-----:R-:W4:Y:S04]  /*da20*/  LDL.LU R73, [R1+0x930] ;  /* 0x0009300001497983 */ /* 0x001f280000300800 */
[----:B------:R-:W4:Y:S04]  /*da30*/  LDL.LU R74, [R1+0x92c] ;  /* 0x00092c00014a7983 */ /* 0x000f280000300800 */
[----:B------:R0:W-:Y:S01]  /*da40*/  STL [R1+0x42c], R75 ;  /* 0x00042c4b01007387 */ /* 0x0001e20000100800 */
[----:B------:R-:W-:-:S03]  /*da50*/  FADD R83, R82, R83 ;  /* 0x0000005352537221 */ /* 0x000fc60000000000 */
[----:B0-----:R-:W4:Y:S04]  /*da60*/  LDL.LU R75, [R1+0x928] ;  /* 0x00092800014b7983 */ /* 0x001f280000300800 */
[----:B------:R-:W4:Y:S04]  /*da70*/  LDL.LU R76, [R1+0x924] ;  /* 0x00092400014c7983 */ /* 0x000f280000300800 */
[----:B------:R0:W-:Y:S01]  /*da80*/  STL [R1+0x430], R77 ;  /* 0x0004304d01007387 */ /* 0x0001e20000100800 */
[----:B------:R-:W-:-:S01]  /*da90*/  FADD R119, R84, R119 ;  /* 0x0000007754777221 */ /* 0x000fc20000000000 */
[----:B------:R-:W-:-:S02]  /*daa0*/  FADD R117, R118, R117 ;  /* 0x0000007576757221 */ /* 0x000fc40000000000 */
[----:B0-----:R-:W4:Y:S04]  /*dab0*/  LDL.LU R77, [R1+0x920] ;  /* 0x00092000014d7983 */ /* 0x001f280000300800 */
[----:B------:R-:W4:Y:S04]  /*dac0*/  LDL.LU R78, [R1+0x91c] ;  /* 0x00091c00014e7983 */ /* 0x000f280000300800 */
[----:B------:R0:W-:Y:S01]  /*dad0*/  STL [R1+0x434], R79 ;  /* 0x0004344f01007387 */ /* 0x0001e20000100800 */
[----:B------:R-:W-:-:S01]  /*dae0*/  FADD R115, R116, R115 ;  /* 0x0000007374737221 */ /* 0x000fc20000000000 */
[----:B------:R-:W-:Y:S01]  /*daf0*/  FADD R113, R114, R113 ;  /* 0x0000007172717221 */ /* 0x000fe20000000000 */
[----:B------:R-:W-:-:S01]  /*db00*/  FADD R111, R112, R111 ;  /* 0x0000006f706f7221 */ /* 0x000fc20000000000 */
        /* <DEDUP_REMOVED lines=10> */
[----:B------:R-:W-:-:S02]  /*dbb0*/  FADD R101, R102, R101 ;  /* 0x0000006566657221 */ /* 0x000fc40000000000 */
[----:B0-----:R-:W4:Y:S04]  /*dbc0*/  LDL.LU R83, [R1+0x908] ;  /* 0x0009080001537983 */ /* 0x001f280000300800 */
[----:B------:R-:W4:Y:S04]  /*dbd0*/  LDL.LU R84, [R1+0x904] ;  /* 0x0009040001547983 */ /* 0x000f280000300800 */
[----:B------:R0:W-:Y:S04]  /*dbe0*/  STL [R1+0x440], R119 ;  /* 0x0004407701007387 */ /* 0x0001e80000100800 */
[----:B------:R-:W-:Y:S04]  /*dbf0*/  STL [R1+0x444], R117 ;  /* 0x0004447501007387 */ /* 0x000fe80000100800 */
[----:B------:R-:W-:Y:S04]  /*dc00*/  STL [R1+0x448], R115 ;  /* 0x0004487301007387 */ /* 0x000fe80000100800 */
[----:B------:R-:W-:Y:S04]  /*dc10*/  STL [R1+0x44c], R113 ;  /* 0x00044c7101007387 */ /* 0x000fe80000100800 */
[----:B------:R-:W-:Y:S04]  /*dc20*/  STL [R1+0x450], R111 ;  /* 0x0004506f01007387 */ /* 0x000fe80000100800 */
[----:B------:R-:W-:Y:S04]  /*dc30*/  STL [R1+0x454], R109 ;  /* 0x0004546d01007387 */ /* 0x000fe80000100800 */
[----:B------:R-:W-:Y:S04]  /*dc40*/  STL [R1+0x458], R107 ;  /* 0x0004586b01007387 */ /* 0x000fe80000100800 */
[----:B------:R1:W-:Y:S04]  /*dc50*/  STL [R1+0x45c], R105 ;  /* 0x00045c6901007387 */ /* 0x0003e80000100800 */
[----:B------:R-:W-:Y:S04]  /*dc60*/  STL [R1+0x460], R103 ;  /* 0x0004606701007387 */ /* 0x000fe80000100800 */
[----:B------:R-:W-:Y:S04]  /*dc70*/  STL [R1+0x464], R101 ;  /* 0x0004646501007387 */ /* 0x000fe80000100800 */
[----:B------:R-:W-:Y:S04]  /*dc80*/  STL [R1+0x468], R99 ;  /* 0x0004686301007387 */ /* 0x000fe80000100800 */
[----:B------:R1:W-:Y:S04]  /*dc90*/  STL [R1+0x46c], R97 ;  /* 0x00046c6101007387 */ /* 0x0003e80000100800 */
[----:B------:R-:W-:Y:S04]  /*dca0*/  STL [R1+0x470], R95 ;  /* 0x0004705f01007387 */ /* 0x000fe80000100800 */
[----:B------:R-:W-:Y:S04]  /*dcb0*/  STL [R1+0x474], R93 ;  /* 0x0004745d01007387 */ /* 0x000fe80000100800 */
[----:B------:R-:W-:Y:S04]  /*dcc0*/  STL [R1+0x478], R91 ;  /* 0x0004785b01007387 */ /* 0x000fe80000100800 */
[----:B------:R-:W-:Y:S04]  /*dcd0*/  STL [R1+0x47c], R89 ;  /* 0x00047c5901007387 */ /* 0x000fe80000100800 */
[----:B0-----:R-:W2:Y:S04]  /*dce0*/  LDL R119, [R1+0xb4] ;  /* 0x0000b40001777983 */ /* 0x001ea80000100800 */
[----:B------:R-:W-:Y:S04]  /*dcf0*/  STL [R1+0x480], R87 ;  /* 0x0004805701007387 */ /* 0x000fe80000100800 */
[----:B-1----:R-:W2:Y:S04]  /*dd00*/  LDL.LU R105, [R1+0x48c] ;  /* 0x00048c0001697983 */ /* 0x002ea80000300800 */
[----:B------:R0:W-:Y:S04]  /*dd10*/  STL [R1+0x484], R2 ;  /* 0x0004840201007387 */ /* 0x0001e80000100800 */
        /* <DEDUP_REMOVED lines=16> */
[----:B0-----:R-:W4:Y:S04]  /*de20*/  LDL.LU R2, [R1+0x4ac] ;  /* 0x0004ac0001027983 */ /* 0x001f280000300800 */
[----:B------:R-:W4:Y:S04]  /*de30*/  LDL R86, [R1+0xd8] ;  /* 0x0000d80001567983 */ /* 0x000f280000100800 */
[----:B-1----:R-:W4:Y:S04]  /*de40*/  LDL.LU R0, [R1+0x4b0] ;  /* 0x0004b00001007983 */ /* 0x002f280000300800 */
        /* <DEDUP_REMOVED lines=16> */
[----:B------:R-:W4:Y:S01]  /*df50*/  LDL.LU R85, [R1+0x4dc] ;  /* 0x0004dc0001557983 */ /* 0x000f220000300800 */
[----:B--2---:R-:W-:-:S05]  /*df60*/  FADD R105, R119, R105 ;  /* 0x0000006977697221 */ /* 0x004fca0000000000 */
[----:B------:R0:W-:Y:S04]  /*df70*/  STL [R1+0x48c], R105 ;  /* 0x00048c6901007387 */ /* 0x0001e80000100800 */
[----:B0-----:R-:W2:Y:S01]  /*df80*/  LDL.LU R105, [R1+0x4c4] ;  /* 0x0004c40001697983 */ /* 0x001ea20000300800 */
[----:B---3--:R-:W-:-:S05]  /*df90*/  FADD R107, R118, R107 ;  /* 0x0000006b766b7221 */ /* 0x008fca0000000000 */
[----:B------:R0:W-:Y:S01]  /*dfa0*/  STL [R1+0x490], R107 ;  /* 0x0004906b01007387 */ /* 0x0001e20000100800 */
[----:B----4-:R-:W-:-:S03]  /*dfb0*/  FADD R109, R117, R109 ;  /* 0x0000006d756d7221 */ /* 0x010fc60000000000 */
[----:B0-----:R-:W3:Y:S01]  /*dfc0*/  LDL.LU R107, [R1+0x4c0] ;  /* 0x0004c000016b7983 */ /* 0x001ee20000300800 */
        /* <DEDUP_REMOVED lines=11> */
[----:B------:R0:W-:Y:S01]  /*e080*/  STL [R1+0x4a0], R97 ;  /* 0x0004a06101007387 */ /* 0x0001e20000100800 */
[----:B------:R-:W-:-:S03]  /*e090*/  FADD R2, R88, R2 ;  /* 0x0000000258027221 */ /* 0x000fc60000000000 */
[----:B------:R-:W-:Y:S04]  /*e0a0*/  STL [R1+0x4a4], R94 ;  /* 0x0004a45e01007387 */ /* 0x000fe80000100800 */
[----:B------:R-:W4:Y:S01]  /*e0b0*/  LDL R98, [R1+0x108] ;  /* 0x0001080001627983 */ /* 0x000f220000100800 */
[----:B------:R-:W-:-:S03]  /*e0c0*/  FADD R0, R86, R0 ;  /* 0x0000000056007221 */ /* 0x000fc60000000000 */
[----:B------:R-:W-:Y:S04]  /*e0d0*/  STL [R1+0x4a8], R90 ;  /* 0x0004a85a01007387 */ /* 0x000fe80000100800 */
[----:B0-----:R-:W4:Y:S04]  /*e0e0*/  LDL.LU R97, [R1+0x4e0] ;  /* 0x0004e00001617983 */ /* 0x001f280000300800 */
[----:B------:R-:W-:Y:S04]  /*e0f0*/  STL [R1+0x4ac], R2 ;  /* 0x0004ac0201007387 */ /* 0x000fe80000100800 */
[----:B------:R-:W4:Y:S04]  /*e100*/  LDL R96, [R1+0x10c] ;  /* 0x00010c0001607983 */ /* 0x000f280000100800 */
[----:B------:R0:W-:Y:S04]  /*e110*/  STL [R1+0x4b0], R0 ;  /* 0x0004b00001007387 */ /* 0x0001e80000100800 */
[----:B0-----:R-:W4:Y:S04]  /*e120*/  LDL.LU R0, [R1+0x4e4] ;  /* 0x0004e40001007983 */ /* 0x001f280000300800 */
[----:B------:R-:W4:Y:S04]  /*e130*/  LDL R94, [R1+0x110] ;  /* 0x00011000015e7983 */ /* 0x000f280000100800 */
[----:B------:R-:W4:Y:S04]  /*e140*/  LDL.LU R2, [R1+0x4e8] ;  /* 0x0004e80001027983 */ /* 0x000f280000300800 */
[----:B------:R-:W4:Y:S04]  /*e150*/  LDL R92, [R1+0x114] ;  /* 0x00011400015c7983 */ /* 0x000f280000100800 */
[----:B------:R-:W4:Y:S04]  /*e160*/  LDL.LU R90, [R1+0x4ec] ;  /* 0x0004ec00015a7983 */ /* 0x000f280000300800 */
[----:B------:R-:W4:Y:S04]  /*e170*/  LDL R88, [R1+0x118] ;  /* 0x0001180001587983 */ /* 0x000f280000100800 */
[----:B------:R-:W4:Y:S01]  /*e180*/  LDL.LU R86, [R1+0x4f0] ;  /* 0x0004f00001567983 */ /* 0x000f220000300800 */
[----:B------:R-:W-:-:S01]  /*e190*/  FADD R103, R104, R103 ;  /* 0x0000006768677221 */ /* 0x000fc20000000000 */
[----:B------:R-:W-:Y:S01]  /*e1a0*/  FADD R101, R102, R101 ;  /* 0x0000006566657221 */ /* 0x000fe20000000000 */
[----:B------:R-:W-:-:S01]  /*e1b0*/  FADD R99, R100, R99 ;  /* 0x0000006364637221 */ /* 0x000fc20000000000 */
[----:B------:R-:W-:Y:S01]  /*e1c0*/  FADD R93, R95, R93 ;  /* 0x0000005d5f5d7221 */ /* 0x000fe20000000000 */
[----:B------:R-:W-:-:S01]  /*e1d0*/  FADD R89, R91, R89 ;  /* 0x000000595b597221 */ /* 0x000fc20000000000 */
[----:B------:R-:W-:Y:S01]  /*e1e0*/  FADD R85, R87, R85 ;  /* 0x0000005557557221 */ /* 0x000fe20000000000 */
[----:B--2---:R-:W-:-:S01]  /*e1f0*/  FADD R105, R106, R105 ;  /* 0x000000696a697221 */ /* 0x004fc20000000000 */
[----:B---3--:R-:W-:Y:S01]  /*e200*/  FADD R107, R108, R107 ;  /* 0x0000006b6c6b7221 */ /* 0x008fe20000000000 */
[----:B----4-:R-:W-:-:S01]  /*e210*/  FADD R109, R110, R109 ;  /* 0x0000006d6e6d7221 */ /* 0x010fc20000000000 */
[----:B------:R-:W-:-:S05]  /*e220*/  FADD R113, R114, R113 ;  /* 0x0000007172717221 */ /* 0x000fca0000000000 */
[----:B------:R-:W-:Y:S01]  /*e230*/  STL [R1+0x4b4], R113 ;  /* 0x0004b47101007387 */ /* 0x000fe20000100800 */
[----:B------:R-:W-:-:S05]  /*e240*/  FADD R111, R112, R111 ;  /* 0x0000006f706f7221 */ /* 0x000fca0000000000 */
[----:B------:R-:W-:Y:S04]  /*e250*/  STL [R1+0x4b8], R111 ;  /* 0x0004b86f01007387 */ /* 0x000fe80000100800 */
[----:B------:R-:W-:Y:S04]  /*e260*/  STL [R1+0x4bc], R109 ;  /* 0x0004bc6d01007387 */ /* 0x000fe80000100800 */
[----:B------:R-:W-:Y:S04]  /*e270*/  STL [R1+0x4c0], R107 ;  /* 0x0004c06b01007387 */ /* 0x000fe80000100800 */
[----:B------:R-:W-:Y:S04]  /*e280*/  STL [R1+0x4c4], R105 ;  /* 0x0004c46901007387 */ /* 0x000fe80000100800 */
[----:B------:R-:W-:Y:S04]  /*e290*/  STL [R1+0x4c8], R103 ;  /* 0x0004c86701007387 */ /* 0x000fe80000100800 */
[----:B------:R-:W-:Y:S01]  /*e2a0*/  STL [R1+0x4cc], R101 ;  /* 0x0004cc6501007387 */ /* 0x000fe20000100800 */
[----:B------:R-:W-:-:S03]  /*e2b0*/  FADD R97, R98, R97 ;  /* 0x0000006162617221 */ /* 0x000fc60000000000 */
[----:B------:R-:W-:Y:S04]  /*e2c0*/  STL [R1+0x4d0], R99 ;  /* 0x0004d06301007387 */ /* 0x000fe80000100800 */
[----:B------:R0:W-:Y:S04]  /*e2d0*/  STL [R1+0x4dc], R85 ;  /* 0x0004dc5501007387 */ /* 0x0001e80000100800 */
[----:B------:R-:W-:Y:S04]  /*e2e0*/  STL [R1+0x4d4], R93 ;  /* 0x0004d45d01007387 */ /* 0x000fe80000100800 */
[----:B0-----:R-:W2:Y:S01]  /*e2f0*/  LDL R85, [R1+0x11c] ;  /* 0x00011c0001557983 */ /* 0x001ea20000100800 */
[----:B------:R-:W-:-:S03]  /*e300*/  FADD R0, R96, R0 ;  /* 0x0000000060007221 */ /* 0x000fc60000000000 */
[----:B------:R0:W-:Y:S04]  /*e310*/  STL [R1+0x4d8], R89 ;  /* 0x0004d85901007387 */ /* 0x0001e80000100800 */
[----:B------:R-:W3:Y:S01]  /*e320*/  LDL R87, [R1+0x120] ;  /* 0x0001200001577983 */ /* 0x000ee20000100800 */
[----:B------:R-:W-:-:S03]  /*e330*/  FADD R2, R94, R2 ;  /* 0x000000025e027221 */ /* 0x000fc60000000000 */
[----:B------:R-:W4:Y:S04]  /*e340*/  LDL R91, [R1+0x128] ;  /* 0x00012800015b7983 */ /* 0x000f280000100800 */
[----:B0-----:R-:W4:Y:S04]  /*e350*/  LDL R89, [R1+0x124] ;  /* 0x0001240001597983 */ /* 0x001f280000100800 */
[----:B------:R-:W4:Y:S01]  /*e360*/  LDL R93, [R1+0x12c] ;  /* 0x00012c00015d7983 */ /* 0x000f220000100800 */
[----:B------:R-:W-:-:S03]  /*e370*/  FADD R90, R92, R90 ;  /* 0x0000005a5c5a7221 */ /* 0x000fc60000000000 */
[----:B------:R-:W4:Y:S04]  /*e380*/  LDL R116, [R1+0x130] ;  /* 0x0001300001747983 */ /* 0x000f280000100800 */
[----:B------:R-:W4:Y:S01]  /*e390*/  LDL R112, [R1+0x134] ;  /* 0x0001340001707983 */ /* 0x000f220000100800 */
[----:B------:R-:W-:-:S03]  /*e3a0*/  FADD R86, R88, R86 ;  /* 0x0000005658567221 */ /* 0x000fc60000000000 */
[----:B------:R-:W4:Y:S04]  /*e3b0*/  LDL R108, [R1+0x138] ;  /* 0x00013800016c7983 */ /* 0x000f280000100800 */
[----:B------:R-:W4:Y:S04]  /*e3c0*/  LDL R106, [R1+0x13c] ;  /* 0x00013c00016a7983 */ /* 0x000f280000100800 */
[----:B------:R-:W4:Y:S04]  /*e3d0*/  LDL R103, [R1+0x140] ;  /* 0x0001400001677983 */ /* 0x000f280000100800 */
[----:B------:R-:W4:Y:S04]  /*e3e0*/  LDL R99, [R1+0x144] ;  /* 0x0001440001637983 */ /* 0x000f280000100800 */
[----:B------:R-:W4:Y:S04]  /*e3f0*/  LDL R95, [R1+0x148] ;  /* 0x00014800015f7983 */ /* 0x000f280000100800 */
[----:B------:R0:W-:Y:S04]  /*e400*/  STL [R1+0x4e4], R0 ;  /* 0x0004e40001007387 */ /* 0x0001e80000100800 */
[----:B0-----:R-:W2:Y:S04]  /*e410*/  LDL.LU R0, [R1+0x524] ;  /* 0x0005240001007983 */ /* 0x001ea80000300800 */
[----:B------:R-:W-:Y:S04]  /*e420*/  STL [R1+0x4e0], R97 ;  /* 0x0004e06101007387 */ /* 0x000fe80000100800 */
[----:B------:R0:W-:Y:S04]  /*e430*/  STL [R1+0x4e8], R2 ;  /* 0x0004e80201007387 */ /* 0x0001e80000100800 */
[----:B0-----:R-:W4:Y:S04]  /*e440*/  LDL.LU R2, [R1+0x520] ;  /* 0x0005200001027983 */ /* 0x001f280000300800 */
[----:B------:R-:W4:Y:S04]  /*e450*/  LDL.LU R97, [R1+0x51c] ;  /* 0x00051c0001617983 */ /* 0x000f280000300800 */
        /* <DEDUP_REMOVED lines=35> */
[----:B------:R-:W-:Y:S01]  /*e690*/  FADD R114, R116, R114 ;  /* 0x0000007274727221 */ /* 0x000fe20000000000 */
[----:B------:R-:W-:-:S01]  /*e6a0*/  FADD R110, R112, R110 ;  /* 0x0000006e706e7221 */ /* 0x000fc20000000000 */
[----:B------:R-:W-:Y:S01]  /*e6b0*/  FADD R107, R108, R107 ;  /* 0x0000006b6c6b7221 */ /* 0x000fe20000000000 */
        /* <DEDUP_REMOVED lines=9> */
[----:B------:R-:W-:-:S02]  /*e750*/  FADD R2, R95, R2 ;  /* 0x000000025f027221 */ /* 0x000fc40000000000 */
[----:B0-----:R-:W4:Y:S04]  /*e760*/  LDL.LU R92, [R1+0x8e4] ;  /* 0x0008e400015c7983 */ /* 0x001f280000300800 */
[----:B------:R-:W4:Y:S04]  /*e770*/  LDL.LU R93, [R1+0x8e0] ;  /* 0x0008e000015d7983 */ /* 0x000f280000300800 */
[----:B------:R-:W-:Y:S04]  /*e780*/  STL [R1+0x504], R118 ;  /* 0x0005047601007387 */ /* 0x000fe80000100800 */
[----:B------:R-:W-:Y:S04]  /*e790*/  STL [R1+0x508], R114 ;  /* 0x0005087201007387 */ /* 0x000fe80000100800 */
[----:B------:R-:W-:Y:S04]  /*e7a0*/  STL [R1+0x50c], R110 ;  /* 0x00050c6e01007387 */ /* 0x000fe80000100800 */
[----:B------:R-:W-:Y:S04]  /*e7b0*/  STL [R1+0x510], R107 ;  /* 0x0005106b01007387 */ /* 0x000fe80000100800 */
[----:B------:R-:W-:Y:S04]  /*e7c0*/  STL [R1+0x514], R105 ;  /* 0x0005146901007387 */ /* 0x000fe80000100800 */
[----:B------:R-:W-:Y:S04]  /*e7d0*/  STL [R1+0x518], R101 ;  /* 0x0005186501007387 */ /* 0x000fe80000100800 */
[----:B------:R-:W2:Y:S04]  /*e7e0*/  LDL.LU R95, [R1+0x528] ;  /* 0x00052800015f7983 */ /* 0x000ea80000300800 */
[----:B------:R0:W-:Y:S04]  /*e7f0*/  STL [R1+0x51c], R97 ;  /* 0x00051c6101007387 */ /* 0x0001e80000100800 */
[----:B0-----:R-:W3:Y:S04]  /*e800*/  LDL.LU R97, [R1+0x52c] ;  /* 0x00052c0001617983 */ /* 0x001ee80000300800 */
[----:B------:R0:W-:Y:S04]  /*e810*/  STL [R1+0x520], R2 ;  /* 0x0005200201007387 */ /* 0x0001e80000100800 */
[----:B------:R-:W4:Y:S04]  /*e820*/  LDL.LU R99, [R1+0x530] ;  /* 0x0005300001637983 */ /* 0x000f280000300800 */
[----:B------:R1:W-:Y:S04]  /*e830*/  STL [R1+0x524], R0 ;  /* 0x0005240001007387 */ /* 0x0003e80000100800 */
        /* <DEDUP_REMOVED lines=12> */
[----:B0-----:R-:W4:Y:S04]  /*e900*/  LDL.LU R2, [R1+0x564] ;  /* 0x0005640001027983 */ /* 0x001f280000300800 */
[----:B-1----:R-:W4:Y:S01]  /*e910*/  LDL.LU R0, [R1+0x568] ;  /* 0x0005680001007983 */ /* 0x002f220000300800 */
        /* <DEDUP_REMOVED lines=9> */
[----:B0-----:R-:W4:Y:S01]  /*e9b0*/  LDL.LU R97, [R1+0x8d0] ;  /* 0x0008d00001617983 */ /* 0x001f220000300800 */
[----:B------:R-:W-:-:S03]  /*e9c0*/  FADD R103, R102, R103 ;  /* 0x0000006766677221 */ /* 0x000fc60000000000 */
        /* <DEDUP_REMOVED lines=23> */
[----:B------:R0:W-:Y:S04]  /*eb40*/  STL [R1+0x540], R118 ;  /* 0x0005407601007387 */ /* 0x0001e80000100800 */
[----:B------:R1:W-:Y:S04]  /*eb50*/  STL [R1+0x544], R116 ;  /* 0x0005447401007387 */ /* 0x0003e80000100800 */
[----:B------:R1:W-:Y:S04]  /*eb60*/  STL [R1+0x548], R114 ;  /* 0x0005487201007387 */ /* 0x0003e80000100800 */
[----:B------:R1:W-:Y:S04]  /*eb70*/  STL [R1+0x54c], R112 ;  /* 0x00054c7001007387 */ /* 0x0003e80000100800 */
[----:B------:R1:W-:Y:S01]  /*eb80*/  STL [R1+0x550], R110 ;  /* 0x0005506e01007387 */ /* 0x0003e20000100800 */
[----:B------:R-:W-:-:S03]  /*eb90*/  FADD R0, R124, R0 ;  /* 0x000000007c007221 */ /* 0x000fc60000000000 */
[----:B------:R1:W-:Y:S04]  /*eba0*/  STL [R1+0x554], R108 ;  /* 0x0005546c01007387 */ /* 0x0003e80000100800 */
[----:B------:R1:W-:Y:S04]  /*ebb0*/  STL [R1+0x558], R107 ;  /* 0x0005586b01007387 */ /* 0x0003e80000100800 */
[----:B------:R1:W-:Y:S04]  /*ebc0*/  STL [R1+0x55c], R106 ;  /* 0x00055c6a01007387 */ /* 0x0003e80000100800 */
[----:B------:R-:W2:Y:S04]  /*ebd0*/  LDL.LU R119, [R1+0x56c] ;  /* 0x00056c0001777983 */ /* 0x000ea80000300800 */
[----:B------:R1:W-:Y:S04]  /*ebe0*/  STL [R1+0x560], R3 ;  /* 0x0005600301007387 */ /* 0x0003e80000100800 */
[----:B0-----:R-:W3:Y:S04]  /*ebf0*/  LDL.LU R118, [R1+0x570] ;  /* 0x0005700001767983 */ /* 0x001ee80000300800 */
[----:B------:R0:W-:Y:S04]  /*ec00*/  STL [R1+0x564], R2 ;  /* 0x0005640201007387 */ /* 0x0001e80000100800 */
[----:B------:R-:W4:Y:S04]  /*ec10*/  LDL.LU R117, [R1+0x574] ;  /* 0x0005740001757983 */ /* 0x000f280000300800 */
[----:B------:R0:W-:Y:S04]  /*ec20*/  STL [R1+0x568], R0 ;  /* 0x0005680001007387 */ /* 0x0001e80000100800 */
        /* <DEDUP_REMOVED lines=13> */
[----:B------:R-:W4:Y:S01]  /*ed00*/  LDL.LU R0, [R1+0x5ac] ;  /* 0x0005ac0001007983 */ /* 0x000f220000300800 */
[----:B--2---:R-:W-:-:S01]  /*ed10*/  FADD R119, R125, R119 ;  /* 0x000000777d777221 */ /* 0x004fc20000000000 */
[----:B---3--:R-:W-:-:S04]  /*ed20*/  FADD R118, R126, R118 ;  /* 0x000000767e767221 */ /* 0x008fc80000000000 */
[----:B------:R0:W-:Y:S01]  /*ed30*/  STL [R1+0x56c], R119 ;  /* 0x00056c7701007387 */ /* 0x0001e20000100800 */
[----:B----4-:R-:W-:-:S03]  /*ed40*/  FADD R117, R127, R117 ;  /* 0x000000757f757221 */ /* 0x010fc60000000000 */
[----:B------:R1:W-:Y:S01]  /*ed50*/  STL [R1+0x570], R118 ;  /* 0x0005707601007387 */ /* 0x0003e20000100800 */
[----:B------:R-:W-:-:S03]  /*ed60*/  FADD R116, R128, R116 ;  /* 0x0000007480747221 */ /* 0x000fc60000000000 */
        /* <DEDUP_REMOVED lines=24> */
[----:B0-----:R-:W4:Y:S01]  /*eef0*/  LDL.LU R119, [R1+0x5b0] ;  /* 0x0005b00001777983 */ /* 0x001f220000300800 */
[----:B------:R-:W-:-:S03]  /*ef00*/  FADD R0, R141, R0 ;  /* 0x000000008d007221 */ /* 0x000fc60000000000 */
[----:B------:R0:W-:Y:S04]  /*ef10*/  STL [R1+0x5a4], R3 ;  /* 0x0005a40301007387 */ /* 0x0001e80000100800 */
[----:B-1----:R-:W4:Y:S04]  /*ef20*/  LDL.LU R118, [R1+0x5b4] ;  /* 0x0005b40001767983 */ /* 0x002f280000300800 */
[----:B------:R1:W-:Y:S04]  /*ef30*/  STL [R1+0x5a8], R2 ;  /* 0x0005a80201007387 */ /* 0x0003e80000100800 */
[----:B--2---:R-:W2:Y:S04]  /*ef40*/  LDL.LU R117, [R1+0x5b8] ;  /* 0x0005b80001757983 */ /* 0x004ea80000300800 */
[----:B------:R1:W-:Y:S04]  /*ef50*/  STL [R1+0x5ac], R0 ;  /* 0x0005ac0001007387 */ /* 0x0003e80000100800 */
[----:B---3--:R-:W3:Y:S04]  /*ef60*/  LDL.LU R116, [R1+0x5bc] ;  /* 0x0005bc0001747983 */ /* 0x008ee80000300800 */
[----:B----4-:R-:W4:Y:S04]  /*ef70*/  LDL.LU R115, [R1+0x5c0] ;  /* 0x0005c00001737983 */ /* 0x010f280000300800 */
        /* <DEDUP_REMOVED lines=10> */
[----:B-1----:R-:W4:Y:S04]  /*f020*/  LDL.LU R2, [R1+0x5ec] ;  /* 0x0005ec0001027983 */ /* 0x002f280000300800 */
[----:B------:R-:W4:Y:S01]  /*f030*/  LDL.LU R0, [R1+0x5f0] ;  /* 0x0005f00001007983 */ /* 0x000f220000300800 */
[----:B------:R-:W-:-:S01]  /*f040*/  FADD R119, R142, R119 ;  /* 0x000000778e777221 */ /* 0x000fc20000000000 */
[----:B------:R-:W-:-:S04]  /*f050*/  FADD R118, R143, R118 ;  /* 0x000000768f767221 */ /* 0x000fc80000000000 */
[----:B------:R0:W-:Y:S01]  /*f060*/  STL [R1+0x5b0], R119 ;  /* 0x0005b07701007387 */ /* 0x0001e20000100800 */
[----:B--2---:R-:W-:-:S03]  /*f070*/  FADD R117, R144, R117 ;  /* 0x0000007590757221 */ /* 0x004fc60000000000 */
[----:B------:R1:W-:Y:S01]  /*f080*/  STL [R1+0x5b4], R118 ;  /* 0x0005b47601007387 */ /* 0x0003e20000100800 */
[----:B---3--:R-:W-:-:S03]  /*f090*/  FADD R116, R145, R116 ;  /* 0x0000007491747221 */ /* 0x008fc60000000000 */
        /* <DEDUP_REMOVED lines=430> */
[----:B------:R0:W-:Y:S04]  /*10b80*/  STL [R1+0x804], R106 ;  /* 0x0008046a01007387 */ /* 0x0001e80000100800 */
[----:B0-----:R-:W2:Y:S04]  /*10b90*/  LDL.LU R106, [R1+0x814] ;  /* 0x00081400016a7983 */ /* 0x001ea80000300800 */
[----:B------:R-:W-:Y:S04]  /*10ba0*/  STL [R1+0x808], R3 ;  /* 0x0008080301007387 */ /* 0x000fe80000100800 */
[----:B------:R-:W3:Y:S01]  /*10bb0*/  LDL.LU R107, [R1+0x818] ;  /* 0x00081800016b7983 */ /* 0x000ee20000300800 */
[----:B------:R-:W-:-:S01]  /*10bc0*/  FADD R2, R101, R2 ;  /* 0x0000000265027221 */ /* 0x000fc20000000000 */
[----:B------:R-:W-:-:S04]  /*10bd0*/  FADD R0, R102, R0 ;  /* 0x0000000066007221 */ /* 0x000fc80000000000 */
        /* <DEDUP_REMOVED lines=17> */
[----:B--2---:R-:W-:-:S05]  /*10cf0*/  FADD R106, R103, R106 ;  /* 0x0000006a676a7221 */ /* 0x004fca0000000000 */
[----:B------:R0:W-:Y:S01]  /*10d00*/  STL [R1+0x814], R106 ;  /* 0x0008146a01007387 */ /* 0x0001e20000100800 */
[----:B---3--:R-:W-:-:S03]  /*10d10*/  FADD R107, R104, R107 ;  /* 0x0000006b686b7221 */ /* 0x008fc60000000000 */
[----:B0-----:R-:W2:Y:S04]  /*10d20*/  LDL.LU R106, [R1+0x8ac] ;  /* 0x0008ac00016a7983 */ /* 0x001ea80000300800 */
[----:B------:R0:W-:Y:S04]  /*10d30*/  STL [R1+0x818], R107 ;  /* 0x0008186b01007387 */ /* 0x0001e80000100800 */
[----:B0-----:R-:W3:Y:S01]  /*10d40*/  LDL.LU R107, [R1+0x8a8] ;  /* 0x0008a800016b7983 */ /* 0x001ee20000300800 */
[----:B----4-:R-:W-:-:S05]  /*10d50*/  FADD R108, R105, R108 ;  /* 0x0000006c696c7221 */ /* 0x010fca0000000000 */
[----:B------:R0:W-:Y:S04]  /*10d60*/  STL [R1+0x81c], R108 ;  /* 0x00081c6c01007387 */ /* 0x0001e80000100800 */
[----:B0-----:R-:W4:Y:S01]  /*10d70*/  LDL.LU R108, [R1+0x8a4] ;  /* 0x0008a400016c7983 */ /* 0x001f220000300800 */
        /* <DEDUP_REMOVED lines=35> */
[----:B0-----:R0:W5:Y:S01]  /*10fb0*/  LDL.LU R2, [R1+0x874] ;  /* 0x0008740001027983 */ /* 0x0011620000300800 */
[----:B------:R-:W-:Y:S01]  /*10fc0*/  UMOV UR6, URZ ;  /* 0x0000003f00067c82 */ /* 0x000fe20008000000 */
[----:B--2---:R-:W-:-:S05]  /*10fd0*/  FADD R0, R118, R0 ;  /* 0x0000000076007221 */ /* 0x004fca0000000000 */
[----:B------:R1:W-:Y:S01]  /*10fe0*/  STL [R1+0x850], R0 ;  /* 0x0008500001007387 */ /* 0x0003e20000100800 */
[----:B---3--:R-:W-:-:S03]  /*10ff0*/  FADD R3, R3, R119 ;  /* 0x0000007703037221 */ /* 0x008fc60000000000 */
[----:B-1----:R0:W5:Y:S04]  /*11000*/  LDL.LU R0, [R1+0x870] ;  /* 0x0008700001007983 */ /* 0x0021680000300800 */
[----:B------:R0:W-:Y:S02]  /*11010*/  STL [R1+0x854], R3 ;  /* 0x0008540301007387 */ /* 0x0001e40000100800 */
.L_x_25:
[----:B------:R-:W-:Y:S05]  /*11020*/  @!P1 BRA `(.L_x_26) ;  /* 0x0000000000049947 */ /* 0x000fea0003800000 */
[----:B------:R-:W-:Y:S01]  /*11030*/  BPT.TRAP 0x1 ;  /* 0x000000040000795c */ /* 0x000fe20000300000 */
.L_x_26:
[----:B------:R-:W-:Y:S02]  /*11040*/  UISETP.GT.U32.AND UP0, UPT, UR13, 0x1, UPT ;  /* 0x000000010d00788c */ /* 0x000fe4000bf04070 */
[----:B------:R-:W-:-:S04]  /*11050*/  ULEA UR8, UR27, UR15, 0x3 ;  /* 0x0000000f1b087291 */ /* 0x000fc8000f8e183f */
[----:B------:R-:W-:Y:S01]  /*11060*/  UIADD3 UR8, UR8, 0x60, URZ ;  /* 0x0000006008087890 */ /* 0x000fe2000fffe03f */
[----:B------:R-:W-:-:S03]  /*11070*/  PLOP3.LUT P0, PT, PT, PT, UP0, 0x80, 0x0 ;  /* 0x000000000000781c */ /* 0x000fc60003f0f008 */
[----:B------:R-:W-:-:S09]  /*11080*/  UPRMT UR8, URZ, 0x654, UR8 ;  /* 0x000006543f087896 */ /* 0x000fd20008000008 */
[----:B------:R-:W-:Y:S01]  /*11090*/  SYNCS.ARRIVE.TRANS64.RED.A1T0 RZ, [UR8], RZ ;  /* 0x000000ffffff79a7 */ /* 0x000fe20008100408 */
[----:B------:R-:W-:Y:S05]  /*110a0*/  @P0 BRA `(.L_x_27) ;  /* 0x0000000000040947 */ /* 0x000fea0003800000 */
[----:B------:R-:W-:Y:S01]  /*110b0*/  BPT.TRAP 0x1 ;  /* 0x000000040000795c */ /* 0x000fe20000300000 */
.L_x_27:
[----:B------:R-:W-:Y:S01]  /*110c0*/  UIADD3 UR26, UR26, 0x1, URZ ;  /* 0x000000011a1a7890 */ /* 0x000fe2000fffe03f */
[C---:B-----5:R-:W-:Y:S01]  /*110d0*/  ISETP.GT.AND P0, PT, R2.reuse, 0x1, PT ;  /* 0x000000010200780c */ /* 0x060fe20003f04270 */
[----:B------:R-:W-:Y:S01]  /*110e0*/  UIADD3 UR27, UR27, 0x1, URZ ;  /* 0x000000011b1b7890 */ /* 0x000fe2000fffe03f */
[----:B------:R-:W-:Y:S01]  /*110f0*/  VIADD R2, R2, 0xffffffff ;  /* 0xffffffff02027836 */ /* 0x000fe20000000000 */
[----:B------:R-:W-:Y:S02]  /*11100*/  UISETP.NE.AND UP0, UPT, UR26, 0xc, UPT ;  /* 0x0000000c1a00788c */ /* 0x000fe4000bf05270 */
[----:B------:R-:W-:Y:S02]  /*11110*/  UISETP.NE.AND UP1, UPT, UR27, 0xc, UPT ;  /* 0x0000000c1b00788c */ /* 0x000fe4000bf25270 */
[----:B------:R-:W-:Y:S02]  /*11120*/  USEL UR8, URZ, 0x1, UP0 ;  /* 0x000000013f087887 */ /* 0x000fe40008000000 */
[----:B------:R-:W-:-:S02]  /*11130*/  USEL UR26, UR26, URZ, UP0 ;  /* 0x0000003f1a1a7287 */ /* 0x000fc40008000000 */
[----:B------:R-:W-:Y:S02]  /*11140*/  USEL UR27, UR27, URZ, UP1 ;  /* 0x0000003f1b1b7287 */ /* 0x000fe40008800000 */
[----:B------:R-:W-:Y:S01]  /*11150*/  LOP3.LUT R0, R0, UR8, RZ, 0x3c, !PT ;  /* 0x0000000800007c12 */ /* 0x000fe2000f8e3cff */
[----:B------:R-:W-:Y:S01]  /*11160*/  UMOV UR8, 0x1 ;  /* 0x0000000100087882 */ /* 0x000fe20000000000 */
[----:B------:R-:W-:Y:S08]  /*11170*/  @P0 BRA `(.L_x_28) ;  /* 0xffffff8c00340947 */ /* 0x000ff0000383ffff */
.L_x_20:
[----:B------:R-:W-:-:S04]  /*11180*/  UISETP.NE.AND UP0, UPT, UR6, URZ, UPT ;  /* 0x0000003f0600728c */ /* 0x000fc8000bf05270 */
[----:B------:R-:W-:-:S06]  /*11190*/  USEL UR6, URZ, 0x1, !UP0 ;  /* 0x000000013f067887 */ /* 0x000fcc000c000000 */
[----:B------:R-:W-:-:S13]  /*111a0*/  ISETP.NE.AND P0, PT, RZ, UR6, PT ;  /* 0x00000006ff007c0c */ /* 0x000fda000bf05270 */
[----:B------:R-:W-:Y:S05]  /*111b0*/  @!P0 BRA `(.L_x_29) ;  /* 0x0000005400888947 */ /* 0x000fea0003800000 */
[----:B------:R-:W2:Y:S04]  /*111c0*/  LDL.LU R0, [R1+0x310] ;  /* 0x0003100001007983 */ /* 0x000ea80000300800 */
[----:B------:R-:W4:Y:S04]  /*111d0*/  LDL.LU R2, [R1+0x23c] ;  /* 0x00023c0001027983 */ /* 0x000f280000300800 */
[----:B0-----:R-:W4:Y:S04]  /*111e0*/  LDL.LU R3, [R1+0x314] ;  /* 0x0003140001037983 */ /* 0x001f280000300800 */
[----:B------:R0:W-:Y:S04]  /*111f0*/  STL [R1+0x958], R61 ;  /* 0x0009583d01007387 */ /* 0x0001e80000100800 */
[----:B0-----:R-:W2:Y:S04]  /*11200*/  LDL.LU R61, [R1+0x238] ;  /* 0x00023800013d7983 */ /* 0x001ea80000300800 */
[----:B------:R0:W-:Y:S04]  /*11210*/  STL [R1+0x954], R62 ;  /* 0x0009543e01007387 */ /* 0x0001e80000100800 */
[----:B0-----:R-:W3:Y:S04]  /*11220*/  LDL.LU R62, [R1+0x30c] ;  /* 0x00030c00013e7983 */ /* 0x001ee80000300800 */
[----:B------:R0:W-:Y:S04]  /*11230*/  STL [R1+0x950], R63 ;  /* 0x0009503f01007387 */ /* 0x0001e80000100800 */
[----:B0-----:R-:W3:Y:S04]  /*11240*/  LDL.LU R63, [R1+0x234] ;  /* 0x00023400013f7983 */ /* 0x001ee80000300800 */
[----:B------:R0:W-:Y:S04]  /*11250*/  STL [R1+0x94c], R64 ;  /* 0x00094c4001007387 */ /* 0x0001e80000100800 */
[----:B0-----:R-:W4:Y:S04]  /*11260*/  LDL.LU R64, [R1+0x308] ;  /* 0x0003080001407983 */ /* 0x001f280000300800 */
[----:B------:R0:W-:Y:S04]  /*11270*/  STL [R1+0x948], R65 ;  /* 0x0009484101007387 */ /* 0x0001e80000100800 */
[----:B0-----:R-:W4:Y:S04]  /*11280*/  LDL.LU R65, [R1+0x230] ;  /* 0x0002300001417983 */ /* 0x001f280000300800 */
[----:B------:R0:W-:Y:S04]  /*11290*/  STL [R1+0x944], R66 ;  /* 0x0009444201007387 */ /* 0x0001e80000100800 */
[----:B0-----:R-:W2:Y:S04]  /*112a0*/  LDL.LU R66, [R1+0x304] ;  /* 0x0003040001427983 */ /* 0x001ea80000300800 */
        /* <DEDUP_REMOVED lines=89> */
[----:B0-----:R-:W4:Y:S01]  /*11840*/  LDL.LU R111, [R1+0x180] ;  /* 0x00018000016f7983 */ /* 0x001f220000300800 */
[----:B---3--:R-:W-:Y:S01]  /*11850*/  FADD R68, R69, R68 ;  /* 0x0000004445447221 */ /* 0x008fe20000000000 */
[----:B--2---:R-:W-:Y:S01]  /*11860*/  FADD R66, R67, R66 ;  /* 0x0000004243427221 */ /* 0x004fe20000000000 */
[----:B----4-:R-:W-:Y:S01]  /*11870*/  FADD R64, R65, R64 ;  /* 0x0000004041407221 */ /* 0x010fe20000000000 */
[----:B------:R-:W-:Y:S01]  /*11880*/  STL [R1+0x88c], R112 ;  /* 0x00088c7001007387 */ /* 0x000fe20000100800 */
[----:B------:R-:W-:Y:S01]  /*11890*/  FADD R62, R63, R62 ;  /* 0x0000003e3f3e7221 */ /* 0x000fe20000000000 */
[----:B------:R-:W-:Y:S01]  /*118a0*/  FADD R0, R61, R0 ;  /* 0x000000003d007221 */ /* 0x000fe20000000000 */
[----:B------:R-:W-:Y:S01]  /*118b0*/  FADD R3, R2, R3 ;  /* 0x0000000302037221 */ /* 0x000fe20000000000 */
        /* <DEDUP_REMOVED lines=24> */
[----:B------:R0:W-:Y:S01]  /*11a40*/  STL [R1+0x870], R119 ;  /* 0x0008707701007387 */ /* 0x0001e20000100800 */
[----:B------:R-:W-:Y:S01]  /*11a50*/  FADD R234, R73, R234 ;  /* 0x000000ea49ea7221 */ /* 0x000fe20000000000 */
[----:B------:R-:W-:Y:S01]  /*11a60*/  FADD R23, R92, R23 ;  /* 0x000000175c177221 */ /* 0x000fe20000000000 */
[----:B------:R-:W-:Y:S01]  /*11a70*/  FADD R235, R72, R235 ;  /* 0x000000eb48eb7221 */ /* 0x000fe20000000000 */
[----:B------:R2:W-:Y:S01]  /*11a80*/  STL [R1+0x300], R68 ;  /* 0x0003004401007387 */ /* 0x0005e20000100800 */
[----:B------:R-:W-:Y:S01]  /*11a90*/  FADD R236, R71, R236 ;  /* 0x000000ec47ec7221 */ /* 0x000fe20000000000 */
[----:B------:R-:W-:-:S02]  /*11aa0*/  FADD R237, R70, R237 ;  /* 0x000000ed46ed7221 */ /* 0x000fc40000000000 */
[----:B------:R3:W-:Y:S04]  /*11ab0*/  STL [R1+0x304], R66 ;  /* 0x0003044201007387 */ /* 0x0007e80000100800 */
[----:B------:R4:W-:Y:S04]  /*11ac0*/  STL [R1+0x308], R64 ;  /* 0x0003084001007387 */ /* 0x0009e80000100800 */
[----:B0-----:R-:W4:Y:S01]  /*11ad0*/  LDL.LU R119, [R1+0x240] ;  /* 0x0002400001777983 */ /* 0x001f220000300800 */
[----:B------:R-:W-:-:S03]  /*11ae0*/  FADD R22, R93, R22 ;  /* 0x000000165d167221 */ /* 0x000fc60000000000 */
[----:B------:R0:W-:Y:S04]  /*11af0*/  STL [R1+0x30c], R62 ;  /* 0x00030c3e01007387 */ /* 0x0001e80000100800 */
[----:B------:R-:W4:Y:S04]  /*11b00*/  LDL.LU R118, [R1+0x318] ;  /* 0x0003180001767983 */ /* 0x000f280000300800 */
[----:B------:R1:W-:Y:S01]  /*11b10*/  STL [R1+0x310], R0 ;  /* 0x0003100001007387 */ /* 0x0003e20000100800 */
[----:B------:R-:W-:-:S03]  /*11b20*/  FADD R21, R94, R21 ;  /* 0x000000155e157221 */ /* 0x000fc60000000000 */
[----:B------:R-:W4:Y:S04]  /*11b30*/  LDL.LU R117, [R1+0x244] ;  /* 0x0002440001757983 */ /* 0x000f280000300800 */
[----:B------:R1:W-:Y:S04]  /*11b40*/  STL [R1+0x314], R3 ;  /* 0x0003140301007387 */ /* 0x0003e80000100800 */
[----:B------:R-:W4:Y:S04]  /*11b50*/  LDL.LU R116, [R1+0x31c] ;  /* 0x00031c0001747983 */ /* 0x000f280000300800 */
[----:B------:R-:W4:Y:S01]  /*11b60*/  LDL.LU R115, [R1+0x248] ;  /* 0x0002480001737983 */ /* 0x000f220000300800 */
[----:B------:R-:W-:-:S03]  /*11b70*/  FADD R20, R95, R20 ;  /* 0x000000145f147221 */ /* 0x000fc60000000000 */
[----:B------:R-:W4:Y:S04]  /*11b80*/  LDL.LU R114, [R1+0x320] ;  /* 0x0003200001727983 */ /* 0x000f280000300800 */
[----:B------:R-:W4:Y:S04]  /*11b90*/  LDL.LU R113, [R1+0x24c] ;  /* 0x00024c0001717983 */ /* 0x000f280000300800 */
[----:B------:R-:W4:Y:S01]  /*11ba0*/  LDL.LU R112, [R1+0x324] ;  /* 0x0003240001707983 */ /* 0x000f220000300800 */
[----:B------:R-:W-:Y:S01]  /*11bb0*/  FADD R19, R96, R19 ;  /* 0x0000001360137221 */ /* 0x000fe20000000000 */
        /* <DEDUP_REMOVED lines=14> */
[----:B------:R-:W-:-:S02]  /*11ca0*/  FADD R4, R111, R4 ;  /* 0x000000046f047221 */ /* 0x000fc40000000000 */
        /* <DEDUP_REMOVED lines=43> */
[----:B--2---:R-:W2:Y:S04]  /*11f60*/  LDL.LU R68, [R1+0x37c] ;  /* 0x00037c0001447983 */ /* 0x004ea80000300800 */
[----:B------:R-:W2:Y:S04]  /*11f70*/  LDL.LU R67, [R1+0x2a8] ;  /* 0x0002a80001437983 */ /* 0x000ea80000300800 */
[----:B---3--:R-:W3:Y:S04]  /*11f80*/  LDL.LU R66, [R1+0x380] ;  /* 0x0003800001427983 */ /* 0x008ee80000300800 */
[----:B------:R-:W3:Y:S04]  /*11f90*/  LDL.LU R65, [R1+0x2ac] ;  /* 0x0002ac0001417983 */ /* 0x000ee80000300800 */
[----:B----4-:R-:W4:Y:S04]  /*11fa0*/  LDL.LU R64, [R1+0x384] ;  /* 0x0003840001407983 */ /* 0x010f280000300800 */
[----:B------:R-:W4:Y:S04]  /*11fb0*/  LDL.LU R63, [R1+0x2b0] ;  /* 0x0002b000013f7983 */ /* 0x000f280000300800 */
[----:B0-----:R-:W4:Y:S04]  /*11fc0*/  LDL.LU R62, [R1+0x388] ;  /* 0x00038800013e7983 */ /* 0x001f280000300800 */
[----:B------:R-:W4:Y:S04]  /*11fd0*/  LDL.LU R61, [R1+0x2b4] ;  /* 0x0002b400013d7983 */ /* 0x000f280000300800 */
[----:B-1----:R-:W4:Y:S04]  /*11fe0*/  LDL.LU R0, [R1+0x38c] ;  /* 0x00038c0001007983 */ /* 0x002f280000300800 */
[----:B------:R-:W4:Y:S04]  /*11ff0*/  LDL.LU R2, [R1+0x2b8] ;  /* 0x0002b80001027983 */ /* 0x000f280000300800 */
[----:B------:R-:W4:Y:S01]  /*12000*/  LDL.LU R3, [R1+0x390] ;  /* 0x0003900001037983 */ /* 0x000f220000300800 */
[----:B------:R-:W-:Y:S01]  /*12010*/  FADD R118, R119, R118 ;  /* 0x0000007677767221 */ /* 0x000fe20000000000 */
[----:B------:R-:W-:Y:S01]  /*12020*/  FADD R116, R117, R116 ;  /* 0x0000007475747221 */ /* 0x000fe20000000000 */
[----:B------:R-:W-:Y:S01]  /*12030*/  FADD R114, R115, R114 ;  /* 0x0000007273727221 */ /* 0x000fe20000000000 */
[----:B------:R-:W-:-:S02]  /*12040*/  FADD R112, R113, R112 ;  /* 0x0000007071707221 */ /* 0x000fc40000000000 */
[----:B------:R0:W-:Y:S04]  /*12050*/  STL [R1+0x318], R118 ;  /* 0x0003187601007387 */ /* 0x0001e80000100800 */
[----:B------:R1:W-:Y:S04]  /*12060*/  STL [R1+0x31c], R116 ;  /* 0x00031c7401007387 */ /* 0x0003e80000100800 */
[----:B------:R1:W-:Y:S04]  /*12070*/  STL [R1+0x320], R114 ;  /* 0x0003207201007387 */ /* 0x0003e80000100800 */
[----:B------:R1:W-:Y:S01]  /*12080*/  STL [R1+0x324], R112 ;  /* 0x0003247001007387 */ /* 0x0003e20000100800 */
[----:B------:R-:W-:Y:S01]  /*12090*/  FADD R110, R111, R110 ;  /* 0x0000006e6f6e7221 */ /* 0x000fe20000000000 */
[----:B------:R-:W-:-:S04]  /*120a0*/  FADD R108, R109, R108 ;  /* 0x0000006c6d6c7221 */ /* 0x000fc80000000000 */
        /* <DEDUP_REMOVED lines=39> */
[----:B--2---:R-:W-:-:S03]  /*12320*/  FADD R68, R69, R68 ;  /* 0x0000004445447221 */ /* 0x004fc60000000000 */
[----:B------:R2:W-:Y:S01]  /*12330*/  STL [R1+0x378], R70 ;  /* 0x0003784601007387 */ /* 0x0005e20000100800 */
[----:B---3--:R-:W-:-:S03]  /*12340*/  FADD R66, R67, R66 ;  /* 0x0000004243427221 */ /* 0x008fc60000000000 */
[----:B------:R3:W-:Y:S01]  /*12350*/  STL [R1+0x37c], R68 ;  /* 0x00037c4401007387 */ /* 0x0007e20000100800 */
[----:B----4-:R-:W-:-:S03]  /*12360*/  FADD R64, R65, R64 ;  /* 0x0000004041407221 */ /* 0x010fc60000000000 */
[----:B------:R4:W-:Y:S04]  /*12370*/  STL [R1+0x380], R66 ;  /* 0x0003804201007387 */ /* 0x0009e80000100800 */
[----:B------:R4:W-:Y:S01]  /*12380*/  STL [R1+0x384], R64 ;  /* 0x0003844001007387 */ /* 0x0009e20000100800 */
[----:B------:R-:W-:-:S03]  /*12390*/  FADD R62, R63, R62 ;  /* 0x0000003e3f3e7221 */ /* 0x000fc60000000000 */
[----:B------:R-:W4:Y:S04]  /*123a0*/  LDL.LU R119, [R1+0x2bc] ;  /* 0x0002bc0001777983 */ /* 0x000f280000300800 */
[----:B------:R4:W-:Y:S01]  /*123b0*/  STL [R1+0x388], R62 ;  /* 0x0003883e01007387 */ /* 0x0009e20000100800 */
[----:B------:R-:W-:-:S03]  /*123c0*/  FADD R0, R61, R0 ;  /* 0x000000003d007221 */ /* 0x000fc60000000000 */
[----:B0-----:R-:W4:Y:S04]  /*123d0*/  LDL.LU R118, [R1+0x394] ;  /* 0x0003940001767983 */ /* 0x001f280000300800 */
[----:B------:R0:W-:Y:S01]  /*123e0*/  STL [R1+0x38c], R0 ;  /* 0x00038c0001007387 */ /* 0x0001e20000100800 */
[----:B------:R-:W-:-:S03]  /*123f0*/  FADD R3, R2, R3 ;  /* 0x0000000302037221 */ /* 0x000fc60000000000 */
        /* <DEDUP_REMOVED lines=33> */
[----:B------:R-:W4:Y:S04]  /*12610*/  LDL.LU R85, [R1] ;  /* 0x0000000001557983 */ /* 0x000f280000300800 */
        /* <DEDUP_REMOVED lines=20> */
[----:B------:R-:W4:Y:S04]  /*12760*/  LDL.LU R64, [R1+0x400] ;  /* 0x0004000001407983 */ /* 0x000f280000300800 */
[----:B------:R-:W4:Y:S04]  /*12770*/  LDL.LU R63, [R1+0x2c] ;  /* 0x00002c00013f7983 */ /* 0x000f280000300800 */
[----:B------:R-:W4:Y:S04]  /*12780*/  LDL.LU R62, [R1+0x404] ;  /* 0x00040400013e7983 */ /* 0x000f280000300800 */
[----:B------:R-:W4:Y:S04]  /*12790*/  LDL.LU R61, [R1+0x30] ;  /* 0x00003000013d7983 */ /* 0x000f280000300800 */
[----:B0-----:R-:W4:Y:S04]  /*127a0*/  LDL.LU R0, [R1+0x408] ;  /* 0x0004080001007983 */ /* 0x001f280000300800 */
[----:B------:R-:W4:Y:S04]  /*127b0*/  LDL.LU R2, [R1+0x34] ;  /* 0x0000340001027983 */ /* 0x000f280000300800 */
[----:B------:R-:W4:Y:S01]  /*127c0*/  LDL.LU R3, [R1+0x40c] ;  /* 0x00040c0001037983 */ /* 0x000f220000300800 */
[----:B------:R-:W-:-:S05]  /*127d0*/  FADD R118, R119, R118 ;  /* 0x0000007677767221 */ /* 0x000fca0000000000 */
        /* <DEDUP_REMOVED lines=124> */
[----:B------:R-:W-:Y:S01]  /*12fa0*/  STL [R1+0x410], R118 ;  /* 0x0004107601007387 */ /* 0x000fe20000100800 */
[----:B------:R-:W-:Y:S01]  /*12fb0*/  FADD R116, R117, R116 ;  /* 0x0000007475747221 */ /* 0x000fe20000000000 */
        /* <DEDUP_REMOVED lines=51> */
[----:B------:R-:W-:Y:S04]  /*132f0*/  STL [R1+0x478], R66 ;  /* 0x0004784201007387 */ /* 0x000fe80000100800 */
[----:B------:R-:W-:Y:S01]  /*13300*/  STL [R1+0x47c], R64 ;  /* 0x00047c4001007387 */ /* 0x000fe20000100800 */
[----:B------:R-:W-:Y:S01]  /*13310*/  FADD R62, R63, R62 ;  /* 0x0000003e3f3e7221 */ /* 0x000fe20000000000 */
[----:B------:R-:W-:Y:S02]  /*13320*/  FADD R0, R61, R0 ;  /* 0x000000003d007221 */ /* 0x000fe40000000000 */
[----:B------:R-:W2:Y:S04]  /*13330*/  LDL.LU R61, [R1+0xb4] ;  /* 0x0000b400013d7983 */ /* 0x000ea80000300800 */
[----:B------:R0:W-:Y:S01]  /*13340*/  STL [R1+0x480], R62 ;  /* 0x0004803e01007387 */ /* 0x0001e20000100800 */
[----:B------:R-:W-:-:S03]  /*13350*/  FADD R3, R2, R3 ;  /* 0x0000000302037221 */ /* 0x000fc60000000000 */
[----:B0-----:R-:W2:Y:S04]  /*13360*/  LDL.LU R62, [R1+0x48c] ;  /* 0x00048c00013e7983 */ /* 0x001ea80000300800 */
[----:B------:R0:W-:Y:S04]  /*13370*/  STL [R1+0x484], R0 ;  /* 0x0004840001007387 */ /* 0x0001e80000100800 */
[----:B------:R-:W3:Y:S04]  /*13380*/  LDL.LU R63, [R1+0xb8] ;  /* 0x0000b800013f7983 */ /* 0x000ee80000300800 */
[----:B------:R1:W-:Y:S04]  /*13390*/  STL [R1+0x488], R3 ;  /* 0x0004880301007387 */ /* 0x0003e80000100800 */
[----:B------:R-:W3:Y:S04]  /*133a0*/  LDL.LU R64, [R1+0x490] ;  /* 0x0004900001407983 */ /* 0x000ee80000300800 */
        /* <DEDUP_REMOVED lines=72> */
[----:B0-----:R-:W4:Y:S04]  /*13830*/  LDL.LU R66, [R1+0x944] ;  /* 0x0009440001427983 */ /* 0x001f280000300800 */
[----:B------:R-:W4:Y:S04]  /*13840*/  LDL.LU R67, [R1+0x940] ;  /* 0x0009400001437983 */ /* 0x000f280000300800 */
[----:B------:R0:W-:Y:S01]  /*13850*/  STL [R1+0x498], R68 ;  /* 0x0004984401007387 */ /* 0x0001e20000100800 */
[----:B------:R-:W-:Y:S01]  /*13860*/  FADD R74, R73, R74 ;  /* 0x0000004a494a7221 */ /* 0x000fe20000000000 */
        /* <DEDUP_REMOVED lines=23> */
[----:B------:R-:W-:Y:S01]  /*139e0*/  FADD R110, R111, R110 ;  /* 0x0000006e6f6e7221 */ /* 0x000fe20000000000 */
[----:B------:R-:W-:Y:S01]  /*139f0*/  FADD R108, R109, R108 ;  /* 0x0000006c6d6c7221 */ /* 0x000fe20000000000 */
        /* <DEDUP_REMOVED lines=13> */
[----:B------:R-:W-:Y:S04]  /*13ad0*/  STL [R1+0x4b8], R118 ;  /* 0x0004b87601007387 */ /* 0x000fe80000100800 */
[----:B------:R-:W-:Y:S04]  /*13ae0*/  STL [R1+0x4bc], R116 ;  /* 0x0004bc7401007387 */ /* 0x000fe80000100800 */
        /* <DEDUP_REMOVED lines=21> */
[----:B------:R-:W-:Y:S04]  /*13c40*/  STL [R1+0x4f4], R88 ;  /* 0x0004f45801007387 */ /* 0x000fe80000100800 */
[----:B------:R-:W-:Y:S04]  /*13c50*/  STL [R1+0x4f8], R86 ;  /* 0x0004f85601007387 */ /* 0x000fe80000100800 */
[----:B------:R-:W2:Y:S04]  /*13c60*/  LDL.LU R83, [R1+0x130] ;  /* 0x0001300001537983 */ /* 0x000ea80000300800 */
[----:B------:R0:W-:Y:S04]  /*13c70*/  STL [R1+0x4fc], R84 ;  /* 0x0004fc5401007387 */ /* 0x0001e80000100800 */
[----:B------:R-:W2:Y:S04]  /*13c80*/  LDL.LU R115, [R1+0x508] ;  /* 0x0005080001737983 */ /* 0x000ea80000300800 */
[----:B------:R1:W-:Y:S04]  /*13c90*/  STL [R1+0x500], R0 ;  /* 0x0005000001007387 */ /* 0x0003e80000100800 */
[----:B0-----:R-:W3:Y:S04]  /*13ca0*/  LDL.LU R84, [R1+0x134] ;  /* 0x0001340001547983 */ /* 0x001ee80000300800 */
[----:B------:R0:W-:Y:S04]  /*13cb0*/  STL [R1+0x504], R3 ;  /* 0x0005040301007387 */ /* 0x0001e80000100800 */
[----:B------:R-:W3:Y:S04]  /*13cc0*/  LDL.LU R116, [R1+0x50c] ;  /* 0x00050c0001747983 */ /* 0x000ee80000300800 */
[----:B------:R-:W4:Y:S04]  /*13cd0*/  LDL.LU R85, [R1+0x138] ;  /* 0x0001380001557983 */ /* 0x000f280000300800 */
[----:B------:R-:W4:Y:S04]  /*13ce0*/  LDL.LU R117, [R1+0x510] ;  /* 0x0005100001757983 */ /* 0x000f280000300800 */
[----:B------:R-:W4:Y:S04]  /*13cf0*/  LDL.LU R86, [R1+0x13c] ;  /* 0x00013c0001567983 */ /* 0x000f280000300800 */
[----:B-1----:R-:W4:Y:S04]  /*13d00*/  LDL.LU R0, [R1+0x514] ;  /* 0x0005140001007983 */ /* 0x002f280000300800 */
[----:B------:R-:W4:Y:S04]  /*13d10*/  LDL.LU R87, [R1+0x140] ;  /* 0x0001400001577983 */ /* 0x000f280000300800 */
[----:B------:R-:W4:Y:S04]  /*13d20*/  LDL.LU R2, [R1+0x518] ;  /* 0x0005180001027983 */ /* 0x000f280000300800 */
[----:B------:R-:W4:Y:S04]  /*13d30*/  LDL.LU R88, [R1+0x144] ;  /* 0x0001440001587983 */ /* 0x000f280000300800 */
[----:B0-----:R-:W4:Y:S04]  /*13d40*/  LDL.LU R3, [R1+0x51c] ;  /* 0x00051c0001037983 */ /* 0x001f280000300800 */
        /* <DEDUP_REMOVED lines=28> */
[----:B--2---:R-:W-:-:S03]  /*13f10*/  FADD R115, R83, R115 ;  /* 0x0000007353737221 */ /* 0x004fc60000000000 */
[----:B------:R-:W2:Y:S04]  /*13f20*/  LDL.LU R83, [R1+0x900] ;  /* 0x0009000001537983 */ /* 0x000ea80000300800 */
[----:B------:R0:W-:Y:S01]  /*13f30*/  STL [R1+0x508], R115 ;  /* 0x0005087301007387 */ /* 0x0001e20000100800 */
[----:B---3--:R-:W-:-:S03]  /*13f40*/  FADD R116, R84, R116 ;  /* 0x0000007454747221 */ /* 0x008fc60000000000 */
[----:B0-----:R-:W3:Y:S04]  /*13f50*/  LDL.LU R115, [R1+0x558] ;  /* 0x0005580001737983 */ /* 0x001ee80000300800 */
[----:B------:R-:W2:Y:S01]  /*13f60*/  LDL.LU R84, [R1+0x8fc] ;  /* 0x0008fc0001547983 */ /* 0x000ea20000300800 */
[----:B----4-:R-:W-:-:S03]  /*13f70*/  FADD R117, R85, R117 ;  /* 0x0000007555757221 */ /* 0x010fc60000000000 */
[----:B------:R0:W-:Y:S04]  /*13f80*/  STL [R1+0x50c], R116 ;  /* 0x00050c7401007387 */ /* 0x0001e80000100800 */
[----:B0-----:R-:W4:Y:S04]  /*13f90*/  LDL.LU R116, [R1+0x55c] ;  /* 0x00055c0001747983 */ /* 0x001f280000300800 */
[----:B------:R-:W2:Y:S04]  /*13fa0*/  LDL.LU R85, [R1+0x8f8] ;  /* 0x0008f80001557983 */ /* 0x000ea80000300800 */
[----:B------:R0:W-:Y:S04]  /*13fb0*/  STL [R1+0x510], R117 ;  /* 0x0005107501007387 */ /* 0x0001e80000100800 */
[----:B0-----:R-:W2:Y:S01]  /*13fc0*/  LDL.LU R117, [R1+0x560] ;  /* 0x0005600001757983 */ /* 0x001ea20000300800 */
[----:B------:R-:W-:Y:S01]  /*13fd0*/  FADD R0, R86, R0 ;  /* 0x0000000056007221 */ /* 0x000fe20000000000 */
[----:B------:R-:W-:-:S02]  /*13fe0*/  FADD R2, R87, R2 ;  /* 0x0000000257027221 */ /* 0x000fc40000000000 */
[----:B------:R-:W2:Y:S01]  /*13ff0*/  LDL.LU R86, [R1+0x8f4] ;  /* 0x0008f40001567983 */ /* 0x000ea20000300800 */
[----:B------:R-:W-:-:S03]  /*14000*/  FADD R3, R88, R3 ;  /* 0x0000000358037221 */ /* 0x000fc60000000000 */
[----:B------:R0:W-:Y:S01]  /*14010*/  STL [R1+0x514], R0 ;  /* 0x0005140001007387 */ /* 0x0001e20000100800 */
[----:B------:R-:W-:Y:S01]  /*14020*/  FADD R90, R89, R90 ;  /* 0x0000005a595a7221 */ /* 0x000fe20000000000 */
[----:B------:R-:W-:Y:S02]  /*14030*/  FADD R92, R91, R92 ;  /* 0x0000005c5b5c7221 */ /* 0x000fe40000000000 */
[----:B0-----:R-:W2:Y:S04]  /*14040*/  LDL.LU R0, [R1+0x564] ;  /* 0x0005640001007983 */ /* 0x001ea80000300800 */
[----:B------:R-:W2:Y:S04]  /*14050*/  LDL.LU R87, [R1+0x8f0] ;  /* 0x0008f00001577983 */ /* 0x000ea80000300800 */
[----:B------:R0:W-:Y:S01]  /*14060*/  STL [R1+0x518], R2 ;  /* 0x0005180201007387 */ /* 0x0001e20000100800 */
[----:B------:R-:W-:-:S03]  /*14070*/  FADD R94, R93, R94 ;  /* 0x0000005e5d5e7221 */ /* 0x000fc60000000000 */
        /* <DEDUP_REMOVED lines=46> */
[----:B------:R0:W-:Y:S04]  /*14360*/  STL [R1+0x548], R111 ;  /* 0x0005486f01007387 */ /* 0x0001e80000100800 */
[----:B0-----:R-:W2:Y:S04]  /*14370*/  LDL.LU R111, [R1+0x578] ;  /* 0x00057800016f7983 */ /* 0x001ea80000300800 */
[----:B------:R-:W2:Y:S04]  /*14380*/  LDL.LU R108, [R1+0x89c] ;  /* 0x00089c00016c7983 */ /* 0x000ea80000300800 */
[----:B------:R0:W-:Y:S01]  /*14390*/  STL [R1+0x54c], R112 ;  /* 0x00054c7001007387 */ /* 0x0001e20000100800 */
[----:B---3--:R-:W-:-:S03]  /*143a0*/  FADD R115, R120, R115 ;  /* 0x0000007378737221 */ /* 0x008fc60000000000 */
[----:B0-----:R-:W3:Y:S04]  /*143b0*/  LDL.LU R112, [R1+0x57c] ;  /* 0x00057c0001707983 */ /* 0x001ee80000300800 */
[----:B------:R0:W-:Y:S04]  /*143c0*/  STL [R1+0x550], R113 ;  /* 0x0005507101007387 */ /* 0x0001e80000100800 */
[----:B0-----:R-:W3:Y:S01]  /*143d0*/  LDL.LU R113, [R1+0x580] ;  /* 0x0005800001717983 */ /* 0x001ee20000300800 */
[----:B----4-:R-:W-:-:S03]  /*143e0*/  FADD R116, R121, R116 ;  /* 0x0000007479747221 */ /* 0x010fc60000000000 */
[----:B------:R0:W-:Y:S04]  /*143f0*/  STL [R1+0x554], R114 ;  /* 0x0005547201007387 */ /* 0x0001e80000100800 */
[----:B0-----:R-:W4:Y:S01]  /*14400*/  LDL.LU R114, [R1+0x584] ;  /* 0x0005840001727983 */ /* 0x001f220000300800 */
[----:B--2---:R-:W-:-:S03]  /*14410*/  FADD R117, R122, R117 ;  /* 0x000000757a757221 */ /* 0x004fc60000000000 */
[----:B------:R0:W-:Y:S04]  /*14420*/  STL [R1+0x558], R115 ;  /* 0x0005587301007387 */ /* 0x0001e80000100800 */
[----:B0-----:R-:W2:Y:S04]  /*14430*/  LDL.LU R115, [R1+0x588] ;  /* 0x0005880001737983 */ /* 0x001ea80000300800 */
[----:B------:R0:W-:Y:S04]  /*14440*/  STL [R1+0x55c], R116 ;  /* 0x00055c7401007387 */ /* 0x0001e80000100800 */
[----:B0-----:R-:W2:Y:S04]  /*14450*/  LDL.LU R116, [R1+0x58c] ;  /* 0x00058c0001747983 */ /* 0x001ea80000300800 */
[----:B------:R0:W-:Y:S04]  /*14460*/  STL [R1+0x560], R117 ;  /* 0x0005607501007387 */ /* 0x0001e80000100800 */
[----:B0-----:R-:W2:Y:S04]  /*14470*/  LDL.LU R117, [R1+0x590] ;  /* 0x0005900001757983 */ /* 0x001ea80000300800 */
[----:B------:R-:W2:Y:S04]  /*14480*/  LDL.LU R118, [R1+0x594] ;  /* 0x0005940001767983 */ /* 0x000ea80000300800 */
[----:B------:R-:W2:Y:S01]  /*14490*/  LDL.LU R119, [R1+0x598] ;  /* 0x0005980001777983 */ /* 0x000ea20000300800 */
[----:B------:R-:W-:Y:S01]  /*144a0*/  FADD R0, R123, R0 ;  /* 0x000000007b007221 */ /* 0x000fe20000000000 */
[----:B------:R-:W-:-:S04]  /*144b0*/  FADD R2, R124, R2 ;  /* 0x000000027c027221 */ /* 0x000fc80000000000 */
[----:B------:R0:W-:Y:S01]  /*144c0*/  STL [R1+0x564], R0 ;  /* 0x0005640001007387 */ /* 0x0001e20000100800 */
[----:B------:R-:W-:-:S03]  /*144d0*/  FADD R3, R125, R3 ;  /* 0x000000037d037221 */ /* 0x000fc60000000000 */
[----:B------:R-:W2:Y:S04]  /*144e0*/  LDL.LU R125, [R1+0x5c8] ;  /* 0x0005c800017d7983 */ /* 0x000ea80000300800 */
[----:B------:R1:W-:Y:S04]  /*144f0*/  STL [R1+0x568], R2 ;  /* 0x0005680201007387 */ /* 0x0003e80000100800 */
[----:B------:R-:W2:Y:S04]  /*14500*/  LDL.LU R124, [R1+0x5cc] ;  /* 0x0005cc00017c7983 */ /* 0x000ea80000300800 */
[----:B------:R-:W2:Y:S04]  /*14510*/  LDL.LU R123, [R1+0x5d0] ;  /* 0x0005d000017b7983 */ /* 0x000ea80000300800 */
[----:B------:R1:W-:Y:S04]  /*14520*/  STL [R1+0x56c], R3 ;  /* 0x00056c0301007387 */ /* 0x0003e80000100800 */
[----:B------:R-:W2:Y:S04]  /*14530*/  LDL.LU R122, [R1+0x5d4] ;  /* 0x0005d400017a7983 */ /* 0x000ea80000300800 */
[----:B------:R-:W2:Y:S04]  /*14540*/  LDL.LU R121, [R1+0x5d8] ;  /* 0x0005d80001797983 */ /* 0x000ea80000300800 */
[----:B------:R-:W2:Y:S04]  /*14550*/  LDL.LU R120, [R1+0x5dc] ;  /* 0x0005dc0001787983 */ /* 0x000ea80000300800 */
[----:B0-----:R-:W2:Y:S04]  /*14560*/  LDL.LU R0, [R1+0x5e0] ;  /* 0x0005e00001007983 */ /* 0x001ea80000300800 */
[----:B-1----:R-:W2:Y:S04]  /*14570*/  LDL.LU R2, [R1+0x5e4] ;  /* 0x0005e40001027983 */ /* 0x002ea80000300800 */
[----:B------:R-:W2:Y:S01]  /*14580*/  LDL.LU R3, [R1+0x5e8] ;  /* 0x0005e80001037983 */ /* 0x000ea20000300800 */
[----:B------:R-:W-:-:S05]  /*14590*/  FADD R109, R126, R109 ;  /* 0x0000006d7e6d7221 */ /* 0x000fca0000000000 */
[----:B------:R0:W-:Y:S04]  /*145a0*/  STL [R1+0x570], R109 ;  /* 0x0005706d01007387 */ /* 0x0001e80000100800 */
[----:B0-----:R-:W2:Y:S01]  /*145b0*/  LDL.LU R109, [R1+0x898] ;  /* 0x00089800016d7983 */ /* 0x001ea20000300800 */
[----:B------:R-:W-:-:S03]  /*145c0*/  FADD R110, R127, R110 ;  /* 0x0000006e7f6e7221 */ /* 0x000fc60000000000 */
[----:B------:R-:W2:Y:S04]  /*145d0*/  LDL.LU R126, [R1+0x5c4] ;  /* 0x0005c400017e7983 */ /* 0x000ea80000300800 */
[----:B------:R0:W-:Y:S04]  /*145e0*/  STL [R1+0x574], R110 ;  /* 0x0005746e01007387 */ /* 0x0001e80000100800 */
[----:B0-----:R-:W2:Y:S01]  /*145f0*/  LDL.LU R110, [R1+0x894] ;  /* 0x00089400016e7983 */ /* 0x001ea20000300800 */
[----:B------:R-:W-:-:S03]  /*14600*/  FADD R111, R128, R111 ;  /* 0x0000006f806f7221 */ /* 0x000fc60000000000 */
[----:B------:R-:W2:Y:S04]  /*14610*/  LDL.LU R127, [R1+0x5c0] ;  /* 0x0005c000017f7983 */ /* 0x000ea80000300800 */
[----:B------:R0:W-:Y:S04]  /*14620*/  STL [R1+0x578], R111 ;  /* 0x0005786f01007387 */ /* 0x0001e80000100800 */
[----:B0-----:R-:W2:Y:S01]  /*14630*/  LDL.LU R111, [R1+0x890] ;  /* 0x00089000016f7983 */ /* 0x001ea20000300800 */
[----:B---3--:R-:W-:-:S03]  /*14640*/  FADD R112, R129, R112 ;  /* 0x0000007081707221 */ /* 0x008fc60000000000 */
[----:B------:R-:W3:Y:S04]  /*14650*/  LDL.LU R128, [R1+0x5bc] ;  /* 0x0005bc0001807983 */ /* 0x000ee80000300800 */
[----:B------:R0:W-:Y:S01]  /*14660*/  STL [R1+0x57c], R112 ;  /* 0x00057c7001007387 */ /* 0x0001e20000100800 */
[----:B------:R-:W-:-:S03]  /*14670*/  FADD R113, R130, R113 ;  /* 0x0000007182717221 */ /* 0x000fc60000000000 */
[----:B0-----:R-:W3:Y:S04]  /*14680*/  LDL.LU R112, [R1+0x88c] ;  /* 0x00088c0001707983 */ /* 0x001ee80000300800 */
[----:B------:R-:W3:Y:S04]  /*14690*/  LDL.LU R129, [R1+0x5b8] ;  /* 0x0005b80001817983 */ /* 0x000ee80000300800 */
[----:B------:R0:W-:Y:S01]  /*146a0*/  STL [R1+0x580], R113 ;  /* 0x0005807101007387 */ /* 0x0001e20000100800 */
[----:B----4-:R-:W-:-:S03]  /*146b0*/  FADD R114, R131, R114 ;  /* 0x0000007283727221 */ /* 0x010fc60000000000 */
[----:B0-----:R-:W4:Y:S04]  /*146c0*/  LDL.LU R113, [R1+0x888] ;  /* 0x0008880001717983 */ /* 0x001f280000300800 */
[----:B------:R-:W4:Y:S01]  /*146d0*/  LDL.LU R130, [R1+0x5b4] ;  /* 0x0005b40001827983 */ /* 0x000f220000300800 */
[----:B--2---:R-:W-:-:S03]  /*146e0*/  FADD R115, R132, R115 ;  /* 0x0000007384737221 */ /* 0x004fc60000000000 */
[----:B------:R0:W-:Y:S04]  /*146f0*/  STL [R1+0x584], R114 ;  /* 0x0005847201007387 */ /* 0x0001e80000100800 */
[----:B0-----:R-:W2:Y:S01]  /*14700*/  LDL.LU R114, [R1+0x884] ;  /* 0x0008840001727983 */ /* 0x001ea20000300800 */
[----:B------:R-:W-:-:S03]  /*14710*/  FADD R116, R133, R116 ;  /* 0x0000007485747221 */ /* 0x000fc60000000000 */
[----:B------:R-:W2:Y:S04]  /*14720*/  LDL.LU R131, [R1+0x5b0] ;  /* 0x0005b00001837983 */ /* 0x000ea80000300800 */
[----:B------:R0:W-:Y:S01]  /*14730*/  STL [R1+0x588], R115 ;  /* 0x0005887301007387 */ /* 0x0001e20000100800 */
[----:B------:R-:W-:-:S03]  /*14740*/  FADD R117, R134, R117 ;  /* 0x0000007586757221 */ /* 0x000fc60000000000 */
[----:B0-----:R-:W2:Y:S04]  /*14750*/  LDL.LU R115, [R1+0x880] ;  /* 0x0008800001737983 */ /* 0x001ea80000300800 */
[----:B------:R-:W2:Y:S01]  /*14760*/  LDL.LU R132, [R1+0x5ac] ;  /* 0x0005ac0001847983 */ /* 0x000ea20000300800 */
[----:B------:R-:W-:-:S03]  /*14770*/  FADD R118, R135, R118 ;  /* 0x0000007687767221 */ /* 0x000fc60000000000 */
[----:B------:R0:W-:Y:S01]  /*14780*/  STL [R1+0x58c], R116 ;  /* 0x00058c7401007387 */ /* 0x0001e20000100800 */
[----:B------:R-:W-:-:S03]  /*14790*/  FADD R119, R136, R119 ;  /* 0x0000007788777221 */ /* 0x000fc60000000000 */
[----:B0-----:R-:W2:Y:S04]  /*147a0*/  LDL.LU R116, [R1+0x87c] ;  /* 0x00087c0001747983 */ /* 0x001ea80000300800 */
[----:B------:R-:W2:Y:S04]  /*147b0*/  LDL.LU R133, [R1+0x5a8] ;  /* 0x0005a80001857983 */ /* 0x000ea80000300800 */
[----:B------:R0:W-:Y:S04]  /*147c0*/  STL [R1+0x590], R117 ;  /* 0x0005907501007387 */ /* 0x0001e80000100800 */
[----:B0-----:R-:W2:Y:S04]  /*147d0*/  LDL.LU R117, [R1+0x878] ;  /* 0x0008780001757983 */ /* 0x001ea80000300800 */
[----:B------:R-:W2:Y:S04]  /*147e0*/  LDL.LU R134, [R1+0x5a4] ;  /* 0x0005a40001867983 */ /* 0x000ea80000300800 */
[----:B------:R0:W-:Y:S04]  /*147f0*/  STL [R1+0x594], R118 ;  /* 0x0005947601007387 */ /* 0x0001e80000100800 */
[----:B0-----:R-:W2:Y:S04]  /*14800*/  LDL.LU R118, [R1+0x874] ;  /* 0x0008740001767983 */ /* 0x001ea80000300800 */
[----:B------:R-:W2:Y:S04]  /*14810*/  LDL.LU R135, [R1+0x5a0] ;  /* 0x0005a00001877983 */ /* 0x000ea80000300800 */
[----:B------:R0:W-:Y:S04]  /*14820*/  STL [R1+0x598], R119 ;  /* 0x0005987701007387 */ /* 0x0001e80000100800 */
[----:B0-----:R-:W2:Y:S04]  /*14830*/  LDL.LU R119, [R1+0x870] ;  /* 0x0008700001777983 */ /* 0x001ea80000300800 */
[----:B------:R-:W2:Y:S01]  /*14840*/  LDL.LU R136, [R1+0x59c] ;  /* 0x00059c0001887983 */ /* 0x000ea20000300800 */
[----:B-----5:R-:W-:Y:S01]  /*14850*/  FADD R125, R148, R125 ;  /* 0x0000007d947d7221 */ /* 0x020fe20000000000 */
        /* <DEDUP_REMOVED lines=10> */
[----:B---3--:R-:W-:Y:S01]  /*14900*/  FADD R128, R145, R128 ;  /* 0x0000008091807221 */ /* 0x008fe20000000000 */
[----:B------:R-:W-:Y:S01]  /*14910*/  FADD R129, R144, R129 ;  /* 0x0000008190817221 */ /* 0x000fe20000000000 */
[----:B----4-:R-:W-:Y:S01]  /*14920*/  FADD R130, R143, R130 ;  /* 0x000000828f827221 */ /* 0x010fe20000000000 */
[----:B--2---:R-:W-:Y:S01]  /*14930*/  FADD R131, R142, R131 ;  /* 0x000000838e837221 */ /* 0x004fe20000000000 */
[----:B------:R-:W-:Y:S01]  /*14940*/  FADD R132, R141, R132 ;  /* 0x000000848d847221 */ /* 0x000fe20000000000 */
[----:B------:R-:W-:Y:S01]  /*14950*/  FADD R133, R140, R133 ;  /* 0x000000858c857221 */ /* 0x000fe20000000000 */
[----:B------:R-:W-:Y:S01]  /*14960*/  FADD R134, R139, R134 ;  /* 0x000000868b867221 */ /* 0x000fe20000000000 */
[----:B------:R-:W-:Y:S01]  /*14970*/  FADD R135, R138, R135 ;  /* 0x000000878a877221 */ /* 0x000fe20000000000 */
[----:B------:R-:W-:-:S05]  /*14980*/  FADD R136, R137, R136 ;  /* 0x0000008889887221 */ /* 0x000fca0000000000 */
        /* <DEDUP_REMOVED lines=17> */
[----:B------:R-:W4:Y:S04]  /*14aa0*/  LDL.LU R147, [R1+0x5ec] ;  /* 0x0005ec0001937983 */ /* 0x000f280000300800 */
[----:B------:R4:W-:Y:S04]  /*14ab0*/  STL [R1+0x5e0], R0 ;  /* 0x0005e00001007387 */ /* 0x0009e80000100800 */
[----:B------:R-:W4:Y:S04]  /*14ac0*/  LDL.LU R146, [R1+0x5f0] ;  /* 0x0005f00001927983 */ /* 0x000f280000300800 */
        /* <DEDUP_REMOVED lines=13> */
[----:B--2---:R-:W2:Y:S04]  /*14ba0*/  LDL.LU R134, [R1+0x620] ;  /* 0x0006200001867983 */ /* 0x004ea80000300800 */
        /* <DEDUP_REMOVED lines=446> */
[----:B------:R-:W-:Y:S01]  /*16790*/  FADD R2, R118, R2 ;  /* 0x0000000276027221 */ /* 0x000fe20000000000 */
[----:B------:R-:W-:-:S05]  /*167a0*/  FADD R3, R3, R119 ;  /* 0x0000007703037221 */ /* 0x000fca0000000000 */
[----:B------:R0:W-:Y:S04]  /*167b0*/  STL [R1+0x854], R3 ;  /* 0x0008540301007387 */ /* 0x0001e80000100800 */
[----:B------:R0:W-:Y:S04]  /*167c0*/  STL [R1+0x84c], R0 ;  /* 0x00084c0001007387 */ /* 0x0001e80000100800 */
[----:B------:R0:W-:Y:S02]  /*167d0*/  STL [R1+0x850], R2 ;  /* 0x0008500201007387 */ /* 0x0001e40000100800 */
.L_x_29:
[----:B0-----:R-:W0:Y:S02]  /*167e0*/  LDC R0, c[0x0][0x28c] ;  /* 0x0000a300ff007b82 */ /* 0x001e240000000800 */
[----:B0-----:R-:W-:-:S13]  /*167f0*/  ISETP.GE.AND P0, PT, R0, 0x1, PT ;  /* 0x000000010000780c */ /* 0x001fda0003f06270 */
[----:B------:R-:W-:Y:S05]  /*16800*/  @!P0 BRA `(.L_x_30) ;  /* 0x0000000000488947 */ /* 0x000fea0003800000 */
[----:B------:R-:W-:-:S06]  /*16810*/  UISETP.NE.AND UP0, UPT, UR25, 0x3, UPT ;  /* 0x000000031900788c */ /* 0x000fcc000bf05270 */
[----:B------:R-:W-:-:S13]  /*16820*/  PLOP3.LUT P0, PT, PT, PT, UP0, 0x80, 0x0 ;  /* 0x000000000000781c */ /* 0x000fda0003f0f008 */
[----:B------:R-:W-:Y:S05]  /*16830*/  @!P0 BRA `(.L_x_31) ;  /* 0x0000000000048947 */ /* 0x000fea0003800000 */
[----:B------:R-:W-:Y:S01]  /*16840*/  BPT.TRAP 0x1 ;  /* 0x000000040000795c */ /* 0x000fe20000300000 */
.L_x_31:
[----:B------:R-:W-:-:S04]  /*16850*/  UISETP.LT.AND UP0, UPT, UR12, 0x1, UPT ;  /* 0x000000010c00788c */ /* 0x000fc8000bf01270 */
[----:B------:R-:W-:Y:S02]  /*16860*/  USEL UR8, UR12, 0x1, UP0 ;  /* 0x000000010c087887 */ /* 0x000fe40008000000 */
[----:B------:R-:W-:Y:S02]  /*16870*/  UISETP.GT.U32.AND UP0, UPT, UR13, 0x1, UPT ;  /* 0x000000010d00788c */ /* 0x000fe4000bf04070 */
[----:B------:R-:W-:-:S04]  /*16880*/  UIADD3 UR8, UR5, UR12, -UR8 ;  /* 0x0000000c05087290 */ /* 0x000fc8000fffe808 */
[----:B------:R-:W-:Y:S01]  /*16890*/  UIMAD.WIDE.U32 UR6, UR8, -0x55555555, URZ ;  /* 0xaaaaaaab080678a5 */ /* 0x000fe2000f8e003f */
[----:B------:R-:W-:-:S03]  /*168a0*/  PLOP3.LUT P0, PT, PT, PT, UP0, 0x80, 0x0 ;  /* 0x000000000000781c */ /* 0x000fc60003f0f008 */
[----:B------:R-:W-:-:S04]  /*168b0*/  USHF.R.U32.HI UR6, URZ, 0x3, UR7 ;  /* 0x000000033f067899 */ /* 0x000fc80008011607 */
[----:B------:R-:W-:-:S04]  /*168c0*/  UIMAD UR8, UR6, -0xc, UR8 ;  /* 0xfffffff4060878a4 */ /* 0x000fc8000f8e0208 */
[----:B------:R-:W-:-:S04]  /*168d0*/  ULEA UR8, UR8, UR15, 0x3 ;  /* 0x0000000f08087291 */ /* 0x000fc8000f8e183f */
[----:B------:R-:W-:-:S04]  /*168e0*/  UIADD3 UR8, UR8, 0x60, URZ ;  /* 0x0000006008087890 */ /* 0x000fc8000fffe03f */
[----:B------:R-:W-:-:S09]  /*168f0*/  UPRMT UR8, URZ, 0x654, UR8 ;  /* 0x000006543f087896 */ /* 0x000fd20008000008 */
[----:B------:R-:W-:Y:S01]  /*16900*/  SYNCS.ARRIVE.TRANS64.RED.A1T0 RZ, [UR8], RZ ;  /* 0x000000ffffff79a7 */ /* 0x000fe20008100408 */
[----:B------:R-:W-:Y:S05]  /*16910*/  @P0 BRA `(.L_x_30) ;  /* 0x0000000000040947 */ /* 0x000fea0003800000 */
[----:B------:R-:W-:Y:S01]  /*16920*/  BPT.TRAP 0x1 ;  /* 0x000000040000795c */ /* 0x000fe20000300000 */
.L_x_30:
[----:B------:R-:W2:Y:S01]  /*16930*/  LDL.LU R26, [R1+0x864] ;  /* 0x00086400011a7983 */ /* 0x000ea20000300800 */
[----:B------:R-:W0:Y:S01]  /*16940*/  LDC R3, c[0x0][0x288] ;  /* 0x0000a200ff037b82 */ /* 0x000e220000000800 */
[----:B------:R-:W4:Y:S01]  /*16950*/  S2R R25, SR_TID.X ;  /* 0x0000000000197919 */ /* 0x000f220000002100 */
[----:B------:R-:W-:Y:S01]  /*16960*/  UIADD3 UR9, UR12, UR5, URZ ;  /* 0x000000050c097290 */ /* 0x000fe2000fffe03f */
[----:B------:R-:W-:Y:S01]  /*16970*/  ULDC UR6, c[0x0][0x284] ;  /* 0x0000a10000067ab9 */ /* 0x000fe20000000800 */
[----:B------:R-:W3:Y:S01]  /*16980*/  LDL.LU R24, [R1+0x860] ;  /* 0x0008600001187983 */ /* 0x000ee20000300800 */
[----:B------:R-:W-:Y:S01]  /*16990*/  USHF.R.S32.HI UR10, URZ, 0x1f, UR14 ;  /* 0x0000001f3f0a7899 */ /* 0x000fe2000801140e */
[----:B------:R-:W-:Y:S01]  /*169a0*/  IMAD.MOV.U32 R38, RZ, RZ, -0x1 ;  /* 0xffffffffff267424 */ /* 0x000fe200078e00ff */
[----:B------:R-:W-:Y:S01]  /*169b0*/  UISETP.GT.U32.AND UP0, UPT, UR9, 0xb, UPT ;  /* 0x0000000b0900788c */ /* 0x000fe2000bf04070 */
[----:B------:R-:W-:Y:S01]  /*169c0*/  ULDC.64 UR16, c[0x0][0x5d0] ;  /* 0x0001740000107ab9 */ /* 0x000fe20000000a00 */
[----:B------:R-:W-:-:S02]  /*169d0*/  UISETP.GE.U32.AND UP1, UPT, UR12, 0xc, UPT ;  /* 0x0000000c0c00788c */ /* 0x000fc4000bf26070 */
[----:B------:R-:W-:Y:S02]  /*169e0*/  UIMAD UR5, UR10, UR16, URZ ;  /* 0x000000100a0572a4 */ /* 0x000fe4000f8e023f */
[----:B------:R-:W-:Y:S02]  /*169f0*/  UISETP.LT.U32.AND UP0, UPT, UR12, 0xc, UP0 ;  /* 0x0000000c0c00788c */ /* 0x000fe40008701070 */
[----:B------:R-:W-:Y:S02]  /*16a00*/  UIMAD UR8, UR14, UR17, UR5 ;  /* 0x000000110e0872a4 */ /* 0x000fe4000f8e0205 */
[----:B------:R-:W-:-:S04]  /*16a10*/  USEL UR5, URZ, 0x1, !UP0 ;  /* 0x000000013f057887 */ /* 0x000fc8000c000000 */
[----:B------:R-:W-:Y:S01]  /*16a20*/  ULOP3.LUT UR4, UR4, UR5, URZ, 0x3c, !UPT ;  /* 0x0000000504047292 */ /* 0x000fe2000f8e3c3f */
[--C-:B----4-:R-:W-:Y:S01]  /*16a30*/  SHF.R.U32.HI R34, RZ, 0x7, R25.reuse ;  /* 0x00000007ff227819 */ /* 0x110fe20000011619 */
[C---:B------:R-:W-:Y:S01]  /*16a40*/  IMAD.SHL.U32 R31, R25.reuse, 0x2, RZ ;  /* 0x00000002191f7824 */ /* 0x040fe200078e00ff */
[----:B------:R-:W-:Y:S02]  /*16a50*/  SHF.R.U32.HI R2, RZ, 0x2, R25 ;  /* 0x00000002ff027819 */ /* 0x000fe40000011619 */
[----:B------:R-:W-:Y:S02]  /*16a60*/  LOP3.LUT R33, R25, 0x60, RZ, 0xc0, !PT ;  /* 0x0000006019217812 */ /* 0x000fe400078ec0ff */
[----:B------:R-:W-:Y:S02]  /*16a70*/  LOP3.LUT R34, R34, 0x1, RZ, 0xc0, !PT ;  /* 0x0000000122227812 */ /* 0x000fe400078ec0ff */
[----:B------:R-:W-:Y:S02]  /*16a80*/  LOP3.LUT R2, R2, 0x7, RZ, 0xc0, !PT ;  /* 0x0000000702027812 */ /* 0x000fe400078ec0ff */
[----:B------:R-:W-:Y:S01]  /*16a90*/  SHF.R.U32.HI R33, RZ, 0x1, R33 ;  /* 0x00000001ff217819 */ /* 0x000fe20000011621 */
[----:B------:R-:W-:-:S03]  /*16aa0*/  IMAD.SHL.U32 R32, R34, 0x40, RZ ;  /* 0x0000004022207824 */ /* 0x000fc600078e00ff */
[-CC-:B------:R-:W-:Y:S02]  /*16ab0*/  IADD3 R0, RZ, -R33.reuse, -R2.reuse ;  /* 0x80000021ff007210 */ /* 0x180fe40007ffe802 */
[----:B------:R-:W-:Y:S02]  /*16ac0*/  LOP3.LUT R32, R32, 0x40, R2, 0xe2, !PT ;  /* 0x0000004020207812 */ /* 0x000fe400078ee202 */
[----:B------:R-:W-:Y:S01]  /*16ad0*/  LOP3.LUT R2, R25, 0x3, RZ, 0xc0, !PT ;  /* 0x0000000319027812 */ /* 0x000fe200078ec0ff */
[----:B------:R-:W-:Y:S01]  /*16ae0*/  IMAD R34, R34, -0x40, R0 ;  /* 0xffffffc022227824 */ /* 0x000fe200078e0200 */
[----:B------:R-:W-:Y:S01]  /*16af0*/  LOP3.LUT R32, R32, R33, RZ, 0xfc, !PT ;  /* 0x0000002120207212 */ /* 0x000fe200078efcff */
[----:B------:R-:W-:Y:S02]  /*16b00*/  IMAD.MOV.U32 R33, RZ, RZ, RZ ;  /* 0x000000ffff217224 */ /* 0x000fe400078e00ff */
[----:B0-----:R-:W-:Y:S02]  /*16b10*/  IMAD R2, R2, -0x2, R3 ;  /* 0xfffffffe02027824 */ /* 0x001fe400078e0203 */
[----:B--2---:R-:W-:-:S05]  /*16b20*/  IMAD R30, R26, 0x180, RZ ;  /* 0x000001801a1e7824 */ /* 0x004fca00078e02ff */
[----:B------:R-:W-:Y:S01]  /*16b30*/  ISETP.GE.AND P0, PT, R30, R3, PT ;  /* 0x000000031e00720c */ /* 0x000fe20003f06270 */
[C---:B---3--:R-:W-:Y:S02]  /*16b40*/  IMAD R0, R24.reuse, 0xc0, RZ ;  /* 0x000000c018007824 */ /* 0x048fe400078e02ff */
[----:B------:R-:W-:-:S03]  /*16b50*/  IMAD.WIDE R32, R24, 0xc0, R32 ;  /* 0x000000c018207825 */ /* 0x000fc600078e0220 */
[C---:B------:R-:W-:Y:S01]  /*16b60*/  IADD3 R34, -R0.reuse, UR6, R34 ;  /* 0x0000000600227c10 */ /* 0x040fe2000fffe122 */
[----:B------:R-:W-:Y:S01]  /*16b70*/  IMAD.U32 R24, RZ, RZ, UR16 ;  /* 0x00000010ff187e24 */ /* 0x000fe2000f8e00ff */
[----:B------:R-:W-:Y:S01]  /*16b80*/  ISETP.GE.OR P0, PT, R0, UR6, P0 ;  /* 0x0000000600007c0c */ /* 0x000fe20008706670 */
[----:B------:R-:W-:Y:S01]  /*16b90*/  IMAD.IADD R0, R2, 0x1, -R30 ;  /* 0x0000000102007824 */ /* 0x000fe200078e0a1e */
[----:B------:R-:W-:Y:S01]  /*16ba0*/  LOP3.LUT R30, R30, 0x6, R31, 0xf8, !PT ;  /* 0x000000061e1e7812 */ /* 0x000fe200078ef81f */
[----:B------:R-:W-:-:S03]  /*16bb0*/  UIMAD.WIDE.U32 UR6, UR9, -0x55555555, URZ ;  /* 0xaaaaaaab090678a5 */ /* 0x000fc6000f8e003f */
[--C-:B------:R-:W-:Y:S01]  /*16bc0*/  SHF.R.S32.HI R31, RZ, 0x1f, R30.reuse ;  /* 0x0000001fff1f7819 */ /* 0x100fe2000001141e */
[----:B------:R-:W-:Y:S02]  /*16bd0*/  USHF.R.U32.HI UR6, URZ, 0x3, UR7 ;  /* 0x000000033f067899 */ /* 0x000fe40008011607 */
[----:B------:R-:W-:Y:S02]  /*16be0*/  IMAD.WIDE.U32 R24, R24, UR14, R30 ;  /* 0x0000000e18187c25 */ /* 0x000fe4000f8e001e */
[----:B------:R-:W-:Y:S02]  /*16bf0*/  UIMAD UR5, UR6, -0xc, UR9 ;  /* 0xfffffff4060578a4 */ /* 0x000fe4000f8e0209 */
[----:B------:R-:W-:Y:S01]  /*16c00*/  @UP1 ULOP3.LUT UR4, UR4, 0x1, UR6, 0x78, !UPT ;  /* 0x0000000104041892 */ /* 0x000fe2000f8e7806 */
[----:B------:R-:W-:Y:S01]  /*16c10*/  VIADD R25, R25, UR8 ;  /* 0x0000000819197c36 */ /* 0x000fe20008000000 */
[----:B------:R-:W-:Y:S10]  /*16c20*/  @P0 BRA `(.L_x_32) ;  /* 0x000001c400bc0947 */ /* 0x000ff40003800000 */
[----:B------:R-:W0:Y:S01]  /*16c30*/  LDC.64 R26, c[0x0][0x5c8] ;  /* 0x00017200ff1a7b82 */ /* 0x000e220000000a00 */
[----:B------:R-:W-:Y:S01]  /*16c40*/  ULDC.64 UR6, c[0x0][0x5c0] ;  /* 0x0001700000067ab9 */ /* 0x000fe20000000a00 */
[----:B------:R-:W-:Y:S01]  /*16c50*/  BSSY B0, `(.L_x_32) ;  /* 0x0001c6c000007945 */ /* 0x000fe20003800000 */
[-C--:B0-----:R-:W-:Y:S01]  /*16c60*/  IMAD R2, R33, R26.reuse, RZ ;  /* 0x0000001a21027224 */ /* 0x081fe200078e02ff */
[----:B------:R-:W-:Y:S01]  /*16c70*/  SHF.L.U64.HI R35, R26, 0x3, R27 ;  /* 0x000000031a237819 */ /* 0x000fe2000001021b */
[----:B------:R-:W-:-:S04]  /*16c80*/  IMAD.WIDE.U32 R24, R32, R26, R24 ;  /* 0x0000001a20187225 */ /* 0x000fc800078e0018 */
[----:B------:R-:W-:Y:S01]  /*16c90*/  IMAD R2, R32, R27, R2 ;  /* 0x0000001b20027224 */ /* 0x000fe200078e0202 */
[C---:B------:R-:W-:Y:S01]  /*16ca0*/  LEA R28, P2, R26.reuse, R24, 0x7 ;  /* 0x000000181a1c7211 */ /* 0x040fe200078438ff */
[----:B------:R-:W-:Y:S02]  /*16cb0*/  IMAD.SHL.U32 R3, R26, 0x8, RZ ;  /* 0x000000081a037824 */ /* 0x000fe400078e00ff */
[----:B------:R-:W-:Y:S01]  /*16cc0*/  IMAD.IADD R25, R25, 0x1, R2 ;  /* 0x0000000119197824 */ /* 0x000fe200078e0202 */
[C---:B------:R-:W-:Y:S02]  /*16cd0*/  IADD3 R2, P5, R24.reuse, UR6, RZ ;  /* 0x0000000618027c10 */ /* 0x040fe4000ffbe0ff */
[----:B------:R-:W-:Y:S02]  /*16ce0*/  IADD3 R24, P0, P1, R24, UR6, R3 ;  /* 0x0000000618187c10 */ /* 0x000fe4000f91e003 */
[----:B------:R-:W-:Y:S02]  /*16cf0*/  LEA.HI.X R29, R26, R25, R27, 0x7, P2 ;  /* 0x000000191a1d7211 */ /* 0x000fe400010f3c1b */
[----:B------:R-:W-:-:S02]  /*16d00*/  IADD3 R26, P2, P3, R28, UR6, R3 ;  /* 0x000000061c1a7c10 */ /* 0x000fc4000fb5e003 */
[----:B------:R-:W-:Y:S02]  /*16d10*/  IADD3.X R3, R25, UR7, RZ, P5, !PT ;  /* 0x0000000719037c10 */ /* 0x000fe4000affe4ff */
[----:B------:R-:W-:Y:S02]  /*16d20*/  FSETP.NEU.AND P5, PT, RZ, UR24, PT ;  /* 0x00000018ff007c0b */ /* 0x000fe4000bfad000 */
[----:B------:R-:W-:Y:S02]  /*16d30*/  IADD3 R28, P6, R28, UR6, RZ ;  /* 0x000000061c1c7c10 */ /* 0x000fe4000ffde0ff */
[--C-:B------:R-:W-:Y:S02]  /*16d40*/  IADD3.X R27, R29, UR7, R35.reuse, P2, P3 ;  /* 0x000000071d1b7c10 */ /* 0x100fe400097e6423 */
[----:B------:R-:W-:Y:S02]  /*16d50*/  IADD3.X R25, R25, UR7, R35, P0, P1 ;  /* 0x0000000719197c10 */ /* 0x000fe400087e2423 */
[----:B------:R-:W-:-:S05]  /*16d60*/  IADD3.X R29, R29, UR7, RZ, P6, !PT ;  /* 0x000000071d1d7c10 */ /* 0x000fca000b7fe4ff */
[----:B------:R-:W-:Y:S05]  /*16d70*/  @!P5 BRA `(.L_x_33) ;  /* 0x0000014c00fcd947 */ /* 0x000fea0003800000 */
[----:B------:R-:W-:Y:S01]  /*16d80*/  ULDC.64 UR6, c[0x0][0x5b8] ;  /* 0x00016e0000067ab9 */ /* 0x000fe20000000a00 */
[----:B------:R-:W-:Y:S01]  /*16d90*/  ULDC.64 UR8, c[0x0][0x5a8] ;  /* 0x00016a0000087ab9 */ /* 0x000fe20000000a00 */
[----:B------:R-:W-:Y:S01]  /*16da0*/  IMAD.U32 R35, RZ, RZ, UR6 ;  /* 0x00000006ff237e24 */ /* 0x000fe2000f8e00ff */
[----:B------:R-:W-:Y:S01]  /*16db0*/  UIMAD UR6, UR10, UR6, URZ ;  /* 0x000000060a0672a4 */ /* 0x000fe2000f8e023f */
[----:B------:R-:W-:Y:S01]  /*16dc0*/  ISETP.GE.AND P3, PT, R34, 0x1, PT ;  /* 0x000000012200780c */ /* 0x000fe20003f66270 */
[----:B------:R-:W-:Y:S01]  /*16dd0*/  BSSY B1, `(.L_x_34) ;  /* 0x000000f000017945 */ /* 0x000fe20003800000 */
[----:B------:R-:W-:Y:S01]  /*16de0*/  IMAD.WIDE.U32 R30, R35, UR14, R30 ;  /* 0x0000000e231e7c25 */ /* 0x000fe2000f8e001e */
[----:B------:R-:W-:-:S03]  /*16df0*/  UIMAD UR6, UR14, UR7, UR6 ;  /* 0x000000070e0672a4 */ /* 0x000fc6000f8e0206 */
[----:B------:R-:W-:-:S03]  /*16e00*/  IMAD.MOV.U32 R36, RZ, RZ, R30 ;  /* 0x000000ffff247224 */ /* 0x000fc600078e001e */
[----:B------:R-:W-:Y:S01]  /*16e10*/  VIADD R37, R31, UR6 ;  /* 0x000000061f257c36 */ /* 0x000fe20008000000 */
[----:B------:R-:W-:Y:S02]  /*16e20*/  ULDC.64 UR6, c[0x0][0x5b0] ;  /* 0x00016c0000067ab9 */ /* 0x000fe40000000a00 */
[----:B------:R-:W-:Y:S02]  /*16e30*/  IMAD R35, R33, UR6, RZ ;  /* 0x0000000621237c24 */ /* 0x000fe4000f8e02ff */
[----:B------:R-:W-:-:S04]  /*16e40*/  IMAD.WIDE.U32 R30, R32, UR6, R36 ;  /* 0x00000006201e7c25 */ /* 0x000fc8000f8e0024 */
[----:B------:R-:W-:Y:S01]  /*16e50*/  IMAD R35, R32, UR7, R35 ;  /* 0x0000000720237c24 */ /* 0x000fe2000f8e0223 */
[----:B------:R-:W-:-:S04]  /*16e60*/  IADD3 R30, P0, R30, UR8, RZ ;  /* 0x000000081e1e7c10 */ /* 0x000fc8000ff1e0ff */
[--C-:B------:R-:W-:Y:S02]  /*16e70*/  IADD3.X R31, R31, UR9, R35.reuse, P0, !PT ;  /* 0x000000091f1f7c10 */ /* 0x100fe400087fe423 */
[----:B------:R-:W-:Y:S02]  /*16e80*/  ISETP.LT.OR P0, PT, R0, 0x1, !P3 ;  /* 0x000000010000780c */ /* 0x000fe40005f01670 */
[----:B------:R-:W-:-:S11]  /*16e90*/  PRMT R35, RZ, 0x7610, R35 ;  /* 0x00007610ff237816 */ /* 0x000fd60000000023 */
[----:B------:R-:W-:Y:S05]  /*16ea0*/  @P0 BRA `(.L_x_35) ;  /* 0x0000000000040947 */ /* 0x000fea0003800000 */
[----:B------:R0:W5:Y:S02]  /*16eb0*/  LDG.E.U8 R35, desc[UR22][R30.64] ;  /* 0x000000161e237981 */ /* 0x000164000c1e1100 */
.L_x_35:
[----:B------:R-:W-:Y:S05]  /*16ec0*/  BSYNC B1 ;  /* 0x0000000000017941 */ /* 0x000fea0003800000 */
.L_x_34:
[----:B-----5:R-:W-:Y:S01]  /*16ed0*/  LOP3.LUT R35, R35, 0xff, RZ, 0xc0, !PT ;  /* 0x000000ff23237812 */ /* 0x020fe200078ec0ff */
[----:B------:R-:W-:Y:S01]  /*16ee0*/  BSSY B1, `(.L_x_36) ;  /* 0x000000b000017945 */ /* 0x000fe20003800000 */
[----:B------:R-:W-:Y:S02]  /*16ef0*/  ISETP.LT.OR P1, PT, R0, 0x2, !P3 ;  /* 0x000000020000780c */ /* 0x000fe40005f21670 */
[----:B------:R-:W-:-:S05]  /*16f00*/  F2FP.F16.E4M3.UNPACK_B R35, R35 ;  /* 0x00000023ff23723e */ /* 0x000fca00020006ff */
[----:B------:R-:W-:-:S05]  /*16f10*/  HADD2.F32 R35, -RZ, R35.H0_H0 ;  /* 0x20000023ff237230 */ /* 0x000fca0000004100 */
[----:B------:R-:W-:-:S04]  /*16f20*/  FMUL R35, R35, UR24 ;  /* 0x0000001823237c20 */ /* 0x000fc80008400000 */
[----:B------:R-:W-:-:S05]  /*16f30*/  FFMA R4, R4, UR21, R35 ;  /* 0x0000001504047c23 */ /* 0x000fca0008000023 */
[----:B------:R-:W-:-:S05]  /*16f40*/  F2FP.SATFINITE.E4M3.F32.PACK_AB_MERGE_C R4, RZ, R4, RZ ;  /* 0x00000004ff04723e */ /* 0x000fca00048070ff */
[----:B------:R2:W-:Y:S02]  /*16f50*/  @!P0 STG.E.U8 desc[UR22][R2.64], R4 ;  /* 0x0000000402008986 */ /* 0x0005e4000c101116 */
[----:B--2---:R-:W-:Y:S01]  /*16f60*/  PRMT R4, RZ, 0x7610, R4 ;  /* 0x00007610ff047816 */ /* 0x004fe20000000004 */
[----:B------:R-:W-:Y:S06]  /*16f70*/  @P1 BRA `(.L_x_37) ;  /* 0x0000000000041947 */ /* 0x000fec0003800000 */
[----:B------:R2:W5:Y:S02]  /*16f80*/  LDG.E.U8 R4, desc[UR22][R30.64+0x1] ;  /* 0x000001161e047981 */ /* 0x000564000c1e1100 */
.L_x_37:
[----:B------:R-:W-:Y:S05]  /*16f90*/  BSYNC B1 ;  /* 0x0000000000017941 */ /* 0x000fea0003800000 */
.L_x_36:
[----:B-----5:R-:W-:Y:S01]  /*16fa0*/  LOP3.LUT R4, R4, 0xff, RZ, 0xc0, !PT ;  /* 0x000000ff04047812 */ /* 0x020fe200078ec0ff */
[----:B------:R-:W-:Y:S01]  /*16fb0*/  BSSY B1, `(.L_x_38) ;  /* 0x0000013000017945 */ /* 0x000fe20003800000 */
[----:B------:R-:W-:Y:S02]  /*16fc0*/  ISETP.GE.AND P2, PT, R34, 0x9, PT ;  /* 0x000000092200780c */ /* 0x000fe40003f46270 */
[----:B------:R-:W-:-:S05]  /*16fd0*/  F2FP.F16.E4M3.UNPACK_B R4, R4 ;  /* 0x00000004ff04723e */ /* 0x000fca00020006ff */
[----:B------:R-:W-:-:S05]  /*16fe0*/  HADD2.F32 R4, -RZ, R4.H0_H0 ;  /* 0x20000004ff047230 */ /* 0x000fca0000004100 */
[----:B------:R-:W-:-:S04]  /*16ff0*/  FMUL R4, R4, UR24 ;  /* 0x0000001804047c20 */ /* 0x000fc80008400000 */
[----:B------:R-:W-:Y:S01]  /*17000*/  FFMA R35, R5, UR21, R4 ;  /* 0x0000001505237c23 */ /* 0x000fe20008000004 */
[----:B------:R-:W-:-:S04]  /*17010*/  IADD3 R4, P0, R32, 0x8, RZ ;  /* 0x0000000820047810 */ /* 0x000fc80007f1e0ff */
[----:B------:R-:W-:Y:S01]  /*17020*/  F2FP.SATFINITE.E4M3.F32.PACK_AB_MERGE_C R35, RZ, R35, RZ ;  /* 0x00000023ff23723e */ /* 0x000fe200048070ff */
[----:B------:R-:W-:-:S04]  /*17030*/  IMAD.X R5, RZ, RZ, R33, P0 ;  /* 0x000000ffff057224 */ /* 0x000fc800000e0621 */
[----:B------:R-:W-:Y:S01]  /*17040*/  IMAD R5, R5, UR6, RZ ;  /* 0x0000000605057c24 */ /* 0x000fe2000f8e02ff */
[----:B------:R3:W-:Y:S03]  /*17050*/  @!P1 STG.E.U8 desc[UR22][R2.64+0x1], R35 ;  /* 0x0000012302009986 */ /* 0x0007e6000c101116 */
[C---:B---3--:R-:W-:Y:S02]  /*17060*/  IMAD R35, R4.reuse, UR7, R5 ;  /* 0x0000000704237c24 */ /* 0x048fe4000f8e0205 */
[----:B------:R-:W-:-:S03]  /*17070*/  IMAD.WIDE.U32 R4, R4, UR6, R36 ;  /* 0x0000000604047c25 */ /* 0x000fc6000f8e0024 */
[----:B------:R-:W-:-:S04]  /*17080*/  IADD3 R4, P0, R4, UR8, RZ ;  /* 0x0000000804047c10 */ /* 0x000fc8000ff1e0ff */
[--C-:B------:R-:W-:Y:S02]  /*17090*/  IADD3.X R5, R5, UR9, R35.reuse, P0, !PT ;  /* 0x0000000905057c10 */ /* 0x100fe400087fe423 */
[----:B------:R-:W-:Y:S02]  /*170a0*/  ISETP.LT.OR P0, PT, R0, 0x1, !P2 ;  /* 0x000000010000780c */ /* 0x000fe40005701670 */
[----:B------:R-:W-:-:S11]  /*170b0*/  PRMT R35, RZ, 0x7610, R35 ;  /* 0x00007610ff237816 */ /* 0x000fd60000000023 */
[----:B------:R-:W-:Y:S05]  /*170c0*/  @P0 BRA `(.L_x_39) ;  /* 0x0000000000040947 */ /* 0x000fea0003800000 */
[----:B------:R3:W5:Y:S02]  /*170d0*/  LDG.E.U8 R35, desc[UR22][R4.64] ;  /* 0x0000001604237981 */ /* 0x000764000c1e1100 */
.L_x_39:
[----:B------:R-:W-:Y:S05]  /*170e0*/  BSYNC B1 ;  /* 0x0000000000017941 */ /* 0x000fea0003800000 */
.L_x_38:
        /* <DEDUP_REMOVED lines=9> */
[----:B----4-:R-:W-:Y:S01]  /*17180*/  PRMT R6, RZ, 0x7610, R6 ;  /* 0x00007610ff067816 */ /* 0x010fe20000000006 */
[----:B------:R-:W-:Y:S06]  /*17190*/  @P1 BRA `(.L_x_41) ;  /* 0x0000000000041947 */ /* 0x000fec0003800000 */
[----:B------:R4:W5:Y:S02]  /*171a0*/  LDG.E.U8 R6, desc[UR22][R4.64+0x1] ;  /* 0x0000011604067981 */ /* 0x000964000c1e1100 */
.L_x_41:
[----:B------:R-:W-:Y:S05]  /*171b0*/  BSYNC B1 ;  /* 0x0000000000017941 */ /* 0x000fea0003800000 */
.L_x_40:
[----:B-----5:R-:W-:Y:S01]  /*171c0*/  LOP3.LUT R6, R6, 0xff, RZ, 0xc0, !PT ;  /* 0x000000ff06067812 */ /* 0x020fe200078ec0ff */
[----:B------:R-:W-:Y:S01]  /*171d0*/  BSSY B1, `(.L_x_42) ;  /* 0x000000b000017945 */ /* 0x000fe20003800000 */
[----:B------:R-:W-:Y:S02]  /*171e0*/  ISETP.LT.OR P0, PT, R0, 0x9, !P3 ;  /* 0x000000090000780c */ /* 0x000fe40005f01670 */
[----:B------:R-:W-:-:S05]  /*171f0*/  F2FP.F16.E4M3.UNPACK_B R6, R6 ;  /* 0x00000006ff06723e */ /* 0x000fca00020006ff */
[----:B------:R-:W-:-:S05]  /*17200*/  HADD2.F32 R6, -RZ, R6.H0_H0 ;  /* 0x20000006ff067230 */ /* 0x000fca0000004100 */
[----:B------:R-:W-:-:S04]  /*17210*/  FMUL R6, R6, UR24 ;  /* 0x0000001806067c20 */ /* 0x000fc80008400000 */
[--C-:B------:R-:W-:Y:S01]  /*17220*/  FFMA R7, R7, UR21, R6.reuse ;  /* 0x0000001507077c23 */ /* 0x100fe20008000006 */
[----:B------:R-:W-:-:S04]  /*17230*/  PRMT R6, RZ, 0x7610, R6 ;  /* 0x00007610ff067816 */ /* 0x000fc80000000006 */
[----:B------:R-:W-:-:S05]  /*17240*/  F2FP.SATFINITE.E4M3.F32.PACK_AB_MERGE_C R7, RZ, R7, RZ ;  /* 0x00000007ff07723e */ /* 0x000fca00048070ff */
[----:B------:R0:W-:Y:S01]  /*17250*/  @!P1 STG.E.U8 desc[UR22][R24.64+0x1], R7 ;  /* 0x0000010718009986 */ /* 0x0001e2000c101116 */
[----:B------:R-:W-:Y:S05]  /*17260*/  @P0 BRA `(.L_x_43) ;  /* 0x0000000000040947 */ /* 0x000fea0003800000 */
[----:B------:R0:W5:Y:S02]  /*17270*/  LDG.E.U8 R6, desc[UR22][R30.64+0x8] ;  /* 0x000008161e067981 */ /* 0x000164000c1e1100 */
.L_x_43:
[----:B------:R-:W-:Y:S05]  /*17280*/  BSYNC B1 ;  /* 0x0000000000017941 */ /* 0x000fea0003800000 */
.L_x_42:
        /* <DEDUP_REMOVED lines=12> */
.L_x_45:
[----:B------:R-:W-:Y:S05]  /*17350*/  BSYNC B1 ;  /* 0x0000000000017941 */ /* 0x000fea0003800000 */
.L_x_44:
        /* <DEDUP_REMOVED lines=12> */
.L_x_47:
[----:B------:R-:W-:Y:S05]  /*17420*/  BSYNC B1 ;  /* 0x0000000000017941 */ /* 0x000fea0003800000 */
.L_x_46:
        /* <DEDUP_REMOVED lines=12> */
.L_x_49:
[----:B------:R-:W-:Y:S05]  /*174f0*/  BSYNC B1 ;  /* 0x0000000000017941 */ /* 0x000fea0003800000 */
.L_x_48:
        /* <DEDUP_REMOVED lines=12> */
.L_x_51:
[----:B------:R-:W-:Y:S05]  /*175c0*/  BSYNC B1 ;  /* 0x0000000000017941 */ /* 0x000fea0003800000 */
.L_x_50:
        /* <DEDUP_REMOVED lines=12> */
.L_x_53:
[----:B------:R-:W-:Y:S05]  /*17690*/  BSYNC B1 ;  /* 0x0000000000017941 */ /* 0x000fea0003800000 */
.L_x_52:
        /* <DEDUP_REMOVED lines=12> */
.L_x_55:
[----:B------:R-:W-:Y:S05]  /*17760*/  BSYNC B1 ;  /* 0x0000000000017941 */ /* 0x000fea0003800000 */
.L_x_54:
        /* <DEDUP_REMOVED lines=12> */
.L_x_57:
[----:B------:R-:W-:Y:S05]  /*17830*/  BSYNC B1 ;  /* 0x0000000000017941 */ /* 0x000fea0003800000 */
.L_x_56:
        /* <DEDUP_REMOVED lines=12> */
.L_x_59:
[----:B------:R-:W-:Y:S05]  /*17900*/  BSYNC B1 ;  /* 0x0000000000017941 */ /* 0x000fea0003800000 */
.L_x_58:
        /* <DEDUP_REMOVED lines=12> */
.L_x_61:
[----:B------:R-:W-:Y:S05]  /*179d0*/  BSYNC B1 ;  /* 0x0000000000017941 */ /* 0x000fea0003800000 */
.L_x_60:
        /* <DEDUP_REMOVED lines=12> */
.L_x_63:
[----:B------:R-:W-:Y:S05]  /*17aa0*/  BSYNC B1 ;  /* 0x0000000000017941 */ /* 0x000fea0003800000 */
.L_x_62:
        /* <DEDUP_REMOVED lines=12> */
.L_x_65:
[----:B------:R-:W-:Y:S05]  /*17b70*/  BSYNC B1 ;  /* 0x0000000000017941 */ /* 0x000fea0003800000 */
.L_x_64:
        /* <DEDUP_REMOVED lines=12> */
.L_x_67:
[----:B------:R-:W-:Y:S05]  /*17c40*/  BSYNC B1 ;  /* 0x0000000000017941 */ /* 0x000fea0003800000 */
.L_x_66:
        /* <DEDUP_REMOVED lines=12> */
.L_x_69:
[----:B------:R-:W-:Y:S05]  /*17d10*/  BSYNC B1 ;  /* 0x0000000000017941 */ /* 0x000fea0003800000 */
.L_x_68:
        /* <DEDUP_REMOVED lines=12> */
.L_x_71:
[----:B------:R-:W-:Y:S05]  /*17de0*/  BSYNC B1 ;  /* 0x0000000000017941 */ /* 0x000fea0003800000 */
.L_x_70:
        /* <DEDUP_REMOVED lines=12> */
.L_x_73:
[----:B------:R-:W-:Y:S05]  /*17eb0*/  BSYNC B1 ;  /* 0x0000000000017941 */ /* 0x000fea0003800000 */
.L_x_72:
        /* <DEDUP_REMOVED lines=12> */
.L_x_75:
[----:B------:R-:W-:Y:S05]  /*17f80*/  BSYNC B1 ;  /* 0x0000000000017941 */ /* 0x000fea0003800000 */
.L_x_74:
        /* <DEDUP_REMOVED lines=12> */
.L_x_77:
[----:B------:R-:W-:Y:S05]  /*18050*/  BSYNC B1 ;  /* 0x0000000000017941 */ /* 0x000fea0003800000 */
.L_x_76:
        /* <DEDUP_REMOVED lines=12> */
.L_x_79:
[----:B------:R-:W-:Y:S05]  /*18120*/  BSYNC B1 ;  /* 0x0000000000017941 */ /* 0x000fea0003800000 */
.L_x_78:
        /* <DEDUP_REMOVED lines=12> */
.L_x_81:
[----:B------:R-:W-:Y:S05]  /*181f0*/  BSYNC B1 ;  /* 0x0000000000017941 */ /* 0x000fea0003800000 */
.L_x_80:
        /* <DEDUP_REMOVED lines=12> */
.L_x_83:
[----:B------:R-:W-:Y:S05]  /*182c0*/  BSYNC B1 ;  /* 0x0000000000017941 */ /* 0x000fea0003800000 */
.L_x_82:
        /* <DEDUP_REMOVED lines=12> */
.L_x_85:
[----:B------:R-:W-:Y:S05]  /*18390*/  BSYNC B1 ;  /* 0x0000000000017941 */ /* 0x000fea0003800000 */
.L_x_84:
        /* <DEDUP_REMOVED lines=12> */
.L_x_87:
[----:B------:R-:W-:Y:S05]  /*18460*/  BSYNC B1 ;  /* 0x0000000000017941 */ /* 0x000fea0003800000 */
.L_x_86:
        /* <DEDUP_REMOVED lines=12> */
.L_x_89:
[----:B------:R-:W-:Y:S05]  /*18530*/  BSYNC B1 ;  /* 0x0000000000017941 */ /* 0x000fea0003800000 */
.L_x_88:
        /* <DEDUP_REMOVED lines=12> */
.L_x_91:
[----:B------:R-:W-:Y:S05]  /*18600*/  BSYNC B1 ;  /* 0x0000000000017941 */ /* 0x000fea0003800000 */
.L_x_90:
        /* <DEDUP_REMOVED lines=12> */
.L_x_93:
[----:B------:R-:W-:Y:S05]  /*186d0*/  BSYNC B1 ;  /* 0x0000000000017941 */ /* 0x000fea0003800000 */
.L_x_92:
        /* <DEDUP_REMOVED lines=12> */
.L_x_95:
[----:B------:R-:W-:Y:S05]  /*187a0*/  BSYNC B1 ;  /* 0x0000000000017941 */ /* 0x000fea0003800000 */
.L_x_94:
        /* <DEDUP_REMOVED lines=12> */
.L_x_97:
[----:B------:R-:W-:Y:S05]  /*18870*/  BSYNC B1 ;  /* 0x0000000000017941 */ /* 0x000fea0003800000 */
.L_x_96:
        /* <DEDUP_REMOVED lines=12> */
.L_x_99:
[----:B------:R-:W-:Y:S05]  /*18940*/  BSYNC B1 ;  /* 0x0000000000017941 */ /* 0x000fea0003800000 */
.L_x_98:
        /* <DEDUP_REMOVED lines=12> */
.L_x_101:
[----:B------:R-:W-:Y:S05]  /*18a10*/  BSYNC B1 ;  /* 0x0000000000017941 */ /* 0x000fea0003800000 */
.L_x_100:
        /* <DEDUP_REMOVED lines=12> */
.L_x_103:
[----:B------:R-:W-:Y:S05]  /*18ae0*/  BSYNC B1 ;  /* 0x0000000000017941 */ /* 0x000fea0003800000 */
.L_x_102:
        /* <DEDUP_REMOVED lines=12> */
.L_x_105:
[----:B------:R-:W-:Y:S05]  /*18bb0*/  BSYNC B1 ;  /* 0x0000000000017941 */ /* 0x000fea0003800000 */
.L_x_104:
        /* <DEDUP_REMOVED lines=12> */
.L_x_107:
[----:B------:R-:W-:Y:S05]  /*18c80*/  BSYNC B1 ;  /* 0x0000000000017941 */ /* 0x000fea0003800000 */
.L_x_106:
        /* <DEDUP_REMOVED lines=12> */
.L_x_109:
[----:B------:R-:W-:Y:S05]  /*18d50*/  BSYNC B1 ;  /* 0x0000000000017941 */ /* 0x000fea0003800000 */
.L_x_108:
        /* <DEDUP_REMOVED lines=12> */
.L_x_111:
[----:B------:R-:W-:Y:S05]  /*18e20*/  BSYNC B1 ;  /* 0x0000000000017941 */ /* 0x000fea0003800000 */
.L_x_110:
        /* <DEDUP_REMOVED lines=12> */
.L_x_113:
[----:B------:R-:W-:Y:S05]  /*18ef0*/  BSYNC B1 ;  /* 0x0000000000017941 */ /* 0x000fea0003800000 */
.L_x_112:
        /* <DEDUP_REMOVED lines=12> */
.L_x_115:
[----:B------:R-:W-:Y:S05]  /*18fc0*/  BSYNC B1 ;  /* 0x0000000000017941 */ /* 0x000fea0003800000 */
.L_x_114:
        /* <DEDUP_REMOVED lines=12> */
.L_x_117:
[----:B------:R-:W-:Y:S05]  /*19090*/  BSYNC B1 ;  /* 0x0000000000017941 */ /* 0x000fea0003800000 */
.L_x_116:
        /* <DEDUP_REMOVED lines=12> */
.L_x_119:
[----:B------:R-:W-:Y:S05]  /*19160*/  BSYNC B1 ;  /* 0x0000000000017941 */ /* 0x000fea0003800000 */
.L_x_118:
[----:B0-----:R-:W2:Y:S01]  /*19170*/  LDL.LU R7, [R1+0x300] ;  /* 0x0003000001077983 */ /* 0x001ea20000300800 */
[----:B-----5:R-:W-:Y:S01]  /*19180*/  LOP3.LUT R6, R6, 0xff, RZ, 0xc0, !PT ;  /* 0x000000ff06067812 */ /* 0x020fe200078ec0ff */
[----:B------:R-:W-:Y:S01]  /*19190*/  BSSY B1, `(.L_x_120) ;  /* 0x000000b000017945 */ /* 0x000fe20003800000 */
[----:B------:R-:W-:Y:S02]  /*191a0*/  ISETP.LT.OR P1, PT, R0, 0x52, !P2 ;  /* 0x000000520000780c */ /* 0x000fe40005721670 */
[----:B------:R-:W-:-:S05]  /*191b0*/  F2FP.F16.E4M3.UNPACK_B R6, R6 ;  /* 0x00000006ff06723e */ /* 0x000fca00020006ff */
[----:B------:R-:W-:-:S05]  /*191c0*/  HADD2.F32 R6, -RZ, R6.H0_H0 ;  /* 0x20000006ff067230 */ /* 0x000fca0000004100 */
[----:B------:R-:W-:-:S04]  /*191d0*/  FMUL R6, R6, UR24 ;  /* 0x0000001806067c20 */ /* 0x000fc80008400000 */
[----:B--2---:R-:W-:-:S05]  /*191e0*/  FFMA R6, R7, UR21, R6 ;  /* 0x0000001507067c23 */ /* 0x004fca0008000006 */
[----:B------:R-:W-:Y:S02]  /*191f0*/  F2FP.SATFINITE.E4M3.F32.PACK_AB_MERGE_C R7, RZ, R6, RZ ;  /* 0x00000006ff07723e */ /* 0x000fe400048070ff */
[----:B------:R-:W-:-:S03]  /*19200*/  PRMT R6, RZ, 0x7610, R6 ;  /* 0x00007610ff067816 */ /* 0x000fc60000000006 */
[----:B------:R0:W-:Y:S01]  /*19210*/  @!P0 STG.E.U8 desc[UR22][R24.64+0x50], R7 ;  /* 0x0000500718008986 */ /* 0x0001e2000c101116 */
[----:B------:R-:W-:Y:S05]  /*19220*/  @P1 BRA `(.L_x_121) ;  /* 0x0000000000041947 */ /* 0x000fea0003800000 */
[----:B------:R2:W5:Y:S02]  /*19230*/  LDG.E.U8 R6, desc[UR22][R4.64+0x51] ;  /* 0x0000511604067981 */ /* 0x000564000c1e1100 */
.L_x_121:
[----:B------:R-:W-:Y:S05]  /*19240*/  BSYNC B1 ;  /* 0x0000000000017941 */ /* 0x000fea0003800000 */
.L_x_120:
[----:B0-----:R-:W3:Y:S01]  /*19250*/  LDL.LU R7, [R1+0x304] ;  /* 0x0003040001077983 */ /* 0x001ee20000300800 */
[----:B-----5:R-:W-:Y:S01]  /*19260*/  LOP3.LUT R6, R6, 0xff, RZ, 0xc0, !PT ;  /* 0x000000ff06067812 */ /* 0x020fe200078ec0ff */
[----:B------:R-:W-:Y:S01]  /*19270*/  BSSY B1, `(.L_x_122) ;  /* 0x000000b000017945 */ /* 0x000fe20003800000 */
[----:B------:R-:W-:Y:S02]  /*19280*/  ISETP.LT.OR P0, PT, R0, 0x59, !P3 ;  /* 0x000000590000780c */ /* 0x000fe40005f01670 */
[----:B------:R-:W-:-:S05]  /*19290*/  F2FP.F16.E4M3.UNPACK_B R6, R6 ;  /* 0x00000006ff06723e */ /* 0x000fca00020006ff */
[----:B------:R-:W-:-:S05]  /*192a0*/  HADD2.F32 R6, -RZ, R6.H0_H0 ;  /* 0x20000006ff067230 */ /* 0x000fca0000004100 */
[----:B------:R-:W-:-:S04]  /*192b0*/  FMUL R6, R6, UR24 ;  /* 0x0000001806067c20 */ /* 0x000fc80008400000 */
[----:B---3--:R-:W-:-:S05]  /*192c0*/  FFMA R6, R7, UR21, R6 ;  /* 0x0000001507067c23 */ /* 0x008fca0008000006 */
[----:B------:R-:W-:Y:S02]  /*192d0*/  F2FP.SATFINITE.E4M3.F32.PACK_AB_MERGE_C R7, RZ, R6, RZ ;  /* 0x00000006ff07723e */ /* 0x000fe400048070ff */
[----:B------:R-:W-:-:S03]  /*192e0*/  PRMT R6, RZ, 0x7610, R6 ;  /* 0x00007610ff067816 */ /* 0x000fc60000000006 */
[----:B------:R0:W-:Y:S01]  /*192f0*/  @!P1 STG.E.U8 desc[UR22][R24.64+0x51], R7 ;  /* 0x0000510718009986 */ /* 0x0001e2000c101116 */
[----:B------:R-:W-:Y:S05]  /*19300*/  @P0 BRA `(.L_x_123) ;  /* 0x0000000000040947 */ /* 0x000fea0003800000 */
[----:B------:R3:W5:Y:S02]  /*19310*/  LDG.E.U8 R6, desc[UR22][R30.64+0x58] ;  /* 0x000058161e067981 */ /* 0x000764000c1e1100 */
.L_x_123:
[----:B------:R-:W-:Y:S05]  /*19320*/  BSYNC B1 ;  /* 0x0000000000017941 */ /* 0x000fea0003800000 */
.L_x_122:
        /* <DEDUP_REMOVED lines=13> */
.L_x_125:
[----:B------:R-:W-:Y:S05]  /*19400*/  BSYNC B1 ;  /* 0x0000000000017941 */ /* 0x000fea0003800000 */
.L_x_124:
        /* <DEDUP_REMOVED lines=13> */
.L_x_127:
[----:B------:R-:W-:Y:S05]  /*194e0*/  BSYNC B1 ;  /* 0x0000000000017941 */ /* 0x000fea0003800000 */
.L_x_126:
        /* <DEDUP_REMOVED lines=13> */
.L_x_129:
[----:B------:R-:W-:Y:S05]  /*195c0*/  BSYNC B1 ;  /* 0x0000000000017941 */ /* 0x000fea0003800000 */
.L_x_128:
        /* <DEDUP_REMOVED lines=13> */
.L_x_131:
[----:B------:R-:W-:Y:S05]  /*196a0*/  BSYNC B1 ;  /* 0x0000000000017941 */ /* 0x000fea0003800000 */
.L_x_130:
        /* <DEDUP_REMOVED lines=13> */
.L_x_133:
[----:B------:R-:W-:Y:S05]  /*19780*/  BSYNC B1 ;  /* 0x0000000000017941 */ /* 0x000fea0003800000 */
.L_x_132:
        /* <DEDUP_REMOVED lines=13> */
.L_x_135:
[----:B------:R-:W-:Y:S05]  /*19860*/  BSYNC B1 ;  /* 0x0000000000017941 */ /* 0x000fea0003800000 */
.L_x_134:
        /* <DEDUP_REMOVED lines=13> */
.L_x_137:
[----:B------:R-:W-:Y:S05]  /*19940*/  BSYNC B1 ;  /* 0x0000000000017941 */ /* 0x000fea0003800000 */
.L_x_136:
        /* <DEDUP_REMOVED lines=13> */
.L_x_139:
[----:B------:R-:W-:Y:S05]  /*19a20*/  BSYNC B1 ;  /* 0x0000000000017941 */ /* 0x000fea0003800000 */
.L_x_138:
        /* <DEDUP_REMOVED lines=13> */
.L_x_141:
[----:B------:R-:W-:Y:S05]  /*19b00*/  BSYNC B1 ;  /* 0x0000000000017941 */ /* 0x000fea0003800000 */
.L_x_140:
        /* <DEDUP_REMOVED lines=13> */
.L_x_143:
[----:B------:R-:W-:Y:S05]  /*19be0*/  BSYNC B1 ;  /* 0x0000000000017941 */ /* 0x000fea0003800000 */
.L_x_142:
        /* <DEDUP_REMOVED lines=13> */
.L_x_145:
[----:B------:R-:W-:Y:S05]  /*19cc0*/  BSYNC B1 ;  /* 0x0000000000017941 */ /* 0x000fea0003800000 */
.L_x_144:
        /* <DEDUP_REMOVED lines=13> */
.L_x_147:
[----:B------:R-:W-:Y:S05]  /*19da0*/  BSYNC B1 ;  /* 0x0000000000017941 */ /* 0x000fea0003800000 */
.L_x_146:
        /* <DEDUP_REMOVED lines=13> */
.L_x_149:
[----:B------:R-:W-:Y:S05]  /*19e80*/  BSYNC B1 ;  /* 0x0000000000017941 */ /* 0x000fea0003800000 */
.L_x_148:
        /* <DEDUP_REMOVED lines=13> */
.L_x_151:
[----:B------:R-:W-:Y:S05]  /*19f60*/  BSYNC B1 ;  /* 0x0000000000017941 */ /* 0x000fea0003800000 */
.L_x_150:
        /* <DEDUP_REMOVED lines=13> */
.L_x_153:
[----:B------:R-:W-:Y:S05]  /*1a040*/  BSYNC B1 ;  /* 0x0000000000017941 */ /* 0x000fea0003800000 */
.L_x_152:
        /* <DEDUP_REMOVED lines=13> */
.L_x_155:
[----:B------:R-:W-:Y:S05]  /*1a120*/  BSYNC B1 ;  /* 0x0000000000017941 */ /* 0x000fea0003800000 */
.L_x_154:
        /* <DEDUP_REMOVED lines=13> */
.L_x_157:
[----:B------:R-:W-:Y:S05]  /*1a200*/  BSYNC B1 ;  /* 0x0000000000017941 */ /* 0x000fea0003800000 */
.L_x_156:
        /* <DEDUP_REMOVED lines=13> */
.L_x_159:
[----:B------:R-:W-:Y:S05]  /*1a2e0*/  BSYNC B1 ;  /* 0x0000000000017941 */ /* 0x000fea0003800000 */
.L_x_158:
        /* <DEDUP_REMOVED lines=13> */
.L_x_161:
[----:B------:R-:W-:Y:S05]  /*1a3c0*/  BSYNC B1 ;  /* 0x0000000000017941 */ /* 0x000fea0003800000 */
.L_x_160:
        /* <DEDUP_REMOVED lines=13> */
.L_x_163:
[----:B------:R-:W-:Y:S05]  /*1a4a0*/  BSYNC B1 ;  /* 0x0000000000017941 */ /* 0x000fea0003800000 */
.L_x_162:
        /* <DEDUP_REMOVED lines=13> */
.L_x_165:
[----:B------:R-:W-:Y:S05]  /*1a580*/  BSYNC B1 ;  /* 0x0000000000017941 */ /* 0x000fea0003800000 */
.L_x_164:
        /* <DEDUP_REMOVED lines=13> */
.L_x_167:
[----:B------:R-:W-:Y:S05]  /*1a660*/  BSYNC B1 ;  /* 0x0000000000017941 */ /* 0x000fea0003800000 */
.L_x_166:
        /* <DEDUP_REMOVED lines=13> */
.L_x_169:
[----:B------:R-:W-:Y:S05]  /*1a740*/  BSYNC B1 ;  /* 0x0000000000017941 */ /* 0x000fea0003800000 */
.L_x_168:
        /* <DEDUP_REMOVED lines=13> */
.L_x_171:
[----:B------:R-:W-:Y:S05]  /*1a820*/  BSYNC B1 ;  /* 0x0000000000017941 */ /* 0x000fea0003800000 */
.L_x_170:
        /* <DEDUP_REMOVED lines=13> */
.L_x_173:
[----:B------:R-:W-:Y:S05]  /*1a900*/  BSYNC B1 ;  /* 0x0000000000017941 */ /* 0x000fea0003800000 */
.L_x_172:
        /* <DEDUP_REMOVED lines=13> */
.L_x_175:
[----:B------:R-:W-:Y:S05]  /*1a9e0*/  BSYNC B1 ;  /* 0x0000000000017941 */ /* 0x000fea0003800000 */
.L_x_174:
        /* <DEDUP_REMOVED lines=13> */
.L_x_177:
[----:B------:R-:W-:Y:S05]  /*1aac0*/  BSYNC B1 ;  /* 0x0000000000017941 */ /* 0x000fea0003800000 */
.L_x_176:
        /* <DEDUP_REMOVED lines=13> */
.L_x_179:
[----:B------:R-:W-:Y:S05]  /*1aba0*/  BSYNC B1 ;  /* 0x0000000000017941 */ /* 0x000fea0003800000 */
.L_x_178:
        /* <DEDUP_REMOVED lines=13> */
.L_x_181:
[----:B------:R-:W-:Y:S05]  /*1ac80*/  BSYNC B1 ;  /* 0x0000000000017941 */ /* 0x000fea0003800000 */
.L_x_180:
        /* <DEDUP_REMOVED lines=13> */
.L_x_183:
[----:B------:R-:W-:Y:S05]  /*1ad60*/  BSYNC B1 ;  /* 0x0000000000017941 */ /* 0x000fea0003800000 */
.L_x_182:
        /* <DEDUP_REMOVED lines=13> */
.L_x_185:
[----:B------:R-:W-:Y:S05]  /*1ae40*/  BSYNC B1 ;  /* 0x0000000000017941 */ /* 0x000fea0003800000 */
.L_x_184:
        /* <DEDUP_REMOVED lines=13> */
.L_x_187:
[----:B------:R-:W-:Y:S05]  /*1af20*/  BSYNC B1 ;  /* 0x0000000000017941 */ /* 0x000fea0003800000 */
.L_x_186:
        /* <DEDUP_REMOVED lines=13> */
.L_x_189:
[----:B------:R-:W-:Y:S05]  /*1b000*/  BSYNC B1 ;  /* 0x0000000000017941 */ /* 0x000fea0003800000 */
.L_x_188:
        /* <DEDUP_REMOVED lines=13> */
.L_x_191:
[----:B------:R-:W-:Y:S05]  /*1b0e0*/  BSYNC B1 ;  /* 0x0000000000017941 */ /* 0x000fea0003800000 */
.L_x_190:
        /* <DEDUP_REMOVED lines=13> */
.L_x_193:
[----:B------:R-:W-:Y:S05]  /*1b1c0*/  BSYNC B1 ;  /* 0x0000000000017941 */ /* 0x000fea0003800000 */
.L_x_192:
        /* <DEDUP_REMOVED lines=13> */
.L_x_195:
[----:B------:R-:W-:Y:S05]  /*1b2a0*/  BSYNC B1 ;  /* 0x0000000000017941 */ /* 0x000fea0003800000 */
.L_x_194:
        /* <DEDUP_REMOVED lines=13> */
.L_x_197:
[----:B------:R-:W-:Y:S05]  /*1b380*/  BSYNC B1 ;  /* 0x0000000000017941 */ /* 0x000fea0003800000 */
.L_x_196:
        /* <DEDUP_REMOVED lines=13> */
.L_x_199:
[----:B------:R-:W-:Y:S05]  /*1b460*/  BSYNC B1 ;  /* 0x0000000000017941 */ /* 0x000fea0003800000 */
.L_x_198:
        /* <DEDUP_REMOVED lines=13> */
.L_x_201:
[----:B------:R-:W-:Y:S05]  /*1b540*/  BSYNC B1 ;  /* 0x0000000000017941 */ /* 0x000fea0003800000 */
.L_x_200:
        /* <DEDUP_REMOVED lines=13> */
.L_x_203:
[----:B------:R-:W-:Y:S05]  /*1b620*/  BSYNC B1 ;  /* 0x0000000000017941 */ /* 0x000fea0003800000 */
.L_x_202:
        /* <DEDUP_REMOVED lines=13> */
.L_x_205:
[----:B------:R-:W-:Y:S05]  /*1b700*/  BSYNC B1 ;  /* 0x0000000000017941 */ /* 0x000fea0003800000 */
.L_x_204:
        /* <DEDUP_REMOVED lines=13> */
.L_x_207:
[----:B------:R-:W-:Y:S05]  /*1b7e0*/  BSYNC B1 ;  /* 0x0000000000017941 */ /* 0x000fea0003800000 */
.L_x_206:
        /* <DEDUP_REMOVED lines=13> */
.L_x_209:
[----:B------:R-:W-:Y:S05]  /*1b8c0*/  BSYNC B1 ;  /* 0x0000000000017941 */ /* 0x000fea0003800000 */
.L_x_208:
        /* <DEDUP_REMOVED lines=13> */
.L_x_211:
[----:B------:R-:W-:Y:S05]  /*1b9a0*/  BSYNC B1 ;  /* 0x0000000000017941 */ /* 0x000fea0003800000 */
.L_x_210:
        /* <DEDUP_REMOVED lines=13> */
.L_x_213:
[----:B------:R-:W-:Y:S05]  /*1ba80*/  BSYNC B1 ;  /* 0x0000000000017941 */ /* 0x000fea0003800000 */
.L_x_212:
        /* <DEDUP_REMOVED lines=13> */
.L_x_215:
[----:B------:R-:W-:Y:S05]  /*1bb60*/  BSYNC B1 ;  /* 0x0000000000017941 */ /* 0x000fea0003800000 */
.L_x_214:
        /* <DEDUP_REMOVED lines=13> */
.L_x_217:
[----:B------:R-:W-:Y:S05]  /*1bc40*/  BSYNC B1 ;  /* 0x0000000000017941 */ /* 0x000fea0003800000 */
.L_x_216:
        /* <DEDUP_REMOVED lines=13> */
.L_x_219:
[----:B------:R-:W-:Y:S05]  /*1bd20*/  BSYNC B1 ;  /* 0x0000000000017941 */ /* 0x000fea0003800000 */
.L_x_218:
        /* <DEDUP_REMOVED lines=13> */
.L_x_221:
[----:B------:R-:W-:Y:S05]  /*1be00*/  BSYNC B1 ;  /* 0x0000000000017941 */ /* 0x000fea0003800000 */
.L_x_220:
        /* <DEDUP_REMOVED lines=13> */
.L_x_223:
[----:B------:R-:W-:Y:S05]  /*1bee0*/  BSYNC B1 ;  /* 0x0000000000017941 */ /* 0x000fea0003800000 */
.L_x_222:
        /* <DEDUP_REMOVED lines=13> */
.L_x_225:
[----:B------:R-:W-:Y:S05]  /*1bfc0*/  BSYNC B1 ;  /* 0x0000000000017941 */ /* 0x000fea0003800000 */
.L_x_224:
[----:B------:R-:W3:Y:S01]  /*1bfd0*/  LDL.LU R11, [R1+0x3d4] ;  /* 0x0003d400010b7983 */ /* 0x000ee20000300800 */
[----:B-----5:R-:W-:Y:S01]  /*1bfe0*/  LOP3.LUT R6, R6, 0xff, RZ, 0xc0, !PT ;  /* 0x000000ff06067812 */ /* 0x020fe200078ec0ff */
[----:B------:R-:W-:Y:S01]  /*1bff0*/  BSSY B1, `(.L_x_226) ;  /* 0x0000013000017945 */ /* 0x000fe20003800000 */
[----:B------:R-:W-:Y:S02]  /*1c000*/  IADD3 R8, P0, R32, 0x80, RZ ;  /* 0x0000008020087810 */ /* 0x000fe40007f1e0ff */
[----:B------:R-:W-:Y:S02]  /*1c010*/  F2FP.F16.E4M3.UNPACK_B R6, R6 ;  /* 0x00000006ff06723e */ /* 0x000fe400020006ff */
[----:B------:R-:W-:-:S03]  /*1c020*/  ISETP.GE.AND P1, PT, R34, 0x81, PT ;  /* 0x000000812200780c */ /* 0x000fc60003f26270 */
[----:B------:R-:W-:Y:S02]  /*1c030*/  HADD2.F32 R9, -RZ, R6.H0_H0 ;  /* 0x20000006ff097230 */ /* 0x000fe40000004100 */
[----:B------:R-:W-:Y:S01]  /*1c040*/  IMAD.X R6, RZ, RZ, R33, P0 ;  /* 0x000000ffff067224 */ /* 0x000fe200000e0621 */
[----:B------:R-:W-:Y:S02]  /*1c050*/  ISETP.LT.OR P0, PT, R0, 0x1, !P1 ;  /* 0x000000010000780c */ /* 0x000fe40004f01670 */
[----:B------:R-:W-:Y:S01]  /*1c060*/  FMUL R9, R9, UR24 ;  /* 0x0000001809097c20 */ /* 0x000fe20008400000 */
[----:B------:R-:W-:Y:S02]  /*1c070*/  IMAD R10, R6, UR6, RZ ;  /* 0x00000006060a7c24 */ /* 0x000fe4000f8e02ff */
[----:B0-----:R-:W-:-:S04]  /*1c080*/  IMAD.WIDE.U32 R6, R8, UR6, R36 ;  /* 0x0000000608067c25 */ /* 0x001fc8000f8e0024 */
[----:B------:R-:W-:Y:S01]  /*1c090*/  IMAD R8, R8, UR7, R10 ;  /* 0x0000000708087c24 */ /* 0x000fe2000f8e020a */
[----:B------:R-:W-:-:S04]  /*1c0a0*/  IADD3 R6, P6, R6, UR8, RZ ;  /* 0x0000000806067c10 */ /* 0x000fc8000ffde0ff */
[--C-:B------:R-:W-:Y:S02]  /*1c0b0*/  IADD3.X R7, R7, UR9, R8.reuse, P6, !PT ;  /* 0x0000000907077c10 */ /* 0x100fe4000b7fe408 */
[----:B------:R-:W-:Y:S01]  /*1c0c0*/  PRMT R8, RZ, 0x7610, R8 ;  /* 0x00007610ff087816 */ /* 0x000fe20000000008 */
[----:B---3--:R-:W-:-:S05]  /*1c0d0*/  FFMA R9, R11, UR21, R9 ;  /* 0x000000150b097c23 */ /* 0x008fca0008000009 */
[----:B------:R-:W-:-:S05]  /*1c0e0*/  F2FP.SATFINITE.E4M3.F32.PACK_AB_MERGE_C R9, RZ, R9, RZ ;  /* 0x00000009ff09723e */ /* 0x000fca00048070ff */
[----:B------:R0:W-:Y:S01]  /*1c0f0*/  @!P5 STG.E.U8 desc[UR22][R24.64+0xb9], R9 ;  /* 0x0000b9091800d986 */ /* 0x0001e2000c101116 */
[----:B------:R-:W-:Y:S05]  /*1c100*/  @P0 BRA `(.L_x_227) ;  /* 0x0000000000040947 */ /* 0x000fea0003800000 */
[----:B------:R3:W5:Y:S02]  /*1c110*/  LDG.E.U8 R8, desc[UR22][R6.64] ;  /* 0x0000001606087981 */ /* 0x000764000c1e1100 */
.L_x_227:
[----:B------:R-:W-:Y:S05]  /*1c120*/  BSYNC B1 ;  /* 0x0000000000017941 */ /* 0x000fea0003800000 */
.L_x_226:
        /* <DEDUP_REMOVED lines=13> */
.L_x_229:
[----:B------:R-:W-:Y:S05]  /*1c200*/  BSYNC B1 ;  /* 0x0000000000017941 */ /* 0x000fea0003800000 */
.L_x_228:
[----:B------:R-:W3:Y:S01]  /*1c210*/  LDL.LU R10, [R1+0x3dc] ;  /* 0x0003dc00010a7983 */ /* 0x000ee20000300800 */
[----:B-----5:R-:W-:Y:S01]  /*1c220*/  LOP3.LUT R8, R8, 0xff, RZ, 0xc0, !PT ;  /* 0x000000ff08087812 */ /* 0x020fe200078ec0ff */
[----:B------:R-:W-:Y:S03]  /*1c230*/  BSSY B1, `(.L_x_230) ;  /* 0x0000013000017945 */ /* 0x000fe60003800000 */
[----:B------:R-:W-:-:S05]  /*1c240*/  F2FP.F16.E4M3.UNPACK_B R8, R8 ;  /* 0x00000008ff08723e */ /* 0x000fca00020006ff */
[----:B0-----:R-:W-:Y:S01]  /*1c250*/  HADD2.F32 R9, -RZ, R8.H0_H0 ;  /* 0x20000008ff097230 */ /* 0x001fe20000004100 */
[----:B------:R-:W-:-:S04]  /*1c260*/  IADD3 R8, P0, R32, 0x88, RZ ;  /* 0x0000008820087810 */ /* 0x000fc80007f1e0ff */
[----:B------:R-:W-:Y:S01]  /*1c270*/  FMUL R9, R9, UR24 ;  /* 0x0000001809097c20 */ /* 0x000fe20008400000 */
[----:B------:R-:W-:Y:S01]  /*1c280*/  IMAD.X R32, RZ, RZ, R33, P0 ;  /* 0x000000ffff207224 */ /* 0x000fe200000e0621 */
[----:B------:R-:W-:Y:S01]  /*1c290*/  ISETP.GE.AND P0, PT, R34, 0x89, PT ;  /* 0x000000892200780c */ /* 0x000fe20003f06270 */
[----:B------:R-:W-:-:S04]  /*1c2a0*/  IMAD.WIDE.U32 R36, R8, UR6, R36 ;  /* 0x0000000608247c25 */ /* 0x000fc8000f8e0024 */
[----:B------:R-:W-:Y:S02]  /*1c2b0*/  IMAD R32, R32, UR6, RZ ;  /* 0x0000000620207c24 */ /* 0x000fe4000f8e02ff */
[----:B---3--:R-:W-:-:S05]  /*1c2c0*/  FFMA R9, R10, UR21, R9 ;  /* 0x000000150a097c23 */ /* 0x008fca0008000009 */
[----:B------:R-:W-:Y:S01]  /*1c2d0*/  F2FP.SATFINITE.E4M3.F32.PACK_AB_MERGE_C R10, RZ, R9, RZ ;  /* 0x00000009ff0a723e */ /* 0x000fe200048070ff */
[----:B------:R-:W-:Y:S01]  /*1c2e0*/  IMAD R9, R8, UR7, R32 ;  /* 0x0000000708097c24 */ /* 0x000fe2000f8e0220 */
[----:B------:R-:W-:-:S03]  /*1c2f0*/  IADD3 R8, P6, R36, UR8, RZ ;  /* 0x0000000824087c10 */ /* 0x000fc6000ffde0ff */
[----:B------:R0:W-:Y:S01]  /*1c300*/  @!P5 STG.E.U8 desc[UR22][R28.64+0x1], R10 ;  /* 0x0000010a1c00d986 */ /* 0x0001e2000c101116 */
[----:B------:R-:W-:Y:S02]  /*1c310*/  ISETP.LT.OR P5, PT, R0, 0x1, !P0 ;  /* 0x000000010000780c */ /* 0x000fe400047a1670 */
[----:B------:R-:W-:Y:S02]  /*1c320*/  IADD3.X R9, R37, UR9, R9, P6, !PT ;  /* 0x0000000925097c10 */ /* 0x000fe4000b7fe409 */
[----:B0-----:R-:W-:-:S09]  /*1c330*/  PRMT R10, RZ, 0x7610, R10 ;  /* 0x00007610ff0a7816 */ /* 0x001fd2000000000a */
[----:B------:R-:W-:Y:S05]  /*1c340*/  @P5 BRA `(.L_x_231) ;  /* 0x0000000000045947 */ /* 0x000fea0003800000 */
[----:B------:R0:W5:Y:S02]  /*1c350*/  LDG.E.U8 R10, desc[UR22][R8.64] ;  /* 0x00000016080a7981 */ /* 0x000164000c1e1100 */
.L_x_231:
[----:B------:R-:W-:Y:S05]  /*1c360*/  BSYNC B1 ;  /* 0x0000000000017941 */ /* 0x000fea0003800000 */
.L_x_230:
[----:B------:R-:W3:Y:S01]  /*1c370*/  LDL.LU R11, [R1+0x3e0] ;  /* 0x0003e000010b7983 */ /* 0x000ee20000300800 */
        /* <DEDUP_REMOVED lines=12> */
.L_x_233:
[----:B------:R-:W-:Y:S05]  /*1c440*/  BSYNC B1 ;  /* 0x0000000000017941 */ /* 0x000fea0003800000 */
.L_x_232:
[----:B---3--:R-:W3:Y:S01]  /*1c450*/  LDL.LU R11, [R1+0x3e4] ;  /* 0x0003e400010b7983 */ /* 0x008ee20000300800 */
        /* <DEDUP_REMOVED lines=12> */
.L_x_235:
[----:B------:R-:W-:Y:S05]  /*1c520*/  BSYNC B1 ;  /* 0x0000000000017941 */ /* 0x000fea0003800000 */
.L_x_234:
        /* <DEDUP_REMOVED lines=13> */
.L_x_237:
[----:B------:R-:W-:Y:S05]  /*1c600*/  BSYNC B1 ;  /* 0x0000000000017941 */ /* 0x000fea0003800000 */
.L_x_236:
        /* <DEDUP_REMOVED lines=13> */
.L_x_239:
[----:B------:R-:W-:Y:S05]  /*1c6e0*/  BSYNC B1 ;  /* 0x0000000000017941 */ /* 0x000fea0003800000 */
.L_x_238:
        /* <DEDUP_REMOVED lines=13> */
.L_x_241:
[----:B------:R-:W-:Y:S05]  /*1c7c0*/  BSYNC B1 ;  /* 0x0000000000017941 */ /* 0x000fea0003800000 */
.L_x_240:
        /* <DEDUP_REMOVED lines=13> */
.L_x_243:
[----:B------:R-:W-:Y:S05]  /*1c8a0*/  BSYNC B1 ;  /* 0x0000000000017941 */ /* 0x000fea0003800000 */
.L_x_242:
        /* <DEDUP_REMOVED lines=13> */
.L_x_245:
[----:B------:R-:W-:Y:S05]  /*1c980*/  BSYNC B1 ;  /* 0x0000000000017941 */ /* 0x000fea0003800000 */
.L_x_244:
        /* <DEDUP_REMOVED lines=13> */
.L_x_247:
[----:B------:R-:W-:Y:S05]  /*1ca60*/  BSYNC B1 ;  /* 0x0000000000017941 */ /* 0x000fea0003800000 */
.L_x_246:
        /* <DEDUP_REMOVED lines=13> */
.L_x_249:
[----:B------:R-:W-:Y:S05]  /*1cb40*/  BSYNC B1 ;  /* 0x0000000000017941 */ /* 0x000fea0003800000 */
.L_x_248:
        /* <DEDUP_REMOVED lines=13> */
.L_x_251:
[----:B------:R-:W-:Y:S05]  /*1cc20*/  BSYNC B1 ;  /* 0x0000000000017941 */ /* 0x000fea0003800000 */
.L_x_250:
        /* <DEDUP_REMOVED lines=13> */
.L_x_253:
[----:B------:R-:W-:Y:S05]  /*1cd00*/  BSYNC B1 ;  /* 0x0000000000017941 */ /* 0x000fea0003800000 */
.L_x_252:
        /* <DEDUP_REMOVED lines=13> */
.L_x_255:
[----:B------:R-:W-:Y:S05]  /*1cde0*/  BSYNC B1 ;  /* 0x0000000000017941 */ /* 0x000fea0003800000 */
.L_x_254:
        /* <DEDUP_REMOVED lines=13> */
.L_x_257:
[----:B------:R-:W-:Y:S05]  /*1cec0*/  BSYNC B1 ;  /* 0x0000000000017941 */ /* 0x000fea0003800000 */
.L_x_256:
        /* <DEDUP_REMOVED lines=13> */
.L_x_259:
[----:B------:R-:W-:Y:S05]  /*1cfa0*/  BSYNC B1 ;  /* 0x0000000000017941 */ /* 0x000fea0003800000 */
.L_x_258:
        /* <DEDUP_REMOVED lines=13> */
.L_x_261:
[----:B------:R-:W-:Y:S05]  /*1d080*/  BSYNC B1 ;  /* 0x0000000000017941 */ /* 0x000fea0003800000 */
.L_x_260:
        /* <DEDUP_REMOVED lines=13> */
.L_x_263:
[----:B------:R-:W-:Y:S05]  /*1d160*/  BSYNC B1 ;  /* 0x0000000000017941 */ /* 0x000fea0003800000 */
.L_x_262:
        /* <DEDUP_REMOVED lines=13> */
.L_x_265:
[----:B------:R-:W-:Y:S05]  /*1d240*/  BSYNC B1 ;  /* 0x0000000000017941 */ /* 0x000fea0003800000 */
.L_x_264:
        /* <DEDUP_REMOVED lines=13> */
.L_x_267:
[----:B------:R-:W-:Y:S05]  /*1d320*/  BSYNC B1 ;  /* 0x0000000000017941 */ /* 0x000fea0003800000 */
.L_x_266:
        /* <DEDUP_REMOVED lines=13> */
.L_x_269:
[----:B------:R-:W-:Y:S05]  /*1d400*/  BSYNC B1 ;  /* 0x0000000000017941 */ /* 0x000fea0003800000 */
.L_x_268:
        /* <DEDUP_REMOVED lines=13> */
.L_x_271:
[----:B------:R-:W-:Y:S05]  /*1d4e0*/  BSYNC B1 ;  /* 0x0000000000017941 */ /* 0x000fea0003800000 */
.L_x_270:
        /* <DEDUP_REMOVED lines=13> */
.L_x_273:
[----:B------:R-:W-:Y:S05]  /*1d5c0*/  BSYNC B1 ;  /* 0x0000000000017941 */ /* 0x000fea0003800000 */
.L_x_272:
        /* <DEDUP_REMOVED lines=13> */
.L_x_275:
[----:B------:R-:W-:Y:S05]  /*1d6a0*/  BSYNC B1 ;  /* 0x0000000000017941 */ /* 0x000fea0003800000 */
.L_x_274:
        /* <DEDUP_REMOVED lines=13> */
.L_x_277:
[----:B------:R-:W-:Y:S05]  /*1d780*/  BSYNC B1 ;  /* 0x0000000000017941 */ /* 0x000fea0003800000 */
.L_x_276:
        /* <DEDUP_REMOVED lines=13> */
.L_x_279:
[----:B------:R-:W-:Y:S05]  /*1d860*/  BSYNC B1 ;  /* 0x0000000000017941 */ /* 0x000fea0003800000 */
.L_x_278:
        /* <DEDUP_REMOVED lines=13> */
.L_x_281:
[----:B------:R-:W-:Y:S05]  /*1d940*/  BSYNC B1 ;  /* 0x0000000000017941 */ /* 0x000fea0003800000 */
.L_x_280:
        /* <DEDUP_REMOVED lines=13> */
.L_x_283:
[----:B------:R-:W-:Y:S05]  /*1da20*/  BSYNC B1 ;  /* 0x0000000000017941 */ /* 0x000fea0003800000 */
.L_x_282:
        /* <DEDUP_REMOVED lines=13> */
.L_x_285:
[----:B------:R-:W-:Y:S05]  /*1db00*/  BSYNC B1 ;  /* 0x0000000000017941 */ /* 0x000fea0003800000 */
.L_x_284:
        /* <DEDUP_REMOVED lines=13> */
.L_x_287:
[----:B------:R-:W-:Y:S05]  /*1dbe0*/  BSYNC B1 ;  /* 0x0000000000017941 */ /* 0x000fea0003800000 */
.L_x_286:
        /* <DEDUP_REMOVED lines=13> */
.L_x_289:
[----:B------:R-:W-:Y:S05]  /*1dcc0*/  BSYNC B1 ;  /* 0x0000000000017941 */ /* 0x000fea0003800000 */
.L_x_288:
        /* <DEDUP_REMOVED lines=13> */
.L_x_291:
[----:B------:R-:W-:Y:S05]  /*1dda0*/  BSYNC B1 ;  /* 0x0000000000017941 */ /* 0x000fea0003800000 */
.L_x_290:
        /* <DEDUP_REMOVED lines=13> */
.L_x_293:
[----:B------:R-:W-:Y:S05]  /*1de80*/  BSYNC B1 ;  /* 0x0000000000017941 */ /* 0x000fea0003800000 */
.L_x_292:
        /* <DEDUP_REMOVED lines=13> */
.L_x_295:
[----:B------:R-:W-:Y:S05]  /*1df60*/  BSYNC B1 ;  /* 0x0000000000017941 */ /* 0x000fea0003800000 */
.L_x_294:
        /* <DEDUP_REMOVED lines=13> */
.L_x_297:
[----:B------:R-:W-:Y:S05]  /*1e040*/  BSYNC B1 ;  /* 0x0000000000017941 */ /* 0x000fea0003800000 */
.L_x_296:
        /* <DEDUP_REMOVED lines=13> */
.L_x_299:
[----:B------:R-:W-:Y:S05]  /*1e120*/  BSYNC B1 ;  /* 0x0000000000017941 */ /* 0x000fea0003800000 */
.L_x_298:
        /* <DEDUP_REMOVED lines=13> */
.L_x_301:
[----:B------:R-:W-:Y:S05]  /*1e200*/  BSYNC B1 ;  /* 0x0000000000017941 */ /* 0x000fea0003800000 */
.L_x_300:
        /* <DEDUP_REMOVED lines=13> */
.L_x_303:
[----:B------:R-:W-:Y:S05]  /*1e2e0*/  BSYNC B1 ;  /* 0x0000000000017941 */ /* 0x000fea0003800000 */
.L_x_302:
        /* <DEDUP_REMOVED lines=13> */
.L_x_305:
[----:B------:R-:W-:Y:S05]  /*1e3c0*/  BSYNC B1 ;  /* 0x0000000000017941 */ /* 0x000fea0003800000 */
.L_x_304:
        /* <DEDUP_REMOVED lines=13> */
.L_x_307:
[----:B------:R-:W-:Y:S05]  /*1e4a0*/  BSYNC B1 ;  /* 0x0000000000017941 */ /* 0x000fea0003800000 */
.L_x_306:
        /* <DEDUP_REMOVED lines=13> */
.L_x_309:
[----:B------:R-:W-:Y:S05]  /*1e580*/  BSYNC B1 ;  /* 0x0000000000017941 */ /* 0x000fea0003800000 */
.L_x_308:
        /* <DEDUP_REMOVED lines=13> */
.L_x_311:
[----:B------:R-:W-:Y:S05]  /*1e660*/  BSYNC B1 ;  /* 0x0000000000017941 */ /* 0x000fea0003800000 */
.L_x_310:
        /* <DEDUP_REMOVED lines=13> */
.L_x_313:
[----:B------:R-:W-:Y:S05]  /*1e740*/  BSYNC B1 ;  /* 0x0000000000017941 */ /* 0x000fea0003800000 */
.L_x_312:
        /* <DEDUP_REMOVED lines=13> */
.L_x_315:
[----:B------:R-:W-:Y:S05]  /*1e820*/  BSYNC B1 ;  /* 0x0000000000017941 */ /* 0x000fea0003800000 */
.L_x_314:
        /* <DEDUP_REMOVED lines=13> */
.L_x_317:
[----:B------:R-:W-:Y:S05]  /*1e900*/  BSYNC B1 ;  /* 0x0000000000017941 */ /* 0x000fea0003800000 */
.L_x_316:
        /* <DEDUP_REMOVED lines=13> */
.L_x_319:
[----:B------:R-:W-:Y:S05]  /*1e9e0*/  BSYNC B1 ;  /* 0x0000000000017941 */ /* 0x000fea0003800000 */
.L_x_318:
        /* <DEDUP_REMOVED lines=13> */
.L_x_321:
[----:B------:R-:W-:Y:S05]  /*1eac0*/  BSYNC B1 ;  /* 0x0000000000017941 */ /* 0x000fea0003800000 */
.L_x_320:
        /* <DEDUP_REMOVED lines=13> */
.L_x_323:
[----:B------:R-:W-:Y:S05]  /*1eba0*/  BSYNC B1 ;  /* 0x0000000000017941 */ /* 0x000fea0003800000 */
.L_x_322:
        /* <DEDUP_REMOVED lines=13> */
.L_x_325:
[----:B------:R-:W-:Y:S05]  /*1ec80*/  BSYNC B1 ;  /* 0x0000000000017941 */ /* 0x000fea0003800000 */
.L_x_324:
        /* <DEDUP_REMOVED lines=13> */
.L_x_327:
[----:B------:R-:W-:Y:S05]  /*1ed60*/  BSYNC B1 ;  /* 0x0000000000017941 */ /* 0x000fea0003800000 */
.L_x_326:
        /* <DEDUP_REMOVED lines=13> */
.L_x_329:
[----:B------:R-:W-:Y:S05]  /*1ee40*/  BSYNC B1 ;  /* 0x0000000000017941 */ /* 0x000fea0003800000 */
.L_x_328:
        /* <DEDUP_REMOVED lines=13> */
.L_x_331:
[----:B------:R-:W-:Y:S05]  /*1ef20*/  BSYNC B1 ;  /* 0x0000000000017941 */ /* 0x000fea0003800000 */
.L_x_330:
        /* <DEDUP_REMOVED lines=13> */
.L_x_333:
[----:B------:R-:W-:Y:S05]  /*1f000*/  BSYNC B1 ;  /* 0x0000000000017941 */ /* 0x000fea0003800000 */
.L_x_332:
        /* <DEDUP_REMOVED lines=13> */
.L_x_335:
[----:B------:R-:W-:Y:S05]  /*1f0e0*/  BSYNC B1 ;  /* 0x0000000000017941 */ /* 0x000fea0003800000 */
.L_x_334:
        /* <DEDUP_REMOVED lines=13> */
.L_x_337:
[----:B------:R-:W-:Y:S05]  /*1f1c0*/  BSYNC B1 ;  /* 0x0000000000017941 */ /* 0x000fea0003800000 */
.L_x_336:
        /* <DEDUP_REMOVED lines=13> */
.L_x_339:
[----:B------:R-:W-:Y:S05]  /*1f2a0*/  BSYNC B1 ;  /* 0x0000000000017941 */ /* 0x000fea0003800000 */
.L_x_338:
        /* <DEDUP_REMOVED lines=13> */
.L_x_341:
[----:B------:R-:W-:Y:S05]  /*1f380*/  BSYNC B1 ;  /* 0x0000000000017941 */ /* 0x000fea0003800000 */
.L_x_340:
        /* <DEDUP_REMOVED lines=13> */
.L_x_343:
[----:B------:R-:W-:Y:S05]  /*1f460*/  BSYNC B1 ;  /* 0x0000000000017941 */ /* 0x000fea0003800000 */
.L_x_342:
        /* <DEDUP_REMOVED lines=13> */
.L_x_345:
[----:B------:R-:W-:Y:S05]  /*1f540*/  BSYNC B1 ;  /* 0x0000000000017941 */ /* 0x000fea0003800000 */
.L_x_344:
        /* <DEDUP_REMOVED lines=13> */
.L_x_347:
[----:B------:R-:W-:Y:S05]  /*1f620*/  BSYNC B1 ;  /* 0x0000000000017941 */ /* 0x000fea0003800000 */
.L_x_346:
        /* <DEDUP_REMOVED lines=13> */
.L_x_349:
[----:B------:R-:W-:Y:S05]  /*1f700*/  BSYNC B1 ;  /* 0x0000000000017941 */ /* 0x000fea0003800000 */
.L_x_348:
        /* <DEDUP_REMOVED lines=13> */
.L_x_351:
[----:B------:R-:W-:Y:S05]  /*1f7e0*/  BSYNC B1 ;  /* 0x0000000000017941 */ /* 0x000fea0003800000 */
.L_x_350:
        /* <DEDUP_REMOVED lines=13> */
.L_x_353:
[----:B------:R-:W-:Y:S05]  /*1f8c0*/  BSYNC B1 ;  /* 0x0000000000017941 */ /* 0x000fea0003800000 */
.L_x_352:
        /* <DEDUP_REMOVED lines=13> */
.L_x_355:
[----:B------:R-:W-:Y:S05]  /*1f9a0*/  BSYNC B1 ;  /* 0x0000000000017941 */ /* 0x000fea0003800000 */
.L_x_354:
        /* <DEDUP_REMOVED lines=13> */
.L_x_357:
[----:B------:R-:W-:Y:S05]  /*1fa80*/  BSYNC B1 ;  /* 0x0000000000017941 */ /* 0x000fea0003800000 */
.L_x_356:
        /* <DEDUP_REMOVED lines=13> */
.L_x_359:
[----:B------:R-:W-:Y:S05]  /*1fb60*/  BSYNC B1 ;  /* 0x0000000000017941 */ /* 0x000fea0003800000 */
.L_x_358:
        /* <DEDUP_REMOVED lines=13> */
.L_x_361:
[----:B------:R-:W-:Y:S05]  /*1fc40*/  BSYNC B1 ;  /* 0x0000000000017941 */ /* 0x000fea0003800000 */
.L_x_360:
        /* <DEDUP_REMOVED lines=13> */
.L_x_363:
[----:B------:R-:W-:Y:S05]  /*1fd20*/  BSYNC B1 ;  /* 0x0000000000017941 */ /* 0x000fea0003800000 */
.L_x_362:
        /* <DEDUP_REMOVED lines=13> */
.L_x_365:
[----:B------:R-:W-:Y:S05]  /*1fe00*/  BSYNC B1 ;  /* 0x0000000000017941 */ /* 0x000fea0003800000 */
.L_x_364:
        /* <DEDUP_REMOVED lines=13> */
.L_x_367:
[----:B------:R-:W-:Y:S05]  /*1fee0*/  BSYNC B1 ;  /* 0x0000000000017941 */ /* 0x000fea0003800000 */
.L_x_366:
        /* <DEDUP_REMOVED lines=13> */
.L_x_369:
[----:B------:R-:W-:Y:S05]  /*1ffc0*/  BSYNC B1 ;  /* 0x0000000000017941 */ /* 0x000fea0003800000 */
.L_x_368:
        /* <DEDUP_REMOVED lines=13> */
.L_x_371:
[----:B------:R-:W-:Y:S05]  /*200a0*/  BSYNC B1 ;  /* 0x0000000000017941 */ /* 0x000fea0003800000 */
.L_x_370:
        /* <DEDUP_REMOVED lines=13> */
.L_x_373:
[----:B------:R-:W-:Y:S05]  /*20180*/  BSYNC B1 ;  /* 0x0000000000017941 */ /* 0x000fea0003800000 */
.L_x_372:
        /* <DEDUP_REMOVED lines=13> */
.L_x_375:
[----:B------:R-:W-:Y:S05]  /*20260*/  BSYNC B1 ;  /* 0x0000000000017941 */ /* 0x000fea0003800000 */
.L_x_374:
        /* <DEDUP_REMOVED lines=13> */
.L_x_377:
[----:B------:R-:W-:Y:S05]  /*20340*/  BSYNC B1 ;  /* 0x0000000000017941 */ /* 0x000fea0003800000 */
.L_x_376:
        /* <DEDUP_REMOVED lines=13> */
.L_x_379:
[----:B------:R-:W-:Y:S05]  /*20420*/  BSYNC B1 ;  /* 0x0000000000017941 */ /* 0x000fea0003800000 */
.L_x_378:
        /* <DEDUP_REMOVED lines=13> */
.L_x_381:
[----:B------:R-:W-:Y:S05]  /*20500*/  BSYNC B1 ;  /* 0x0000000000017941 */ /* 0x000fea0003800000 */
.L_x_380:
        /* <DEDUP_REMOVED lines=13> */
.L_x_383:
[----:B------:R-:W-:Y:S05]  /*205e0*/  BSYNC B1 ;  /* 0x0000000000017941 */ /* 0x000fea0003800000 */
.L_x_382:
        /* <DEDUP_REMOVED lines=13> */
.L_x_385:
[----:B------:R-:W-:Y:S05]  /*206c0*/  BSYNC B1 ;  /* 0x0000000000017941 */ /* 0x000fea0003800000 */
.L_x_384:
        /* <DEDUP_REMOVED lines=13> */
.L_x_387:
[----:B------:R-:W-:Y:S05]  /*207a0*/  BSYNC B1 ;  /* 0x0000000000017941 */ /* 0x000fea0003800000 */
.L_x_386:
        /* <DEDUP_REMOVED lines=13> */
.L_x_389:
[----:B------:R-:W-:Y:S05]  /*20880*/  BSYNC B1 ;  /* 0x0000000000017941 */ /* 0x000fea0003800000 */
.L_x_388:
        /* <DEDUP_REMOVED lines=13> */
.L_x_391:
[----:B------:R-:W-:Y:S05]  /*20960*/  BSYNC B1 ;  /* 0x0000000000017941 */ /* 0x000fea0003800000 */
.L_x_390:
        /* <DEDUP_REMOVED lines=13> */
.L_x_393:
[----:B------:R-:W-:Y:S05]  /*20a40*/  BSYNC B1 ;  /* 0x0000000000017941 */ /* 0x000fea0003800000 */
.L_x_392:
        /* <DEDUP_REMOVED lines=13> */
.L_x_395:
[----:B------:R-:W-:Y:S05]  /*20b20*/  BSYNC B1 ;  /* 0x0000000000017941 */ /* 0x000fea0003800000 */
.L_x_394:
        /* <DEDUP_REMOVED lines=13> */
.L_x_397:
[----:B------:R-:W-:Y:S05]  /*20c00*/  BSYNC B1 ;  /* 0x0000000000017941 */ /* 0x000fea0003800000 */
.L_x_396:
        /* <DEDUP_REMOVED lines=13> */
.L_x_399:
[----:B------:R-:W-:Y:S05]  /*20ce0*/  BSYNC B1 ;  /* 0x0000000000017941 */ /* 0x000fea0003800000 */
.L_x_398:
        /* <DEDUP_REMOVED lines=13> */
.L_x_401:
[----:B------:R-:W-:Y:S05]  /*20dc0*/  BSYNC B1 ;  /* 0x0000000000017941 */ /* 0x000fea0003800000 */
.L_x_400:
        /* <DEDUP_REMOVED lines=13> */
.L_x_403:
[----:B------:R-:W-:Y:S05]  /*20ea0*/  BSYNC B1 ;  /* 0x0000000000017941 */ /* 0x000fea0003800000 */
.L_x_402:
        /* <DEDUP_REMOVED lines=13> */
.L_x_405:
[----:B------:R-:W-:Y:S05]  /*20f80*/  BSYNC B1 ;  /* 0x0000000000017941 */ /* 0x000fea0003800000 */
.L_x_404:
        /* <DEDUP_REMOVED lines=13> */
.L_x_407:
[----:B------:R-:W-:Y:S05]  /*21060*/  BSYNC B1 ;  /* 0x0000000000017941 */ /* 0x000fea0003800000 */
.L_x_406:
        /* <DEDUP_REMOVED lines=13> */
.L_x_409:
[----:B------:R-:W-:Y:S05]  /*21140*/  BSYNC B1 ;  /* 0x0000000000017941 */ /* 0x000fea0003800000 */
.L_x_408:
        /* <DEDUP_REMOVED lines=13> */
.L_x_411:
[----:B------:R-:W-:Y:S05]  /*21220*/  BSYNC B1 ;  /* 0x0000000000017941 */ /* 0x000fea0003800000 */
.L_x_410:
        /* <DEDUP_REMOVED lines=13> */
.L_x_413:
[----:B------:R-:W-:Y:S05]  /*21300*/  BSYNC B1 ;  /* 0x0000000000017941 */ /* 0x000fea0003800000 */
.L_x_412:
        /* <DEDUP_REMOVED lines=13> */
.L_x_415:
[----:B------:R-:W-:Y:S05]  /*213e0*/  BSYNC B1 ;  /* 0x0000000000017941 */ /* 0x000fea0003800000 */
.L_x_414:
        /* <DEDUP_REMOVED lines=13> */
.L_x_417:
[----:B------:R-:W-:Y:S05]  /*214c0*/  BSYNC B1 ;  /* 0x0000000000017941 */ /* 0x000fea0003800000 */
.L_x_416:
        /* <DEDUP_REMOVED lines=13> */
.L_x_419:
[----:B------:R-:W-:Y:S05]  /*215a0*/  BSYNC B1 ;  /* 0x0000000000017941 */ /* 0x000fea0003800000 */
.L_x_418:
        /* <DEDUP_REMOVED lines=13> */
.L_x_421:
[----:B------:R-:W-:Y:S05]  /*21680*/  BSYNC B1 ;  /* 0x0000000000017941 */ /* 0x000fea0003800000 */
.L_x_420:
        /* <DEDUP_REMOVED lines=13> */
.L_x_423:
[----:B------:R-:W-:Y:S05]  /*21760*/  BSYNC B1 ;  /* 0x0000000000017941 */ /* 0x000fea0003800000 */
.L_x_422:
        /* <DEDUP_REMOVED lines=13> */
.L_x_425:
[----:B------:R-:W-:Y:S05]  /*21840*/  BSYNC B1 ;  /* 0x0000000000017941 */ /* 0x000fea0003800000 */
.L_x_424:
        /* <DEDUP_REMOVED lines=13> */
.L_x_427:
[----:B------:R-:W-:Y:S05]  /*21920*/  BSYNC B1 ;  /* 0x0000000000017941 */ /* 0x000fea0003800000 */
.L_x_426:
        /* <DEDUP_REMOVED lines=13> */
.L_x_429:
[----:B------:R-:W-:Y:S05]  /*21a00*/  BSYNC B1 ;  /* 0x0000000000017941 */ /* 0x000fea0003800000 */
.L_x_428:
        /* <DEDUP_REMOVED lines=13> */
.L_x_431:
[----:B------:R-:W-:Y:S05]  /*21ae0*/  BSYNC B1 ;  /* 0x0000000000017941 */ /* 0x000fea0003800000 */
.L_x_430:
        /* <DEDUP_REMOVED lines=13> */
.L_x_433:
[----:B------:R-:W-:Y:S05]  /*21bc0*/  BSYNC B1 ;  /* 0x0000000000017941 */ /* 0x000fea0003800000 */
.L_x_432:
        /* <DEDUP_REMOVED lines=13> */
.L_x_435:
[----:B------:R-:W-:Y:S05]  /*21ca0*/  BSYNC B1 ;  /* 0x0000000000017941 */ /* 0x000fea0003800000 */
.L_x_434:
        /* <DEDUP_REMOVED lines=13> */
.L_x_437:
[----:B------:R-:W-:Y:S05]  /*21d80*/  BSYNC B1 ;  /* 0x0000000000017941 */ /* 0x000fea0003800000 */
.L_x_436:
        /* <DEDUP_REMOVED lines=13> */
.L_x_439:
[----:B------:R-:W-:Y:S05]  /*21e60*/  BSYNC B1 ;  /* 0x0000000000017941 */ /* 0x000fea0003800000 */
.L_x_438:
        /* <DEDUP_REMOVED lines=13> */
.L_x_441:
[----:B------:R-:W-:Y:S05]  /*21f40*/  BSYNC B1 ;  /* 0x0000000000017941 */ /* 0x000fea0003800000 */
.L_x_440:
        /* <DEDUP_REMOVED lines=13> */
.L_x_443:
[----:B------:R-:W-:Y:S05]  /*22020*/  BSYNC B1 ;  /* 0x0000000000017941 */ /* 0x000fea0003800000 */
.L_x_442:
        /* <DEDUP_REMOVED lines=13> */
.L_x_445:
[----:B------:R-:W-:Y:S05]  /*22100*/  BSYNC B1 ;  /* 0x0000000000017941 */ /* 0x000fea0003800000 */
.L_x_444:
        /* <DEDUP_REMOVED lines=13> */
.L_x_447:
[----:B------:R-:W-:Y:S05]  /*221e0*/  BSYNC B1 ;  /* 0x0000000000017941 */ /* 0x000fea0003800000 */
.L_x_446:
        /* <DEDUP_REMOVED lines=13> */
.L_x_449:
[----:B------:R-:W-:Y:S05]  /*222c0*/  BSYNC B1 ;  /* 0x0000000000017941 */ /* 0x000fea0003800000 */
.L_x_448:
        /* <DEDUP_REMOVED lines=13> */
.L_x_451:
[----:B------:R-:W-:Y:S05]  /*223a0*/  BSYNC B1 ;  /* 0x0000000000017941 */ /* 0x000fea0003800000 */
.L_x_450:
        /* <DEDUP_REMOVED lines=13> */
.L_x_453:
[----:B------:R-:W-:Y:S05]  /*22480*/  BSYNC B1 ;  /* 0x0000000000017941 */ /* 0x000fea0003800000 */
.L_x_452:
        /* <DEDUP_REMOVED lines=13> */
.L_x_455:
[----:B------:R-:W-:Y:S05]  /*22560*/  BSYNC B1 ;  /* 0x0000000000017941 */ /* 0x000fea0003800000 */
.L_x_454:
        /* <DEDUP_REMOVED lines=13> */
.L_x_457:
[----:B------:R-:W-:Y:S05]  /*22640*/  BSYNC B1 ;  /* 0x0000000000017941 */ /* 0x000fea0003800000 */
.L_x_456:
        /* <DEDUP_REMOVED lines=13> */
.L_x_459:
[----:B------:R-:W-:Y:S05]  /*22720*/  BSYNC B1 ;  /* 0x0000000000017941 */ /* 0x000fea0003800000 */
.L_x_458:
        /* <DEDUP_REMOVED lines=13> */
.L_x_461:
[----:B------:R-:W-:Y:S05]  /*22800*/  BSYNC B1 ;  /* 0x0000000000017941 */ /* 0x000fea0003800000 */
.L_x_460:
        /* <DEDUP_REMOVED lines=13> */
.L_x_463:
[----:B------:R-:W-:Y:S05]  /*228e0*/  BSYNC B1 ;  /* 0x0000000000017941 */ /* 0x000fea0003800000 */
.L_x_462:
        /* <DEDUP_REMOVED lines=13> */
.L_x_465:
[----:B------:R-:W-:Y:S05]  /*229c0*/  BSYNC B1 ;  /* 0x0000000000017941 */ /* 0x000fea0003800000 */
.L_x_464:
        /* <DEDUP_REMOVED lines=13> */
.L_x_467:
[----:B------:R-:W-:Y:S05]  /*22aa0*/  BSYNC B1 ;  /* 0x0000000000017941 */ /* 0x000fea0003800000 */
.L_x_466:
        /* <DEDUP_REMOVED lines=13> */
.L_x_469:
[----:B------:R-:W-:Y:S05]  /*22b80*/  BSYNC B1 ;  /* 0x0000000000017941 */ /* 0x000fea0003800000 */
.L_x_468:
        /* <DEDUP_REMOVED lines=13> */
.L_x_471:
[----:B------:R-:W-:Y:S05]  /*22c60*/  BSYNC B1 ;  /* 0x0000000000017941 */ /* 0x000fea0003800000 */
.L_x_470:
        /* <DEDUP_REMOVED lines=13> */
.L_x_473:
[----:B------:R-:W-:Y:S05]  /*22d40*/  BSYNC B1 ;  /* 0x0000000000017941 */ /* 0x000fea0003800000 */
.L_x_472:
        /* <DEDUP_REMOVED lines=13> */
.L_x_475:
[----:B------:R-:W-:Y:S05]  /*22e20*/  BSYNC B1 ;  /* 0x0000000000017941 */ /* 0x000fea0003800000 */
.L_x_474:
        /* <DEDUP_REMOVED lines=13> */
.L_x_477:
[----:B------:R-:W-:Y:S05]  /*22f00*/  BSYNC B1 ;  /* 0x0000000000017941 */ /* 0x000fea0003800000 */
.L_x_476:
        /* <DEDUP_REMOVED lines=13> */
.L_x_479:
[----:B------:R-:W-:Y:S05]  /*22fe0*/  BSYNC B1 ;  /* 0x0000000000017941 */ /* 0x000fea0003800000 */
.L_x_478:
        /* <DEDUP_REMOVED lines=13> */
.L_x_481:
[----:B------:R-:W-:Y:S05]  /*230c0*/  BSYNC B1 ;  /* 0x0000000000017941 */ /* 0x000fea0003800000 */
.L_x_480:
        /* <DEDUP_REMOVED lines=13> */
.L_x_483:
[----:B------:R-:W-:Y:S05]  /*231a0*/  BSYNC B1 ;  /* 0x0000000000017941 */ /* 0x000fea0003800000 */
.L_x_482:
        /* <DEDUP_REMOVED lines=13> */
.L_x_485:
[----:B------:R-:W-:Y:S05]  /*23280*/  BSYNC B1 ;  /* 0x0000000000017941 */ /* 0x000fea0003800000 */
.L_x_484:
        /* <DEDUP_REMOVED lines=13> */
.L_x_487:
[----:B------:R-:W-:Y:S05]  /*23360*/  BSYNC B1 ;  /* 0x0000000000017941 */ /* 0x000fea0003800000 */
.L_x_486:
        /* <DEDUP_REMOVED lines=13> */
.L_x_489:
[----:B------:R-:W-:Y:S05]  /*23440*/  BSYNC B1 ;  /* 0x0000000000017941 */ /* 0x000fea0003800000 */
.L_x_488:
        /* <DEDUP_REMOVED lines=13> */
.L_x_491:
[----:B------:R-:W-:Y:S05]  /*23520*/  BSYNC B1 ;  /* 0x0000000000017941 */ /* 0x000fea0003800000 */
.L_x_490:
        /* <DEDUP_REMOVED lines=13> */
.L_x_493:
[----:B------:R-:W-:Y:S05]  /*23600*/  BSYNC B1 ;  /* 0x0000000000017941 */ /* 0x000fea0003800000 */
.L_x_492:
        /* <DEDUP_REMOVED lines=13> */
.L_x_495:
[----:B------:R-:W-:Y:S05]  /*236e0*/  BSYNC B1 ;  /* 0x0000000000017941 */ /* 0x000fea0003800000 */
.L_x_494:
        /* <DEDUP_REMOVED lines=13> */
.L_x_497:
[----:B------:R-:W-:Y:S05]  /*237c0*/  BSYNC B1 ;  /* 0x0000000000017941 */ /* 0x000fea0003800000 */
.L_x_496:
        /* <DEDUP_REMOVED lines=13> */
.L_x_499:
[----:B------:R-:W-:Y:S05]  /*238a0*/  BSYNC B1 ;  /* 0x0000000000017941 */ /* 0x000fea0003800000 */
.L_x_498:
        /* <DEDUP_REMOVED lines=13> */
.L_x_501:
[----:B------:R-:W-:Y:S05]  /*23980*/  BSYNC B1 ;  /* 0x0000000000017941 */ /* 0x000fea0003800000 */
.L_x_500:
        /* <DEDUP_REMOVED lines=13> */
.L_x_503:
[----:B------:R-:W-:Y:S05]  /*23a60*/  BSYNC B1 ;  /* 0x0000000000017941 */ /* 0x000fea0003800000 */
.L_x_502:
        /* <DEDUP_REMOVED lines=13> */
.L_x_505:
[----:B------:R-:W-:Y:S05]  /*23b40*/  BSYNC B1 ;  /* 0x0000000000017941 */ /* 0x000fea0003800000 */
.L_x_504:
        /* <DEDUP_REMOVED lines=13> */
.L_x_507:
[----:B------:R-:W-:Y:S05]  /*23c20*/  BSYNC B1 ;  /* 0x0000000000017941 */ /* 0x000fea0003800000 */
.L_x_506:
        /* <DEDUP_REMOVED lines=13> */
.L_x_509:
[----:B------:R-:W-:Y:S05]  /*23d00*/  BSYNC B1 ;  /* 0x0000000000017941 */ /* 0x000fea0003800000 */
.L_x_508:
        /* <DEDUP_REMOVED lines=13> */
.L_x_511:
[----:B------:R-:W-:Y:S05]  /*23de0*/  BSYNC B1 ;  /* 0x0000000000017941 */ /* 0x000fea0003800000 */
.L_x_510:
        /* <DEDUP_REMOVED lines=13> */
.L_x_513:
[----:B------:R-:W-:Y:S05]  /*23ec0*/  BSYNC B1 ;  /* 0x0000000000017941 */ /* 0x000fea0003800000 */
.L_x_512:
        /* <DEDUP_REMOVED lines=13> */
.L_x_515:
[----:B------:R-:W-:Y:S05]  /*23fa0*/  BSYNC B1 ;  /* 0x0000000000017941 */ /* 0x000fea0003800000 */
.L_x_514:
        /* <DEDUP_REMOVED lines=13> */
.L_x_517:
[----:B------:R-:W-:Y:S05]  /*24080*/  BSYNC B1 ;  /* 0x0000000000017941 */ /* 0x000fea0003800000 */
.L_x_516:
        /* <DEDUP_REMOVED lines=13> */
.L_x_519:
[----:B------:R-:W-:Y:S05]  /*24160*/  BSYNC B1 ;  /* 0x0000000000017941 */ /* 0x000fea0003800000 */
.L_x_518:
        /* <DEDUP_REMOVED lines=13> */
.L_x_521:
[----:B------:R-:W-:Y:S05]  /*24240*/  BSYNC B1 ;  /* 0x0000000000017941 */ /* 0x000fea0003800000 */
.L_x_520:
        /* <DEDUP_REMOVED lines=13> */
.L_x_523:
[----:B------:R-:W-:Y:S05]  /*24320*/  BSYNC B1 ;  /* 0x0000000000017941 */ /* 0x000fea0003800000 */
.L_x_522:
        /* <DEDUP_REMOVED lines=13> */
.L_x_525:
[----:B------:R-:W-:Y:S05]  /*24400*/  BSYNC B1 ;  /* 0x0000000000017941 */ /* 0x000fea0003800000 */
.L_x_524:
        /* <DEDUP_REMOVED lines=13> */
.L_x_527:
[----:B------:R-:W-:Y:S05]  /*244e0*/  BSYNC B1 ;  /* 0x0000000000017941 */ /* 0x000fea0003800000 */
.L_x_526:
        /* <DEDUP_REMOVED lines=13> */
.L_x_529:
[----:B------:R-:W-:Y:S05]  /*245c0*/  BSYNC B1 ;  /* 0x0000000000017941 */ /* 0x000fea0003800000 */
.L_x_528:
        /* <DEDUP_REMOVED lines=13> */
.L_x_531:
[----:B------:R-:W-:Y:S05]  /*246a0*/  BSYNC B1 ;  /* 0x0000000000017941 */ /* 0x000fea0003800000 */
.L_x_530:
        /* <DEDUP_REMOVED lines=13> */
.L_x_533:
[----:B------:R-:W-:Y:S05]  /*24780*/  BSYNC B1 ;  /* 0x0000000000017941 */ /* 0x000fea0003800000 */
.L_x_532:
        /* <DEDUP_REMOVED lines=13> */
.L_x_535:
[----:B------:R-:W-:Y:S05]  /*24860*/  BSYNC B1 ;  /* 0x0000000000017941 */ /* 0x000fea0003800000 */
.L_x_534:
        /* <DEDUP_REMOVED lines=13> */
.L_x_537:
[----:B------:R-:W-:Y:S05]  /*24940*/  BSYNC B1 ;  /* 0x0000000000017941 */ /* 0x000fea0003800000 */
.L_x_536:
        /* <DEDUP_REMOVED lines=13> */
.L_x_539:
[----:B------:R-:W-:Y:S05]  /*24a20*/  BSYNC B1 ;  /* 0x0000000000017941 */ /* 0x000fea0003800000 */
.L_x_538:
        /* <DEDUP_REMOVED lines=13> */
.L_x_541:
[----:B------:R-:W-:Y:S05]  /*24b00*/  BSYNC B1 ;  /* 0x0000000000017941 */ /* 0x000fea0003800000 */
.L_x_540:
        /* <DEDUP_REMOVED lines=13> */
.L_x_543:
[----:B------:R-:W-:Y:S05]  /*24be0*/  BSYNC B1 ;  /* 0x0000000000017941 */ /* 0x000fea0003800000 */
.L_x_542:
        /* <DEDUP_REMOVED lines=13> */
.L_x_545:
[----:B------:R-:W-:Y:S05]  /*24cc0*/  BSYNC B1 ;  /* 0x0000000000017941 */ /* 0x000fea0003800000 */
.L_x_544:
        /* <DEDUP_REMOVED lines=13> */
.L_x_547:
[----:B------:R-:W-:Y:S05]  /*24da0*/  BSYNC B1 ;  /* 0x0000000000017941 */ /* 0x000fea0003800000 */
.L_x_546:
        /* <DEDUP_REMOVED lines=13> */
.L_x_549:
[----:B------:R-:W-:Y:S05]  /*24e80*/  BSYNC B1 ;  /* 0x0000000000017941 */ /* 0x000fea0003800000 */
.L_x_548:
        /* <DEDUP_REMOVED lines=13> */
.L_x_551:
[----:B------:R-:W-:Y:S05]  /*24f60*/  BSYNC B1 ;  /* 0x0000000000017941 */ /* 0x000fea0003800000 */
.L_x_550:
        /* <DEDUP_REMOVED lines=13> */
.L_x_553:
[----:B------:R-:W-:Y:S05]  /*25040*/  BSYNC B1 ;  /* 0x0000000000017941 */ /* 0x000fea0003800000 */
.L_x_552:
        /* <DEDUP_REMOVED lines=13> */
.L_x_555:
[----:B------:R-:W-:Y:S05]  /*25120*/  BSYNC B1 ;  /* 0x0000000000017941 */ /* 0x000fea0003800000 */
.L_x_554:
        /* <DEDUP_REMOVED lines=13> */
.L_x_557:
[----:B------:R-:W-:Y:S05]  /*25200*/  BSYNC B1 ;  /* 0x0000000000017941 */ /* 0x000fea0003800000 */
.L_x_556:
        /* <DEDUP_REMOVED lines=13> */
.L_x_559:
[----:B------:R-:W-:Y:S05]  /*252e0*/  BSYNC B1 ;  /* 0x0000000000017941 */ /* 0x000fea0003800000 */
.L_x_558:
        /* <DEDUP_REMOVED lines=13> */
.L_x_561:
[----:B------:R-:W-:Y:S05]  /*253c0*/  BSYNC B1 ;  /* 0x0000000000017941 */ /* 0x000fea0003800000 */
.L_x_560:
        /* <DEDUP_REMOVED lines=13> */
.L_x_563:
[----:B------:R-:W-:Y:S05]  /*254a0*/  BSYNC B1 ;  /* 0x0000000000017941 */ /* 0x000fea0003800000 */
.L_x_562:
        /* <DEDUP_REMOVED lines=13> */
.L_x_565:
[----:B------:R-:W-:Y:S05]  /*25580*/  BSYNC B1 ;  /* 0x0000000000017941 */ /* 0x000fea0003800000 */
.L_x_564:
        /* <DEDUP_REMOVED lines=13> */
.L_x_567:
[----:B------:R-:W-:Y:S05]  /*25660*/  BSYNC B1 ;  /* 0x0000000000017941 */ /* 0x000fea0003800000 */
.L_x_566:
        /* <DEDUP_REMOVED lines=13> */
.L_x_569:
[----:B------:R-:W-:Y:S05]  /*25740*/  BSYNC B1 ;  /* 0x0000000000017941 */ /* 0x000fea0003800000 */
.L_x_568:
        /* <DEDUP_REMOVED lines=13> */
.L_x_571:
[----:B------:R-:W-:Y:S05]  /*25820*/  BSYNC B1 ;  /* 0x0000000000017941 */ /* 0x000fea0003800000 */
.L_x_570:
        /* <DEDUP_REMOVED lines=13> */
.L_x_573:
[----:B------:R-:W-:Y:S05]  /*25900*/  BSYNC B1 ;  /* 0x0000000000017941 */ /* 0x000fea0003800000 */
.L_x_572:
        /* <DEDUP_REMOVED lines=13> */
.L_x_575:
[----:B------:R-:W-:Y:S05]  /*259e0*/  BSYNC B1 ;  /* 0x0000000000017941 */ /* 0x000fea0003800000 */
.L_x_574:
        /* <DEDUP_REMOVED lines=13> */
.L_x_577:
[----:B------:R-:W-:Y:S05]  /*25ac0*/  BSYNC B1 ;  /* 0x0000000000017941 */ /* 0x000fea0003800000 */
.L_x_576:
        /* <DEDUP_REMOVED lines=13> */
.L_x_579:
[----:B------:R-:W-:Y:S05]  /*25ba0*/  BSYNC B1 ;  /* 0x0000000000017941 */ /* 0x000fea0003800000 */
.L_x_578:
        /* <DEDUP_REMOVED lines=13> */
.L_x_581:
[----:B------:R-:W-:Y:S05]  /*25c80*/  BSYNC B1 ;  /* 0x0000000000017941 */ /* 0x000fea0003800000 */
.L_x_580:
        /* <DEDUP_REMOVED lines=13> */
.L_x_583:
[----:B------:R-:W-:Y:S05]  /*25d60*/  BSYNC B1 ;  /* 0x0000000000017941 */ /* 0x000fea0003800000 */
.L_x_582:
        /* <DEDUP_REMOVED lines=13> */
.L_x_585:
[----:B------:R-:W-:Y:S05]  /*25e40*/  BSYNC B1 ;  /* 0x0000000000017941 */ /* 0x000fea0003800000 */
.L_x_584:
        /* <DEDUP_REMOVED lines=13> */
.L_x_587:
[----:B------:R-:W-:Y:S05]  /*25f20*/  BSYNC B1 ;  /* 0x0000000000017941 */ /* 0x000fea0003800000 */
.L_x_586:
        /* <DEDUP_REMOVED lines=13> */
.L_x_589:
[----:B------:R-:W-:Y:S05]  /*26000*/  BSYNC B1 ;  /* 0x0000000000017941 */ /* 0x000fea0003800000 */
.L_x_588:
        /* <DEDUP_REMOVED lines=13> */
.L_x_591:
[----:B------:R-:W-:Y:S05]  /*260e0*/  BSYNC B1 ;  /* 0x0000000000017941 */ /* 0x000fea0003800000 */
.L_x_590:
        /* <DEDUP_REMOVED lines=13> */
.L_x_593:
[----:B------:R-:W-:Y:S05]  /*261c0*/  BSYNC B1 ;  /* 0x0000000000017941 */ /* 0x000fea0003800000 */
.L_x_592:
        /* <DEDUP_REMOVED lines=13> */
.L_x_595:
[----:B------:R-:W-:Y:S05]  /*262a0*/  BSYNC B1 ;  /* 0x0000000000017941 */ /* 0x000fea0003800000 */
.L_x_594:
        /* <DEDUP_REMOVED lines=13> */
.L_x_597:
[----:B------:R-:W-:Y:S05]  /*26380*/  BSYNC B1 ;  /* 0x0000000000017941 */ /* 0x000fea0003800000 */
.L_x_596:
        /* <DEDUP_REMOVED lines=13> */
.L_x_599:
[----:B------:R-:W-:Y:S05]  /*26460*/  BSYNC B1 ;  /* 0x0000000000017941 */ /* 0x000fea0003800000 */
.L_x_598:
        /* <DEDUP_REMOVED lines=13> */
.L_x_601:
[----:B------:R-:W-:Y:S05]  /*26540*/  BSYNC B1 ;  /* 0x0000000000017941 */ /* 0x000fea0003800000 */
.L_x_600:
        /* <DEDUP_REMOVED lines=13> */
.L_x_603:
[----:B------:R-:W-:Y:S05]  /*26620*/  BSYNC B1 ;  /* 0x0000000000017941 */ /* 0x000fea0003800000 */
.L_x_602:
        /* <DEDUP_REMOVED lines=13> */
.L_x_605:
[----:B------:R-:W-:Y:S05]  /*26700*/  BSYNC B1 ;  /* 0x0000000000017941 */ /* 0x000fea0003800000 */
.L_x_604:
        /* <DEDUP_REMOVED lines=13> */
.L_x_607:
[----:B------:R-:W-:Y:S05]  /*267e0*/  BSYNC B1 ;  /* 0x0000000000017941 */ /* 0x000fea0003800000 */
.L_x_606:
[----:B---3--:R-:W3:Y:S01]  /*267f0*/  LDL.LU R3, [R1+0x6d0] ;  /* 0x0006d00001037983 */ /* 0x008ee20000300800 */
[----:B-----5:R-:W-:Y:S01]  /*26800*/  LOP3.LUT R10, R10, 0xff, RZ, 0xc0, !PT ;  /* 0x000000ff0a0a7812 */ /* 0x020fe200078ec0ff */
[----:B------:R-:W-:Y:S01]  /*26810*/  BSSY B1, `(.L_x_608) ;  /* 0x000000b000017945 */ /* 0x000fe20003800000 */
[----:B------:R-:W-:Y:S02]  /*26820*/  ISETP.LT.OR P2, PT, R0, 0x17a, !P2 ;  /* 0x0000017a0000780c */ /* 0x000fe40005741670 */
[----:B------:R-:W-:Y:S02]  /*26830*/  F2FP.F16.E4M3.UNPACK_B R10, R10 ;  /* 0x0000000aff0a723e */ /* 0x000fe400020006ff */
[----:B------:R-:W-:-:S03]  /*26840*/  PRMT R2, RZ, 0x7610, R2 ;  /* 0x00007610ff027816 */ /* 0x000fc60000000002 */
[----:B------:R-:W-:-:S05]  /*26850*/  HADD2.F32 R10, -RZ, R10.H0_H0 ;  /* 0x2000000aff0a7230 */ /* 0x000fca0000004100 */
[----:B------:R-:W-:-:S04]  /*26860*/  FMUL R10, R10, UR24 ;  /* 0x000000180a0a7c20 */ /* 0x000fc80008400000 */
[----:B---3--:R-:W-:-:S05]  /*26870*/  FFMA R10, R3, UR21, R10 ;  /* 0x00000015030a7c23 */ /* 0x008fca000800000a */
[----:B------:R-:W-:-:S05]  /*26880*/  F2FP.SATFINITE.E4M3.F32.PACK_AB_MERGE_C R3, RZ, R10, RZ ;  /* 0x0000000aff03723e */ /* 0x000fca00048070ff */
[----:B------:R3:W-:Y:S01]  /*26890*/  @!P5 STG.E.U8 desc[UR22][R24.64+0x178], R3 ;  /* 0x000178031800d986 */ /* 0x0007e2000c101116 */
[----:B------:R-:W-:Y:S05]  /*268a0*/  @P2 BRA `(.L_x_609) ;  /* 0x0000000000042947 */ /* 0x000fea0003800000 */
[----:B------:R0:W5:Y:S02]  /*268b0*/  LDG.E.U8 R2, desc[UR22][R4.64+0x179] ;  /* 0x0001791604027981 */ /* 0x000164000c1e1100 */
.L_x_609:
[----:B------:R-:W-:Y:S05]  /*268c0*/  BSYNC B1 ;  /* 0x0000000000017941 */ /* 0x000fea0003800000 */
.L_x_608:
        /* <DEDUP_REMOVED lines=13> */
.L_x_611:
[----:B------:R-:W-:Y:S05]  /*269a0*/  BSYNC B1 ;  /* 0x0000000000017941 */ /* 0x000fea0003800000 */
.L_x_610:
        /* <DEDUP_REMOVED lines=13> */
.L_x_613:
[----:B------:R-:W-:Y:S05]  /*26a80*/  BSYNC B1 ;  /* 0x0000000000017941 */ /* 0x000fea0003800000 */
.L_x_612:
        /* <DEDUP_REMOVED lines=13> */
.L_x_615:
[----:B------:R-:W-:Y:S05]  /*26b60*/  BSYNC B1 ;  /* 0x0000000000017941 */ /* 0x000fea0003800000 */
.L_x_614:
        /* <DEDUP_REMOVED lines=13> */
.L_x_617:
[----:B------:R-:W-:Y:S05]  /*26c40*/  BSYNC B1 ;  /* 0x0000000000017941 */ /* 0x000fea0003800000 */
.L_x_616:
        /* <DEDUP_REMOVED lines=13> */
.L_x_619:
[----:B------:R-:W-:Y:S05]  /*26d20*/  BSYNC B1 ;  /* 0x0000000000017941 */ /* 0x000fea0003800000 */
.L_x_618:
        /* <DEDUP_REMOVED lines=13> */
.L_x_621:
[----:B------:R-:W-:Y:S05]  /*26e00*/  BSYNC B1 ;  /* 0x0000000000017941 */ /* 0x000fea0003800000 */
.L_x_620:
        /* <DEDUP_REMOVED lines=13> */
.L_x_623:
[----:B------:R-:W-:Y:S05]  /*26ee0*/  BSYNC B1 ;  /* 0x0000000000017941 */ /* 0x000fea0003800000 */
.L_x_622:
        /* <DEDUP_REMOVED lines=13> */
.L_x_625:
[----:B------:R-:W-:Y:S05]  /*26fc0*/  BSYNC B1 ;  /* 0x0000000000017941 */ /* 0x000fea0003800000 */
.L_x_624:
        /* <DEDUP_REMOVED lines=13> */
.L_x_627:
[----:B------:R-:W-:Y:S05]  /*270a0*/  BSYNC B1 ;  /* 0x0000000000017941 */ /* 0x000fea0003800000 */
.L_x_626:
        /* <DEDUP_REMOVED lines=13> */
.L_x_629:
[----:B------:R-:W-:Y:S05]  /*27180*/  BSYNC B1 ;  /* 0x0000000000017941 */ /* 0x000fea0003800000 */
.L_x_628:
        /* <DEDUP_REMOVED lines=13> */
.L_x_631:
[----:B------:R-:W-:Y:S05]  /*27260*/  BSYNC B1 ;  /* 0x0000000000017941 */ /* 0x000fea0003800000 */
.L_x_630:
        /* <DEDUP_REMOVED lines=13> */
.L_x_633:
[----:B------:R-:W-:Y:S05]  /*27340*/  BSYNC B1 ;  /* 0x0000000000017941 */ /* 0x000fea0003800000 */
.L_x_632:
        /* <DEDUP_REMOVED lines=13> */
.L_x_635:
[----:B------:R-:W-:Y:S05]  /*27420*/  BSYNC B1 ;  /* 0x0000000000017941 */ /* 0x000fea0003800000 */
.L_x_634:
        /* <DEDUP_REMOVED lines=13> */
.L_x_637:
[----:B------:R-:W-:Y:S05]  /*27500*/  BSYNC B1 ;  /* 0x0000000000017941 */ /* 0x000fea0003800000 */
.L_x_636:
        /* <DEDUP_REMOVED lines=13> */
.L_x_639:
[----:B------:R-:W-:Y:S05]  /*275e0*/  BSYNC B1 ;  /* 0x0000000000017941 */ /* 0x000fea0003800000 */
.L_x_638:
        /* <DEDUP_REMOVED lines=13> */
.L_x_641:
[----:B------:R-:W-:Y:S05]  /*276c0*/  BSYNC B1 ;  /* 0x0000000000017941 */ /* 0x000fea0003800000 */
.L_x_640:
        /* <DEDUP_REMOVED lines=13> */
.L_x_643:
[----:B------:R-:W-:Y:S05]  /*277a0*/  BSYNC B1 ;  /* 0x0000000000017941 */ /* 0x000fea0003800000 */
.L_x_642:
        /* <DEDUP_REMOVED lines=13> */
.L_x_645:
[----:B------:R-:W-:Y:S05]  /*27880*/  BSYNC B1 ;  /* 0x0000000000017941 */ /* 0x000fea0003800000 */
.L_x_644:
        /* <DEDUP_REMOVED lines=13> */
.L_x_647:
[----:B------:R-:W-:Y:S05]  /*27960*/  BSYNC B1 ;  /* 0x0000000000017941 */ /* 0x000fea0003800000 */
.L_x_646:
        /* <DEDUP_REMOVED lines=13> */
.L_x_649:
[----:B------:R-:W-:Y:S05]  /*27a40*/  BSYNC B1 ;  /* 0x0000000000017941 */ /* 0x000fea0003800000 */
.L_x_648:
        /* <DEDUP_REMOVED lines=13> */
.L_x_651:
[----:B------:R-:W-:Y:S05]  /*27b20*/  BSYNC B1 ;  /* 0x0000000000017941 */ /* 0x000fea0003800000 */
.L_x_650:
        /* <DEDUP_REMOVED lines=13> */
.L_x_653:
[----:B------:R-:W-:Y:S05]  /*27c00*/  BSYNC B1 ;  /* 0x0000000000017941 */ /* 0x000fea0003800000 */
.L_x_652:
        /* <DEDUP_REMOVED lines=13> */
.L_x_655:
[----:B------:R-:W-:Y:S05]  /*27ce0*/  BSYNC B1 ;  /* 0x0000000000017941 */ /* 0x000fea0003800000 */
.L_x_654:
        /* <DEDUP_REMOVED lines=13> */
.L_x_657:
[----:B------:R-:W-:Y:S05]  /*27dc0*/  BSYNC B1 ;  /* 0x0000000000017941 */ /* 0x000fea0003800000 */
.L_x_656:
        /* <DEDUP_REMOVED lines=13> */
.L_x_659:
[----:B------:R-:W-:Y:S05]  /*27ea0*/  BSYNC B1 ;  /* 0x0000000000017941 */ /* 0x000fea0003800000 */
.L_x_658:
        /* <DEDUP_REMOVED lines=13> */
.L_x_661:
[----:B------:R-:W-:Y:S05]  /*27f80*/  BSYNC B1 ;  /* 0x0000000000017941 */ /* 0x000fea0003800000 */
.L_x_660:
        /* <DEDUP_REMOVED lines=13> */
.L_x_663:
[----:B------:R-:W-:Y:S05]  /*28060*/  BSYNC B1 ;  /* 0x0000000000017941 */ /* 0x000fea0003800000 */
.L_x_662:
        /* <DEDUP_REMOVED lines=13> */
.L_x_665:
[----:B------:R-:W-:Y:S05]  /*28140*/  BSYNC B1 ;  /* 0x0000000000017941 */ /* 0x000fea0003800000 */
.L_x_664:
        /* <DEDUP_REMOVED lines=13> */
.L_x_667:
[----:B------:R-:W-:Y:S05]  /*28220*/  BSYNC B1 ;  /* 0x0000000000017941 */ /* 0x000fea0003800000 */
.L_x_666:
        /* <DEDUP_REMOVED lines=13> */
.L_x_669:
[----:B------:R-:W-:Y:S05]  /*28300*/  BSYNC B1 ;  /* 0x0000000000017941 */ /* 0x000fea0003800000 */
.L_x_668:
        /* <DEDUP_REMOVED lines=13> */
.L_x_671:
[----:B------:R-:W-:Y:S05]  /*283e0*/  BSYNC B1 ;  /* 0x0000000000017941 */ /* 0x000fea0003800000 */
.L_x_670:
        /* <DEDUP_REMOVED lines=13> */
.L_x_673:
[----:B------:R-:W-:Y:S05]  /*284c0*/  BSYNC B1 ;  /* 0x0000000000017941 */ /* 0x000fea0003800000 */
.L_x_672:
        /* <DEDUP_REMOVED lines=13> */
.L_x_675:
[----:B------:R-:W-:Y:S05]  /*285a0*/  BSYNC B1 ;  /* 0x0000000000017941 */ /* 0x000fea0003800000 */
.L_x_674:
        /* <DEDUP_REMOVED lines=13> */
.L_x_677:
[----:B------:R-:W-:Y:S05]  /*28680*/  BSYNC B1 ;  /* 0x0000000000017941 */ /* 0x000fea0003800000 */
.L_x_676:
        /* <DEDUP_REMOVED lines=13> */
.L_x_679:
[----:B------:R-:W-:Y:S05]  /*28760*/  BSYNC B1 ;  /* 0x0000000000017941 */ /* 0x000fea0003800000 */
.L_x_678:
        /* <DEDUP_REMOVED lines=13> */
.L_x_681:
[----:B------:R-:W-:Y:S05]  /*28840*/  BSYNC B1 ;  /* 0x0000000000017941 */ /* 0x000fea0003800000 */
.L_x_680:
        /* <DEDUP_REMOVED lines=13> */
.L_x_683:
[----:B------:R-:W-:Y:S05]  /*28920*/  BSYNC B1 ;  /* 0x0000000000017941 */ /* 0x000fea0003800000 */
.L_x_682:
        /* <DEDUP_REMOVED lines=13> */
.L_x_685:
[----:B------:R-:W-:Y:S05]  /*28a00*/  BSYNC B1 ;  /* 0x0000000000017941 */ /* 0x000fea0003800000 */
.L_x_684:
        /* <DEDUP_REMOVED lines=13> */
.L_x_687:
[----:B------:R-:W-:Y:S05]  /*28ae0*/  BSYNC B1 ;  /* 0x0000000000017941 */ /* 0x000fea0003800000 */
.L_x_686:
        /* <DEDUP_REMOVED lines=13> */
.L_x_689:
[----:B------:R-:W-:Y:S05]  /*28bc0*/  BSYNC B1 ;  /* 0x0000000000017941 */ /* 0x000fea0003800000 */
.L_x_688:
        /* <DEDUP_REMOVED lines=13> */
.L_x_691:
[----:B------:R-:W-:Y:S05]  /*28ca0*/  BSYNC B1 ;  /* 0x0000000000017941 */ /* 0x000fea0003800000 */
.L_x_690:
        /* <DEDUP_REMOVED lines=13> */
.L_x_693:
[----:B------:R-:W-:Y:S05]  /*28d80*/  BSYNC B1 ;  /* 0x0000000000017941 */ /* 0x000fea0003800000 */
.L_x_692:
        /* <DEDUP_REMOVED lines=13> */
.L_x_695:
[----:B------:R-:W-:Y:S05]  /*28e60*/  BSYNC B1 ;  /* 0x0000000000017941 */ /* 0x000fea0003800000 */
.L_x_694:
        /* <DEDUP_REMOVED lines=13> */
.L_x_697:
[----:B------:R-:W-:Y:S05]  /*28f40*/  BSYNC B1 ;  /* 0x0000000000017941 */ /* 0x000fea0003800000 */
.L_x_696:
        /* <DEDUP_REMOVED lines=13> */
.L_x_699:
[----:B------:R-:W-:Y:S05]  /*29020*/  BSYNC B1 ;  /* 0x0000000000017941 */ /* 0x000fea0003800000 */
.L_x_698:
        /* <DEDUP_REMOVED lines=13> */
.L_x_701:
[----:B------:R-:W-:Y:S05]  /*29100*/  BSYNC B1 ;  /* 0x0000000000017941 */ /* 0x000fea0003800000 */
.L_x_700:
        /* <DEDUP_REMOVED lines=13> */
.L_x_703:
[----:B------:R-:W-:Y:S05]  /*291e0*/  BSYNC B1 ;  /* 0x0000000000017941 */ /* 0x000fea0003800000 */
.L_x_702:
        /* <DEDUP_REMOVED lines=13> */
.L_x_705:
[----:B------:R-:W-:Y:S05]  /*292c0*/  BSYNC B1 ;  /* 0x0000000000017941 */ /* 0x000fea0003800000 */
.L_x_704:
        /* <DEDUP_REMOVED lines=13> */
.L_x_707:
[----:B------:R-:W-:Y:S05]  /*293a0*/  BSYNC B1 ;  /* 0x0000000000017941 */ /* 0x000fea0003800000 */
.L_x_706:
        /* <DEDUP_REMOVED lines=13> */
.L_x_709:
[----:B------:R-:W-:Y:S05]  /*29480*/  BSYNC B1 ;  /* 0x0000000000017941 */ /* 0x000fea0003800000 */
.L_x_708:
        /* <DEDUP_REMOVED lines=13> */
.L_x_711:
[----:B------:R-:W-:Y:S05]  /*29560*/  BSYNC B1 ;  /* 0x0000000000017941 */ /* 0x000fea0003800000 */
.L_x_710:
        /* <DEDUP_REMOVED lines=13> */
.L_x_713:
[----:B------:R-:W-:Y:S05]  /*29640*/  BSYNC B1 ;  /* 0x0000000000017941 */ /* 0x000fea0003800000 */
.L_x_712:
        /* <DEDUP_REMOVED lines=13> */
.L_x_715:
[----:B------:R-:W-:Y:S05]  /*29720*/  BSYNC B1 ;  /* 0x0000000000017941 */ /* 0x000fea0003800000 */
.L_x_714:
        /* <DEDUP_REMOVED lines=13> */
.L_x_717:
[----:B------:R-:W-:Y:S05]  /*29800*/  BSYNC B1 ;  /* 0x0000000000017941 */ /* 0x000fea0003800000 */
.L_x_716:
        /* <DEDUP_REMOVED lines=13> */
.L_x_719:
[----:B------:R-:W-:Y:S05]  /*298e0*/  BSYNC B1 ;  /* 0x0000000000017941 */ /* 0x000fea0003800000 */
.L_x_718:
        /* <DEDUP_REMOVED lines=13> */
.L_x_721:
[----:B------:R-:W-:Y:S05]  /*299c0*/  BSYNC B1 ;  /* 0x0000000000017941 */ /* 0x000fea0003800000 */
.L_x_720:
        /* <DEDUP_REMOVED lines=13> */
.L_x_723:
[----:B------:R-:W-:Y:S05]  /*29aa0*/  BSYNC B1 ;  /* 0x0000000000017941 */ /* 0x000fea0003800000 */
.L_x_722:
        /* <DEDUP_REMOVED lines=13> */
.L_x_725:
[----:B------:R-:W-:Y:S05]  /*29b80*/  BSYNC B1 ;  /* 0x0000000000017941 */ /* 0x000fea0003800000 */
.L_x_724:
        /* <DEDUP_REMOVED lines=13> */
.L_x_727:
[----:B------:R-:W-:Y:S05]  /*29c60*/  BSYNC B1 ;  /* 0x0000000000017941 */ /* 0x000fea0003800000 */
.L_x_726:
        /* <DEDUP_REMOVED lines=13> */
.L_x_729:
[----:B------:R-:W-:Y:S05]  /*29d40*/  BSYNC B1 ;  /* 0x0000000000017941 */ /* 0x000fea0003800000 */
.L_x_728:
        /* <DEDUP_REMOVED lines=13> */
.L_x_731:
[----:B------:R-:W-:Y:S05]  /*29e20*/  BSYNC B1 ;  /* 0x0000000000017941 */ /* 0x000fea0003800000 */
.L_x_730:
        /* <DEDUP_REMOVED lines=13> */
.L_x_733:
[----:B------:R-:W-:Y:S05]  /*29f00*/  BSYNC B1 ;  /* 0x0000000000017941 */ /* 0x000fea0003800000 */
.L_x_732:
        /* <DEDUP_REMOVED lines=13> */
.L_x_735:
[----:B------:R-:W-:Y:S05]  /*29fe0*/  BSYNC B1 ;  /* 0x0000000000017941 */ /* 0x000fea0003800000 */
.L_x_734:
        /* <DEDUP_REMOVED lines=13> */
.L_x_737:
[----:B------:R-:W-:Y:S05]  /*2a0c0*/  BSYNC B1 ;  /* 0x0000000000017941 */ /* 0x000fea0003800000 */
.L_x_736:
        /* <DEDUP_REMOVED lines=13> */
.L_x_739:
[----:B------:R-:W-:Y:S05]  /*2a1a0*/  BSYNC B1 ;  /* 0x0000000000017941 */ /* 0x000fea0003800000 */
.L_x_738:
        /* <DEDUP_REMOVED lines=13> */
.L_x_741:
[----:B------:R-:W-:Y:S05]  /*2a280*/  BSYNC B1 ;  /* 0x0000000000017941 */ /* 0x000fea0003800000 */
.L_x_740:
        /* <DEDUP_REMOVED lines=13> */
.L_x_743:
[----:B------:R-:W-:Y:S05]  /*2a360*/  BSYNC B1 ;  /* 0x0000000000017941 */ /* 0x000fea0003800000 */
.L_x_742:
        /* <DEDUP_REMOVED lines=13> */
.L_x_745:
[----:B------:R-:W-:Y:S05]  /*2a440*/  BSYNC B1 ;  /* 0x0000000000017941 */ /* 0x000fea0003800000 */
.L_x_744:
        /* <DEDUP_REMOVED lines=13> */
.L_x_747:
[----:B------:R-:W-:Y:S05]  /*2a520*/  BSYNC B1 ;  /* 0x0000000000017941 */ /* 0x000fea0003800000 */
.L_x_746:
        /* <DEDUP_REMOVED lines=13> */
.L_x_749:
[----:B------:R-:W-:Y:S05]  /*2a600*/  BSYNC B1 ;  /* 0x0000000000017941 */ /* 0x000fea0003800000 */
.L_x_748:
        /* <DEDUP_REMOVED lines=13> */
.L_x_751:
[----:B------:R-:W-:Y:S05]  /*2a6e0*/  BSYNC B1 ;  /* 0x0000000000017941 */ /* 0x000fea0003800000 */
.L_x_750:
        /* <DEDUP_REMOVED lines=13> */
.L_x_753:
[----:B------:R-:W-:Y:S05]  /*2a7c0*/  BSYNC B1 ;  /* 0x0000000000017941 */ /* 0x000fea0003800000 */
.L_x_752:
        /* <DEDUP_REMOVED lines=13> */
.L_x_755:
[----:B------:R-:W-:Y:S05]  /*2a8a0*/  BSYNC B1 ;  /* 0x0000000000017941 */ /* 0x000fea0003800000 */
.L_x_754:
        /* <DEDUP_REMOVED lines=13> */
.L_x_757:
[----:B------:R-:W-:Y:S05]  /*2a980*/  BSYNC B1 ;  /* 0x0000000000017941 */ /* 0x000fea0003800000 */
.L_x_756:
        /* <DEDUP_REMOVED lines=13> */
.L_x_759:
[----:B------:R-:W-:Y:S05]  /*2aa60*/  BSYNC B1 ;  /* 0x0000000000017941 */ /* 0x000fea0003800000 */
.L_x_758:
        /* <DEDUP_REMOVED lines=13> */
.L_x_761:
[----:B------:R-:W-:Y:S05]  /*2ab40*/  BSYNC B1 ;  /* 0x0000000000017941 */ /* 0x000fea0003800000 */
.L_x_760:
        /* <DEDUP_REMOVED lines=13> */
.L_x_763:
[----:B------:R-:W-:Y:S05]  /*2ac20*/  BSYNC B1 ;  /* 0x0000000000017941 */ /* 0x000fea0003800000 */
.L_x_762:
        /* <DEDUP_REMOVED lines=13> */
.L_x_765:
[----:B------:R-:W-:Y:S05]  /*2ad00*/  BSYNC B1 ;  /* 0x0000000000017941 */ /* 0x000fea0003800000 */
.L_x_764:
        /* <DEDUP_REMOVED lines=13> */
.L_x_767:
[----:B------:R-:W-:Y:S05]  /*2ade0*/  BSYNC B1 ;  /* 0x0000000000017941 */ /* 0x000fea0003800000 */
.L_x_766:
        /* <DEDUP_REMOVED lines=13> */
.L_x_769:
[----:B------:R-:W-:Y:S05]  /*2aec0*/  BSYNC B1 ;  /* 0x0000000000017941 */ /* 0x000fea0003800000 */
.L_x_768:
        /* <DEDUP_REMOVED lines=13> */
.L_x_771:
[----:B------:R-:W-:Y:S05]  /*2afa0*/  BSYNC B1 ;  /* 0x0000000000017941 */ /* 0x000fea0003800000 */
.L_x_770:
        /* <DEDUP_REMOVED lines=13> */
.L_x_773:
[----:B------:R-:W-:Y:S05]  /*2b080*/  BSYNC B1 ;  /* 0x0000000000017941 */ /* 0x000fea0003800000 */
.L_x_772:
        /* <DEDUP_REMOVED lines=13> */
.L_x_775:
[----:B------:R-:W-:Y:S05]  /*2b160*/  BSYNC B1 ;  /* 0x0000000000017941 */ /* 0x000fea0003800000 */
.L_x_774:
        /* <DEDUP_REMOVED lines=13> */
.L_x_777:
[----:B------:R-:W-:Y:S05]  /*2b240*/  BSYNC B1 ;  /* 0x0000000000017941 */ /* 0x000fea0003800000 */
.L_x_776:
        /* <DEDUP_REMOVED lines=13> */
.L_x_779:
[----:B------:R-:W-:Y:S05]  /*2b320*/  BSYNC B1 ;  /* 0x0000000000017941 */ /* 0x000fea0003800000 */
.L_x_778:
        /* <DEDUP_REMOVED lines=13> */
.L_x_781:
[----:B------:R-:W-:Y:S05]  /*2b400*/  BSYNC B1 ;  /* 0x0000000000017941 */ /* 0x000fea0003800000 */
.L_x_780:
        /* <DEDUP_REMOVED lines=13> */
.L_x_783:
[----:B------:R-:W-:Y:S05]  /*2b4e0*/  BSYNC B1 ;  /* 0x0000000000017941 */ /* 0x000fea0003800000 */
.L_x_782:
        /* <DEDUP_REMOVED lines=13> */
.L_x_785:
[----:B------:R-:W-:Y:S05]  /*2b5c0*/  BSYNC B1 ;  /* 0x0000000000017941 */ /* 0x000fea0003800000 */
.L_x_784:
        /* <DEDUP_REMOVED lines=13> */
.L_x_787:
[----:B------:R-:W-:Y:S05]  /*2b6a0*/  BSYNC B1 ;  /* 0x0000000000017941 */ /* 0x000fea0003800000 */
.L_x_786:
        /* <DEDUP_REMOVED lines=13> */
.L_x_789:
[----:B------:R-:W-:Y:S05]  /*2b780*/  BSYNC B1 ;  /* 0x0000000000017941 */ /* 0x000fea0003800000 */
.L_x_788:
        /* <DEDUP_REMOVED lines=13> */
.L_x_791:
[----:B------:R-:W-:Y:S05]  /*2b860*/  BSYNC B1 ;  /* 0x0000000000017941 */ /* 0x000fea0003800000 */
.L_x_790:
        /* <DEDUP_REMOVED lines=13> */
.L_x_793:
[----:B------:R-:W-:Y:S05]  /*2b940*/  BSYNC B1 ;  /* 0x0000000000017941 */ /* 0x000fea0003800000 */
.L_x_792:
        /* <DEDUP_REMOVED lines=13> */
.L_x_795:
[----:B------:R-:W-:Y:S05]  /*2ba20*/  BSYNC B1 ;  /* 0x0000000000017941 */ /* 0x000fea0003800000 */
.L_x_794:
        /* <DEDUP_REMOVED lines=13> */
.L_x_797:
[----:B------:R-:W-:Y:S05]  /*2bb00*/  BSYNC B1 ;  /* 0x0000000000017941 */ /* 0x000fea0003800000 */
.L_x_796:
        /* <DEDUP_REMOVED lines=13> */
.L_x_799:
[----:B------:R-:W-:Y:S05]  /*2bbe0*/  BSYNC B1 ;  /* 0x0000000000017941 */ /* 0x000fea0003800000 */
.L_x_798:
        /* <DEDUP_REMOVED lines=13> */
.L_x_801:
[----:B------:R-:W-:Y:S05]  /*2bcc0*/  BSYNC B1 ;  /* 0x0000000000017941 */ /* 0x000fea0003800000 */
.L_x_800:
[----:B------:R-:W-:Y:S05]  /*2bcd0*/  @P0 BRA `(.L_x_802) ;  /* 0x00000074008c0947 */ /* 0x000fea0003800000 */
[----:B------:R-:W2:Y:S01]  /*2bce0*/  LDL.LU R2, [R1+0x854] ;  /* 0x0008540001027983 */ /* 0x000ea20000300800 */
[----:B-----5:R-:W-:-:S04]  /*2bcf0*/  LOP3.LUT R0, R0, 0xff, RZ, 0xc0, !PT ;  /* 0x000000ff00007812 */ /* 0x020fc800078ec0ff */
[----:B------:R-:W-:-:S05]  /*2bd00*/  F2FP.F16.E4M3.UNPACK_B R0, R0 ;  /* 0x00000000ff00723e */ /* 0x000fca00020006ff */
[----:B------:R-:W-:-:S05]  /*2bd10*/  HADD2.F32 R0, -RZ, R0.H0_H0 ;  /* 0x20000000ff007230 */ /* 0x000fca0000004100 */
[----:B------:R-:W-:-:S04]  /*2bd20*/  FMUL R0, R0, UR24 ;  /* 0x0000001800007c20 */ /* 0x000fc80008400000 */
[----:B--2---:R-:W-:-:S05]  /*2bd30*/  FFMA R0, R2, UR21, R0 ;  /* 0x0000001502007c23 */ /* 0x004fca0008000000 */
[----:B---3--:R-:W-:-:S05]  /*2bd40*/  F2FP.SATFINITE.E4M3.F32.PACK_AB_MERGE_C R3, RZ, R0, RZ ;  /* 0x00000000ff03723e */ /* 0x008fca00048070ff */
[----:B------:R2:W-:Y:S01]  /*2bd50*/  STG.E.U8 desc[UR22][R26.64+0x179], R3 ;  /* 0x000179031a007986 */ /* 0x0005e2000c101116 */
[----:B------:R-:W-:Y:S05]  /*2bd60*/  BRA `(.L_x_802) ;  /* 0x0000007400687947 */ /* 0x000fea0003800000 */
.L_x_33:
[----:B------:R-:W2:Y:S01]  /*2bd70*/  LDL.LU R30, [R1+0x300] ;  /* 0x00030000011e7983 */ /* 0x000ea20000300800 */
[----:B------:R-:W-:Y:S01]  /*2bd80*/  ISETP.GE.AND P3, PT, R34, 0x1, PT ;  /* 0x000000012200780c */ /* 0x000fe20003f66270 */
[----:B------:R-:W-:Y:S01]  /*2bd90*/  FMUL R4, R4, UR21 ;  /* 0x0000001504047c20 */ /* 0x000fe20008400000 */
[----:B------:R-:W-:Y:S01]  /*2bda0*/  FMUL R5, R5, UR21 ;  /* 0x0000001505057c20 */ /* 0x000fe20008400000 */
[----:B------:R-:W3:Y:S01]  /*2bdb0*/  LDL.LU R37, [R1+0x304] ;  /* 0x0003040001257983 */ /* 0x000ee20000300800 */
[----:B------:R-:W-:Y:S02]  /*2bdc0*/  ISETP.LT.OR P0, PT, R0, 0x1, !P3 ;  /* 0x000000010000780c */ /* 0x000fe40005f01670 */
[----:B------:R-:W-:Y:S01]  /*2bdd0*/  F2FP.SATFINITE.E4M3.F32.PACK_AB_MERGE_C R4, RZ, R4, RZ ;  /* 0x00000004ff04723e */ /* 0x000fe200048070ff */
[----:B------:R-:W4:Y:S01]  /*2bde0*/  LDL.LU R36, [R1+0x308] ;  /* 0x0003080001247983 */ /* 0x000f220000300800 */
[----:B------:R-:W-:Y:S02]  /*2bdf0*/  F2FP.SATFINITE.E4M3.F32.PACK_AB_MERGE_C R5, RZ, R5, RZ ;  /* 0x00000005ff05723e */ /* 0x000fe400048070ff */
[----:B------:R-:W-:Y:S01]  /*2be00*/  ISETP.GE.AND P2, PT, R34, 0x9, PT ;  /* 0x000000092200780c */ /* 0x000fe20003f46270 */
[----:B------:R-:W4:Y:S01]  /*2be10*/  LDL.LU R32, [R1+0x30c] ;  /* 0x00030c0001207983 */ /* 0x000f220000300800 */
[----:B------:R-:W-:-:S03]  /*2be20*/  FMUL R6, R6, UR21 ;  /* 0x0000001506067c20 */ /* 0x000fc60008400000 */
[----:B------:R-:W4:Y:S04]  /*2be30*/  LDL.LU R35, [R1+0x310] ;  /* 0x0003100001237983 */ /* 0x000f280000300800 */
[----:B------:R-:W-:Y:S01]  /*2be40*/  @!P0 STG.E.U8 desc[UR22][R2.64], R4 ;  /* 0x0000000402008986 */ /* 0x000fe2000c101116 */
[C---:B------:R-:W-:Y:S02]  /*2be50*/  ISETP.LT.OR P0, PT, R0.reuse, 0x2, !P3 ;  /* 0x000000020000780c */ /* 0x040fe40005f01670 */
[----:B------:R-:W-:Y:S01]  /*2be60*/  F2FP.SATFINITE.E4M3.F32.PACK_AB_MERGE_C R6, RZ, R6, RZ ;  /* 0x00000006ff06723e */ /* 0x000fe200048070ff */
[----:B------:R-:W4:Y:S04]  /*2be70*/  LDL.LU R33, [R1+0x314] ;  /* 0x0003140001217983 */ /* 0x000f280000300800 */
[----:B------:R-:W4:Y:S01]  /*2be80*/  LDL.LU R31, [R1+0x318] ;  /* 0x00031800011f7983 */ /* 0x000f220000300800 */
[C---:B------:R-:W-:Y:S01]  /*2be90*/  ISETP.LT.OR P1, PT, R0.reuse, 0x2, !P2 ;  /* 0x000000020000780c */ /* 0x040fe20005721670 */
[----:B------:R-:W-:Y:S01]  /*2bea0*/  FMUL R7, R7, UR21 ;  /* 0x0000001507077c20 */ /* 0x000fe20008400000 */
[----:B------:R-:W-:Y:S01]  /*2beb0*/  ISETP.LT.OR P5, PT, R0, 0x9, !P3 ;  /* 0x000000090000780c */ /* 0x000fe20005fa1670 */
[----:B------:R-:W-:Y:S01]  /*2bec0*/  FMUL R8, R8, UR21 ;  /* 0x0000001508087c20 */ /* 0x000fe20008400000 */
[----:B------:R-:W-:Y:S01]  /*2bed0*/  FMUL R9, R9, UR21 ;  /* 0x0000001509097c20 */ /* 0x000fe20008400000 */
[----:B------:R-:W-:Y:S01]  /*2bee0*/  @!P0 STG.E.U8 desc[UR22][R2.64+0x1], R5 ;  /* 0x0000010502008986 */ /* 0x000fe2000c101116 */
[----:B------:R-:W-:Y:S01]  /*2bef0*/  ISETP.LT.OR P0, PT, R0, 0x1, !P2 ;  /* 0x000000010000780c */ /* 0x000fe20005701670 */
[----:B------:R-:W-:Y:S01]  /*2bf00*/  FMUL R10, R10, UR21 ;  /* 0x000000150a0a7c20 */ /* 0x000fe20008400000 */
[----:B------:R-:W-:Y:S01]  /*2bf10*/  F2FP.SATFINITE.E4M3.F32.PACK_AB_MERGE_C R7, RZ, R7, RZ ;  /* 0x00000007ff07723e */ /* 0x000fe200048070ff */
[----:B------:R-:W-:Y:S01]  /*2bf20*/  FMUL R11, R11, UR21 ;  /* 0x000000150b0b7c20 */ /* 0x000fe20008400000 */
[----:B------:R-:W-:Y:S01]  /*2bf30*/  F2FP.SATFINITE.E4M3.F32.PACK_AB_MERGE_C R8, RZ, R8, RZ ;  /* 0x00000008ff08723e */ /* 0x000fe200048070ff */
[----:B------:R-:W-:Y:S01]  /*2bf40*/  FMUL R12, R12, UR21 ;  /* 0x000000150c0c7c20 */ /* 0x000fe20008400000 */
[----:B------:R-:W-:Y:S01]  /*2bf50*/  F2FP.SATFINITE.E4M3.F32.PACK_AB_MERGE_C R9, RZ, R9, RZ ;  /* 0x00000009ff09723e */ /* 0x000fe200048070ff */
[----:B------:R-:W-:Y:S01]  /*2bf60*/  @!P1 STG.E.U8 desc[UR22][R24.64+0x1], R7 ;  /* 0x0000010718009986 */ /* 0x000fe2000c101116 */
[----:B------:R-:W-:Y:S01]  /*2bf70*/  ISETP.LT.OR P1, PT, R0, 0x9, !P2 ;  /* 0x000000090000780c */ /* 0x000fe20005721670 */
[----:B------:R-:W-:Y:S01]  /*2bf80*/  FMUL R13, R13, UR21 ;  /* 0x000000150d0d7c20 */ /* 0x000fe20008400000 */
[----:B------:R-:W-:Y:S01]  /*2bf90*/  F2FP.SATFINITE.E4M3.F32.PACK_AB_MERGE_C R10, RZ, R10, RZ ;  /* 0x0000000aff0a723e */ /* 0x000fe200048070ff */
[----:B------:R-:W-:Y:S01]  /*2bfa0*/  FMUL R14, R14, UR21 ;  /* 0x000000150e0e7c20 */ /* 0x000fe20008400000 */
[----:B------:R-:W-:Y:S01]  /*2bfb0*/  F2FP.SATFINITE.E4M3.F32.PACK_AB_MERGE_C R11, RZ, R11, RZ ;  /* 0x0000000bff0b723e */ /* 0x000fe200048070ff */
[----:B------:R2:W-:Y:S01]  /*2bfc0*/  @!P0 STG.E.U8 desc[UR22][R24.64], R6 ;  /* 0x0000000618008986 */ /* 0x0005e2000c101116 */
[C---:B------:R-:W-:Y:S01]  /*2bfd0*/  ISETP.LT.OR P0, PT, R0.reuse, 0xa, !P3 ;  /* 0x0000000a0000780c */ /* 0x040fe20005f01670 */
        /* <DEDUP_REMOVED lines=16> */
[----:B------:R-:W-:Y:S01]  /*2c0e0*/  @!P1 STG.E.U8 desc[UR22][R24.64+0x8], R10 ;  /* 0x0000080a18009986 */ /* 0x000fe2000c101116 */
        /* <DEDUP_REMOVED lines=44> */
[C---:B------:R-:W-:Y:S01]  /*2c3b0*/  ISETP.LT.OR P6, PT, R0.reuse, 0x3a, !P3 ;  /* 0x0000003a0000780c */ /* 0x040fe20005fc1670 */
        /* <DEDUP_REMOVED lines=43> */
[----:B------:R-:W-:-:S02]  /*2c670*/  ISETP.LT.OR P5, PT, R0, 0x39, !P3 ;  /* 0x000000390000780c */ /* 0x000fc40005fa1670 */
[----:B------:R-:W-:Y:S02]  /*2c680*/  F2FP.SATFINITE.E4M3.F32.PACK_AB_MERGE_C R234, RZ, R234, RZ ;  /* 0x000000eaffea723e */ /* 0x000fe400048070ff */
[----:B------:R-:W-:Y:S01]  /*2c690*/  F2FP.SATFINITE.E4M3.F32.PACK_AB_MERGE_C R235, RZ, R235, RZ ;  /* 0x000000ebffeb723e */ /* 0x000fe200048070ff */
[----:B------:R-:W-:Y:S01]  /*2c6a0*/  @!P0 STG.E.U8 desc[UR22][R24.64+0x30], R222 ;  /* 0x000030de18008986 */ /* 0x000fe2000c101116 */
[C---:B------:R-:W-:Y:S02]  /*2c6b0*/  ISETP.LT.OR P0, PT, R0.reuse, 0x39, !P2 ;  /* 0x000000390000780c */ /* 0x040fe40005701670 */
[----:B------:R-:W-:Y:S01]  /*2c6c0*/  F2FP.SATFINITE.E4M3.F32.PACK_AB_MERGE_C R236, RZ, R236, RZ ;  /* 0x000000ecffec723e */ /* 0x000fe200048070ff */
[----:B------:R-:W-:Y:S01]  /*2c6d0*/  @!P1 STG.E.U8 desc[UR22][R24.64+0x31], R223 ;  /* 0x000031df18009986 */ /* 0x000fe2000c101116 */
[----:B------:R-:W-:-:S03]  /*2c6e0*/  ISETP.LT.OR P1, PT, R0, 0x3a, !P2 ;  /* 0x0000003a0000780c */ /* 0x000fc60005721670 */
        /* <DEDUP_REMOVED lines=21> */
[----:B--2---:R-:W-:-:S03]  /*2c840*/  FMUL R6, R30, UR21 ;  /* 0x000000151e067c20 */ /* 0x004fc60008400000 */
[----:B------:R-:W-:Y:S04]  /*2c850*/  @!P1 STG.E.U8 desc[UR22][R24.64+0x49], R235 ;  /* 0x000049eb18009986 */ /* 0x000fe8000c101116 */
[----:B------:R-:W2:Y:S01]  /*2c860*/  LDL.LU R30, [R1+0x31c] ;  /* 0x00031c00011e7983 */ /* 0x000ea20000300800 */
[C---:B------:R-:W-:Y:S02]  /*2c870*/  ISETP.LT.OR P0, PT, R0.reuse, 0x51, !P2 ;  /* 0x000000510000780c */ /* 0x040fe40005701670 */
[C---:B------:R-:W-:Y:S01]  /*2c880*/  ISETP.LT.OR P1, PT, R0.reuse, 0x52, !P2 ;  /* 0x000000520000780c */ /* 0x040fe20005721670 */
[----:B------:R-:W-:Y:S01]  /*2c890*/  @!P5 STG.E.U8 desc[UR22][R2.64+0x50], R236 ;  /* 0x000050ec0200d986 */ /* 0x000fe2000c101116 */
[----:B------:R-:W-:Y:S02]  /*2c8a0*/  F2FP.SATFINITE.E4M3.F32.PACK_AB_MERGE_C R237, RZ, R237, RZ ;  /* 0x000000edffed723e */ /* 0x000fe400048070ff */
[----:B------:R-:W-:Y:S01]  /*2c8b0*/  ISETP.LT.OR P5, PT, R0, 0x59, !P3 ;  /* 0x000000590000780c */ /* 0x000fe20005fa1670 */
[----:B---3--:R-:W-:Y:S01]  /*2c8c0*/  FMUL R5, R37, UR21 ;  /* 0x0000001525057c20 */ /* 0x008fe20008400000 */
[----:B----4-:R-:W-:Y:S01]  /*2c8d0*/  FMUL R4, R36, UR21 ;  /* 0x0000001524047c20 */ /* 0x010fe20008400000 */
[----:B------:R-:W-:Y:S01]  /*2c8e0*/  @!P6 STG.E.U8 desc[UR22][R2.64+0x51], R237 ;  /* 0x000051ed0200e986 */ /* 0x000fe2000c101116 */
[----:B------:R-:W-:-:S02]  /*2c8f0*/  F2FP.SATFINITE.E4M3.F32.PACK_AB_MERGE_C R7, RZ, R6, RZ ;  /* 0x00000006ff07723e */ /* 0x000fc400048070ff */
[----:B------:R-:W-:Y:S01]  /*2c900*/  ISETP.LT.OR P6, PT, R0, 0x5a, !P3 ;  /* 0x0000005a0000780c */ /* 0x000fe20005fc1670 */
[----:B------:R-:W3:Y:S01]  /*2c910*/  LDL.LU R39, [R1+0x320] ;  /* 0x0003200001277983 */ /* 0x000ee20000300800 */
[----:B------:R-:W-:Y:S02]  /*2c920*/  F2FP.SATFINITE.E4M3.F32.PACK_AB_MERGE_C R6, RZ, R5, RZ ;  /* 0x00000005ff06723e */ /* 0x000fe400048070ff */
[----:B------:R-:W-:Y:S01]  /*2c930*/  F2FP.SATFINITE.E4M3.F32.PACK_AB_MERGE_C R5, RZ, R4, RZ ;  /* 0x00000004ff05723e */ /* 0x000fe200048070ff */
[----:B------:R-:W-:Y:S01]  /*2c940*/  FMUL R4, R32, UR21 ;  /* 0x0000001520047c20 */ /* 0x000fe20008400000 */
[----:B------:R-:W-:Y:S04]  /*2c950*/  @!P0 STG.E.U8 desc[UR22][R24.64+0x50], R7 ;  /* 0x0000500718008986 */ /* 0x000fe8000c101116 */
[----:B------:R-:W-:Y:S04]  /*2c960*/  @!P1 STG.E.U8 desc[UR22][R24.64+0x51], R6 ;  /* 0x0000510618009986 */ /* 0x000fe8000c101116 */
[----:B------:R-:W4:Y:S04]  /*2c970*/  LDL.LU R37, [R1+0x324] ;  /* 0x0003240001257983 */ /* 0x000f280000300800 */
[----:B------:R0:W-:Y:S04]  /*2c980*/  @!P5 STG.E.U8 desc[UR22][R2.64+0x58], R5 ;  /* 0x000058050200d986 */ /* 0x0001e8000c101116 */
[----:B------:R-:W4:Y:S04]  /*2c990*/  LDL.LU R36, [R1+0x328] ;  /* 0x0003280001247983 */ /* 0x000f280000300800 */
[----:B------:R-:W4:Y:S01]  /*2c9a0*/  LDL.LU R32, [R1+0x32c] ;  /* 0x00032c0001207983 */ /* 0x000f220000300800 */
[----:B0-----:R-:W-:Y:S01]  /*2c9b0*/  F2FP.SATFINITE.E4M3.F32.PACK_AB_MERGE_C R5, RZ, R4, RZ ;  /* 0x00000004ff05723e */ /* 0x001fe200048070ff */
[----:B------:R-:W-:Y:S01]  /*2c9c0*/  FMUL R6, R35, UR21 ;  /* 0x0000001523067c20 */ /* 0x000fe20008400000 */
[----:B------:R-:W-:-:S03]  /*2c9d0*/  FMUL R4, R33, UR21 ;  /* 0x0000001521047c20 */ /* 0x000fc60008400000 */
[----:B------:R0:W-:Y:S01]  /*2c9e0*/  @!P6 STG.E.U8 desc[UR22][R2.64+0x59], R5 ;  /* 0x000059050200e986 */ /* 0x0001e2000c101116 */
[----:B------:R-:W-:Y:S02]  /*2c9f0*/  F2FP.SATFINITE.E4M3.F32.PACK_AB_MERGE_C R7, RZ, R6, RZ ;  /* 0x00000006ff07723e */ /* 0x000fe400048070ff */
[----:B------:R-:W-:Y:S01]  /*2ca00*/  F2FP.SATFINITE.E4M3.F32.PACK_AB_MERGE_C R6, RZ, R4, RZ ;  /* 0x00000004ff06723e */ /* 0x000fe200048070ff */
[----:B0-----:R-:W-:Y:S02]  /*2ca10*/  FMUL R5, R31, UR21 ;  /* 0x000000151f057c20 */ /* 0x001fe40008400000 */
[----:B------:R-:W4:Y:S04]  /*2ca20*/  LDL.LU R31, [R1+0x330] ;  /* 0x00033000011f7983 */ /* 0x000f280000300800 */
[----:B------:R-:W4:Y:S01]  /*2ca30*/  LDL.LU R35, [R1+0x334] ;  /* 0x0003340001237983 */ /* 0x000f220000300800 */
[----:B--2---:R-:W-:-:S03]  /*2ca40*/  FMUL R4, R30, UR21 ;  /* 0x000000151e047c20 */ /* 0x004fc60008400000 */
[----:B------:R-:W2:Y:S01]  /*2ca50*/  LDL.LU R30, [R1+0x338] ;  /* 0x00033800011e7983 */ /* 0x000ea20000300800 */
[C---:B------:R-:W-:Y:S02]  /*2ca60*/  ISETP.LT.OR P0, PT, R0.reuse, 0x59, !P2 ;  /* 0x000000590000780c */ /* 0x040fe40005701670 */
[C---:B------:R-:W-:Y:S01]  /*2ca70*/  ISETP.LT.OR P1, PT, R0.reuse, 0x5a, !P2 ;  /* 0x0000005a0000780c */ /* 0x040fe20005721670 */
[----:B------:R-:W2:Y:S01]  /*2ca80*/  LDL.LU R33, [R1+0x33c] ;  /* 0x00033c0001217983 */ /* 0x000ea20000300800 */
[C---:B------:R-:W-:Y:S02]  /*2ca90*/  ISETP.LT.OR P5, PT, R0.reuse, 0x61, !P3 ;  /* 0x000000610000780c */ /* 0x040fe40005fa1670 */
[----:B------:R-:W-:Y:S02]  /*2caa0*/  ISETP.LT.OR P6, PT, R0, 0x62, !P3 ;  /* 0x000000620000780c */ /* 0x000fe40005fc1670 */
[----:B------:R-:W-:Y:S02]  /*2cab0*/  F2FP.SATFINITE.E4M3.F32.PACK_AB_MERGE_C R5, RZ, R5, RZ ;  /* 0x00000005ff05723e */ /* 0x000fe400048070ff */
[----:B------:R-:W-:-:S03]  /*2cac0*/  F2FP.SATFINITE.E4M3.F32.PACK_AB_MERGE_C R4, RZ, R4, RZ ;  /* 0x00000004ff04723e */ /* 0x000fc600048070ff */
[----:B------:R3:W-:Y:S01]  /*2cad0*/  @!P0 STG.E.U8 desc[UR22][R24.64+0x58], R7 ;  /* 0x0000580718008986 */ /* 0x0007e2000c101116 */
[----:B------:R-:W-:-:S03]  /*2cae0*/  ISETP.LT.OR P0, PT, R0, 0x61, !P2 ;  /* 0x000000610000780c */ /* 0x000fc60005701670 */
[----:B------:R4:W-:Y:S01]  /*2caf0*/  @!P1 STG.E.U8 desc[UR22][R24.64+0x59], R6 ;  /* 0x0000590618009986 */ /* 0x0009e2000c101116 */
[----:B------:R-:W-:-:S03]  /*2cb00*/  ISETP.LT.OR P1, PT, R0, 0x62, !P2 ;  /* 0x000000620000780c */ /* 0x000fc60005721670 */
[----:B------:R0:W-:Y:S01]  /*2cb10*/  @!P5 STG.E.U8 desc[UR22][R2.64+0x60], R5 ;  /* 0x000060050200d986 */ /* 0x0001e2000c101116 */
[----:B------:R-:W-:Y:S01]  /*2cb20*/  ISETP.LT.OR P5, PT, R0, 0x69, !P3 ;  /* 0x000000690000780c */ /* 0x000fe20005fa1670 */
[----:B---3--:R-:W-:Y:S02]  /*2cb30*/  FMUL R7, R39, UR21 ;  /* 0x0000001527077c20 */ /* 0x008fe40008400000 */
[----:B------:R3:W-:Y:S01]  /*2cb40*/  @!P6 STG.E.U8 desc[UR22][R2.64+0x61], R4 ;  /* 0x000061040200e986 */ /* 0x0007e2000c101116 */
[----:B----4-:R-:W-:-:S03]  /*2cb50*/  FMUL R6, R37, UR21 ;  /* 0x0000001525067c20 */ /* 0x010fc60008400000 */
[----:B------:R-:W4:Y:S01]  /*2cb60*/  LDL.LU R39, [R1+0x340] ;  /* 0x0003400001277983 */ /* 0x000f220000300800 */
[----:B------:R-:W-:Y:S01]  /*2cb70*/  F2FP.SATFINITE.E4M3.F32.PACK_AB_MERGE_C R7, RZ, R7, RZ ;  /* 0x00000007ff07723e */ /* 0x000fe200048070ff */
[----:B0-----:R-:W-:Y:S02]  /*2cb80*/  FMUL R5, R36, UR21 ;  /* 0x0000001524057c20 */ /* 0x001fe40008400000 */
[----:B------:R-:W4:Y:S01]  /*2cb90*/  LDL.LU R36, [R1+0x344] ;  /* 0x0003440001247983 */ /* 0x000f220000300800 */
[----:B---3--:R-:W-:-:S03]  /*2cba0*/  FMUL R4, R32, UR21 ;  /* 0x0000001520047c20 */ /* 0x008fc60008400000 */
[----:B------:R-:W3:Y:S01]  /*2cbb0*/  LDL.LU R32, [R1+0x348] ;  /* 0x0003480001207983 */ /* 0x000ee20000300800 */
[----:B------:R-:W-:Y:S02]  /*2cbc0*/  F2FP.SATFINITE.E4M3.F32.PACK_AB_MERGE_C R6, RZ, R6, RZ ;  /* 0x00000006ff06723e */ /* 0x000fe400048070ff */
[----:B------:R-:W-:Y:S01]  /*2cbd0*/  F2FP.SATFINITE.E4M3.F32.PACK_AB_MERGE_C R5, RZ, R5, RZ ;  /* 0x00000005ff05723e */ /* 0x000fe200048070ff */
[----:B------:R0:W-:Y:S04]  /*2cbe0*/  @!P0 STG.E.U8 desc[UR22][R24.64+0x60], R7 ;  /* 0x0000600718008986 */ /* 0x0001e8000c101116 */
[----:B------:R-:W-:Y:S04]  /*2cbf0*/  @!P1 STG.E.U8 desc[UR22][R24.64+0x61], R6 ;  /* 0x0000610618009986 */ /* 0x000fe8000c101116 */
[----:B------:R2:W-:Y:S01]  /*2cc00*/  @!P5 STG.E.U8 desc[UR22][R2.64+0x68], R5 ;  /* 0x000068050200d986 */ /* 0x0005e2000c101116 */
[----:B0-----:R-:W-:-:S03]  /*2cc10*/  FMUL R7, R31, UR21 ;  /* 0x000000151f077c20 */ /* 0x001fc60008400000 */
[----:B------:R-:W4:Y:S01]  /*2cc20*/  LDL.LU R31, [R1+0x34c] ;  /* 0x00034c00011f7983 */ /* 0x000f220000300800 */
[----:B--2---:R-:W-:-:S03]  /*2cc30*/  FMUL R5, R30, UR21 ;  /* 0x000000151e057c20 */ /* 0x004fc60008400000 */
[----:B------:R-:W2:Y:S01]  /*2cc40*/  LDL.LU R30, [R1+0x350] ;  /* 0x00035000011e7983 */ /* 0x000ea20000300800 */
[C---:B------:R-:W-:Y:S02]  /*2cc50*/  ISETP.LT.OR P6, PT, R0.reuse, 0x6a, !P3 ;  /* 0x0000006a0000780c */ /* 0x040fe40005fc1670 */
[----:B------:R-:W-:Y:S02]  /*2cc60*/  F2FP.SATFINITE.E4M3.F32.PACK_AB_MERGE_C R4, RZ, R4, RZ ;  /* 0x00000004ff04723e */ /* 0x000fe400048070ff */
[C---:B------:R-:W-:Y:S01]  /*2cc70*/  ISETP.LT.OR P0, PT, R0.reuse, 0x69, !P2 ;  /* 0x000000690000780c */ /* 0x040fe20005701670 */
[----:B------:R-:W-:Y:S01]  /*2cc80*/  FMUL R6, R35, UR21 ;  /* 0x0000001523067c20 */ /* 0x000fe20008400000 */
[C---:B------:R-:W-:Y:S01]  /*2cc90*/  ISETP.LT.OR P1, PT, R0.reuse, 0x6a, !P2 ;  /* 0x0000006a0000780c */ /* 0x040fe20005721670 */
[----:B------:R-:W2:Y:S01]  /*2cca0*/  LDL.LU R37, [R1+0x354] ;  /* 0x0003540001257983 */ /* 0x000ea20000300800 */
[----:B------:R-:W-:-:S03]  /*2ccb0*/  ISETP.LT.OR P5, PT, R0, 0x71, !P3 ;  /* 0x000000710000780c */ /* 0x000fc60005fa1670 */
[----:B------:R-:W2:Y:S01]  /*2ccc0*/  LDL.LU R35, [R1+0x358] ;  /* 0x0003580001237983 */ /* 0x000ea20000300800 */
[----:B------:R-:W-:-:S03]  /*2ccd0*/  F2FP.SATFINITE.E4M3.F32.PACK_AB_MERGE_C R7, RZ, R7, RZ ;  /* 0x00000007ff07723e */ /* 0x000fc600048070ff */
[----:B------:R0:W-:Y:S01]  /*2cce0*/  @!P6 STG.E.U8 desc[UR22][R2.64+0x69], R4 ;  /* 0x000069040200e986 */ /* 0x0001e2000c101116 */
[----:B------:R-:W-:Y:S02]  /*2ccf0*/  ISETP.LT.OR P6, PT, R0, 0x72, !P3 ;  /* 0x000000720000780c */ /* 0x000fe40005fc1670 */
[----:B------:R-:W-:Y:S02]  /*2cd00*/  F2FP.SATFINITE.E4M3.F32.PACK_AB_MERGE_C R6, RZ, R6, RZ ;  /* 0x00000006ff06723e */ /* 0x000fe400048070ff */
[----:B------:R-:W-:Y:S01]  /*2cd10*/  F2FP.SATFINITE.E4M3.F32.PACK_AB_MERGE_C R5, RZ, R5, RZ ;  /* 0x00000005ff05723e */ /* 0x000fe200048070ff */
[----:B------:R1:W-:Y:S01]  /*2cd20*/  @!P0 STG.E.U8 desc[UR22][R24.64+0x68], R7 ;  /* 0x0000680718008986 */ /* 0x0003e2000c101116 */
[----:B0-----:R-:W-:-:S03]  /*2cd30*/  FMUL R4, R33, UR21 ;  /* 0x0000001521047c20 */ /* 0x001fc60008400000 */
[----:B------:R4:W-:Y:S01]  /*2cd40*/  @!P1 STG.E.U8 desc[UR22][R24.64+0x69], R6 ;  /* 0x0000690618009986 */ /* 0x0009e2000c101116 */
[----:B------:R-:W-:-:S03]  /*2cd50*/  ISETP.LT.OR P1, PT, R0, 0x72, !P2 ;  /* 0x000000720000780c */ /* 0x000fc60005721670 */
[----:B------:R-:W2:Y:S01]  /*2cd60*/  LDL.LU R33, [R1+0x35c] ;  /* 0x00035c0001217983 */ /* 0x000ea20000300800 */
[----:B-1----:R-:W-:-:S03]  /*2cd70*/  F2FP.SATFINITE.E4M3.F32.PACK_AB_MERGE_C R7, RZ, R4, RZ ;  /* 0x00000004ff07723e */ /* 0x002fc600048070ff */
[----:B------:R0:W-:Y:S01]  /*2cd80*/  @!P5 STG.E.U8 desc[UR22][R2.64+0x70], R5 ;  /* 0x000070050200d986 */ /* 0x0001e2000c101116 */
[----:B---3--:R-:W-:Y:S01]  /*2cd90*/  FMUL R4, R32, UR21 ;  /* 0x0000001520047c20 */ /* 0x008fe20008400000 */
[----:B----4-:R-:W-:Y:S02]  /*2cda0*/  FMUL R6, R39, UR21 ;  /* 0x0000001527067c20 */ /* 0x010fe40008400000 */
[----:B------:R1:W-:Y:S01]  /*2cdb0*/  @!P6 STG.E.U8 desc[UR22][R2.64+0x71], R7 ;  /* 0x000071070200e986 */ /* 0x0003e2000c101116 */
[----:B0-----:R-:W-:-:S03]  /*2cdc0*/  FMUL R5, R36, UR21 ;  /* 0x0000001524057c20 */ /* 0x001fc60008400000 */
[----:B------:R-:W3:Y:S01]  /*2cdd0*/  LDL.LU R36, [R1+0x360] ;  /* 0x0003600001247983 */ /* 0x000ee20000300800 */
[----:B-1----:R-:W-:-:S03]  /*2cde0*/  F2FP.SATFINITE.E4M3.F32.PACK_AB_MERGE_C R7, RZ, R6, RZ ;  /* 0x00000006ff07723e */ /* 0x002fc600048070ff */
[----:B------:R-:W4:Y:S01]  /*2cdf0*/  LDL.LU R32, [R1+0x364] ;  /* 0x0003640001207983 */ /* 0x000f220000300800 */
[----:B------:R-:W-:Y:S02]  /*2ce00*/  F2FP.SATFINITE.E4M3.F32.PACK_AB_MERGE_C R6, RZ, R5, RZ ;  /* 0x00000005ff06723e */ /* 0x000fe400048070ff */
[----:B------:R-:W-:Y:S01]  /*2ce10*/  F2FP.SATFINITE.E4M3.F32.PACK_AB_MERGE_C R5, RZ, R4, RZ ;  /* 0x00000004ff05723e */ /* 0x000fe200048070ff */
[----:B------:R-:W-:Y:S02]  /*2ce20*/  FMUL R4, R31, UR21 ;  /* 0x000000151f047c20 */ /* 0x000fe40008400000 */
[----:B------:R-:W3:Y:S04]  /*2ce30*/  LDL.LU R31, [R1+0x368] ;  /* 0x00036800011f7983 */ /* 0x000ee80000300800 */
[----:B------:R2:W-:Y:S02]  /*2ce40*/  @!P1 STG.E.U8 desc[UR22][R24.64+0x71], R6 ;  /* 0x0000710618009986 */ /* 0x0005e4000c101116 */
[----:B--2---:R-:W-:-:S02]  /*2ce50*/  FMUL R6, R30, UR21 ;  /* 0x000000151e067c20 */ /* 0x004fc40008400000 */
[----:B------:R-:W2:Y:S01]  /*2ce60*/  LDL.LU R30, [R1+0x36c] ;  /* 0x00036c00011e7983 */ /* 0x000ea20000300800 */
[C---:B------:R-:W-:Y:S02]  /*2ce70*/  ISETP.LT.OR P0, PT, R0.reuse, 0x71, !P2 ;  /* 0x000000710000780c */ /* 0x040fe40005701670 */
[C---:B------:R-:W-:Y:S01]  /*2ce80*/  ISETP.LT.OR P5, PT, R0.reuse, 0x79, !P3 ;  /* 0x000000790000780c */ /* 0x040fe20005fa1670 */
[----:B------:R-:W2:Y:S01]  /*2ce90*/  LDL.LU R39, [R1+0x370] ;  /* 0x0003700001277983 */ /* 0x000ea20000300800 */
[C---:B------:R-:W-:Y:S02]  /*2cea0*/  ISETP.LT.OR P6, PT, R0.reuse, 0x7a, !P3 ;  /* 0x0000007a0000780c */ /* 0x040fe40005fc1670 */
[----:B------:R-:W-:-:S07]  /*2ceb0*/  ISETP.LT.OR P1, PT, R0, 0x7a, !P2 ;  /* 0x0000007a0000780c */ /* 0x000fce0005721670 */
[----:B------:R0:W-:Y:S01]  /*2cec0*/  @!P0 STG.E.U8 desc[UR22][R24.64+0x70], R7 ;  /* 0x0000700718008986 */ /* 0x0001e2000c101116 */
[----:B------:R-:W-:-:S03]  /*2ced0*/  ISETP.LT.OR P0, PT, R0, 0x79, !P2 ;  /* 0x000000790000780c */ /* 0x000fc60005701670 */
[----:B------:R1:W-:Y:S01]  /*2cee0*/  @!P5 STG.E.U8 desc[UR22][R2.64+0x78], R5 ;  /* 0x000078050200d986 */ /* 0x0003e2000c101116 */
[C---:B------:R-:W-:Y:S02]  /*2cef0*/  ISETP.LT.OR P5, PT, R0.reuse, 0x81, !P3 ;  /* 0x000000810000780c */ /* 0x040fe40005fa1670 */
[----:B0-----:R-:W-:Y:S01]  /*2cf00*/  F2FP.SATFINITE.E4M3.F32.PACK_AB_MERGE_C R7, RZ, R4, RZ ;  /* 0x00000004ff07723e */ /* 0x001fe200048070ff */
[----:B------:R-:W-:Y:S01]  /*2cf10*/  FMUL R4, R35, UR21 ;  /* 0x0000001523047c20 */ /* 0x000fe20008400000 */
[----:B-1----:R-:W-:Y:S02]  /*2cf20*/  FMUL R5, R37, UR21 ;  /* 0x0000001525057c20 */ /* 0x002fe40008400000 */
[----:B------:R-:W2:Y:S04]  /*2cf30*/  LDL.LU R37, [R1+0x374] ;  /* 0x0003740001257983 */ /* 0x000ea80000300800 */
[----:B------:R-:W2:Y:S04]  /*2cf40*/  LDL.LU R35, [R1+0x378] ;  /* 0x0003780001237983 */ /* 0x000ea80000300800 */
[----:B------:R0:W-:Y:S01]  /*2cf50*/  @!P6 STG.E.U8 desc[UR22][R2.64+0x79], R7 ;  /* 0x000079070200e986 */ /* 0x0001e2000c101116 */
[----:B------:R-:W-:-:S02]  /*2cf60*/  ISETP.LT.OR P6, PT, R0, 0x82, !P3 ;  /* 0x000000820000780c */ /* 0x000fc40005fc1670 */
[----:B0-----:R-:W-:Y:S02]  /*2cf70*/  F2FP.SATFINITE.E4M3.F32.PACK_AB_MERGE_C R7, RZ, R6, RZ ;  /* 0x00000006ff07723e */ /* 0x001fe400048070ff */
[----:B------:R-:W-:Y:S02]  /*2cf80*/  F2FP.SATFINITE.E4M3.F32.PACK_AB_MERGE_C R6, RZ, R5, RZ ;  /* 0x00000005ff06723e */ /* 0x000fe400048070ff */
[----:B------:R-:W-:Y:S01]  /*2cf90*/  F2FP.SATFINITE.E4M3.F32.PACK_AB_MERGE_C R5, RZ, R4, RZ ;  /* 0x00000004ff05723e */ /* 0x000fe200048070ff */
[----:B------:R-:W-:Y:S02]  /*2cfa0*/  FMUL R4, R33, UR21 ;  /* 0x0000001521047c20 */ /* 0x000fe40008400000 */
[----:B------:R-:W2:Y:S04]  /*2cfb0*/  LDL.LU R33, [R1+0x37c] ;  /* 0x00037c0001217983 */ /* 0x000ea80000300800 */
[----:B------:R-:W-:Y:S04]  /*2cfc0*/  @!P0 STG.E.U8 desc[UR22][R24.64+0x78], R7 ;  /* 0x0000780718008986 */ /* 0x000fe8000c101116 */
[----:B------:R-:W-:Y:S04]  /*2cfd0*/  @!P1 STG.E.U8 desc[UR22][R24.64+0x79], R6 ;  /* 0x0000790618009986 */ /* 0x000fe8000c101116 */
[----:B------:R0:W-:Y:S02]  /*2cfe0*/  @!P5 STG.E.U8 desc[UR22][R2.64+0x80], R5 ;  /* 0x000080050200d986 */ /* 0x0001e4000c101116 */
[----:B0-----:R-:W-:Y:S01]  /*2cff0*/  F2FP.SATFINITE.E4M3.F32.PACK_AB_MERGE_C R5, RZ, R4, RZ ;  /* 0x00000004ff05723e */ /* 0x001fe200048070ff */
[----:B----4-:R-:W-:-:S02]  /*2d000*/  FMUL R4, R32, UR21 ;  /* 0x0000001520047c20 */ /* 0x010fc40008400000 */
[----:B------:R-:W4:Y:S01]  /*2d010*/  LDL.LU R32, [R1+0x380] ;  /* 0x0003800001207983 */ /* 0x000f220000300800 */
[----:B---3--:R-:W-:-:S03]  /*2d020*/  FMUL R6, R36, UR21 ;  /* 0x0000001524067c20 */ /* 0x008fc60008400000 */
[----:B------:R0:W-:Y:S04]  /*2d030*/  @!P6 STG.E.U8 desc[UR22][R2.64+0x81], R5 ;  /* 0x000081050200e986 */ /* 0x0001e8000c101116 */
[----:B------:R-:W3:Y:S01]  /*2d040*/  LDL.LU R36, [R1+0x384] ;  /* 0x0003840001247983 */ /* 0x000ee20000300800 */
[----:B------:R-:W-:Y:S02]  /*2d050*/  F2FP.SATFINITE.E4M3.F32.PACK_AB_MERGE_C R7, RZ, R6, RZ ;  /* 0x00000006ff07723e */ /* 0x000fe400048070ff */
[----:B------:R-:W-:Y:S01]  /*2d060*/  F2FP.SATFINITE.E4M3.F32.PACK_AB_MERGE_C R6, RZ, R4, RZ ;  /* 0x00000004ff06723e */ /* 0x000fe200048070ff */
[----:B0-----:R-:W-:Y:S02]  /*2d070*/  FMUL R5, R31, UR21 ;  /* 0x000000151f057c20 */ /* 0x001fe40008400000 */
[----:B------:R-:W3:Y:S01]  /*2d080*/  LDL.LU R31, [R1+0x388] ;  /* 0x00038800011f7983 */ /* 0x000ee20000300800 */
[----:B--2---:R-:W-:-:S03]  /*2d090*/  FMUL R4, R30, UR21 ;  /* 0x000000151e047c20 */ /* 0x004fc60008400000 */
[----:B------:R-:W2:Y:S01]  /*2d0a0*/  LDL.LU R30, [R1+0x38c] ;  /* 0x00038c00011e7983 */ /* 0x000ea20000300800 */
[C---:B------:R-:W-:Y:S02]  /*2d0b0*/  ISETP.LT.OR P0, PT, R0.reuse, 0x81, !P2 ;  /* 0x000000810000780c */ /* 0x040fe40005701670 */
[C---:B------:R-:W-:Y:S02]  /*2d0c0*/  ISETP.LT.OR P1, PT, R0.reuse, 0x82, !P2 ;  /* 0x000000820000780c */ /* 0x040fe40005721670 */
[C---:B------:R-:W-:Y:S02]  /*2d0d0*/  ISETP.LT.OR P5, PT, R0.reuse, 0x89, !P3 ;  /* 0x000000890000780c */ /* 0x040fe40005fa1670 */
[----:B------:R-:W-:Y:S02]  /*2d0e0*/  ISETP.LT.OR P6, PT, R0, 0x8a, !P3 ;  /* 0x0000008a0000780c */ /* 0x000fe40005fc1670 */
[----:B------:R-:W-:-:S05]  /*2d0f0*/  F2FP.SATFINITE.E4M3.F32.PACK_AB_MERGE_C R5, RZ, R5, RZ ;  /* 0x00000005ff05723e */ /* 0x000fca00048070ff */
[----:B------:R0:W-:Y:S01]  /*2d100*/  @!P0 STG.E.U8 desc[UR22][R24.64+0x80], R7 ;  /* 0x0000800718008986 */ /* 0x0001e2000c101116 */
[----:B------:R-:W-:-:S03]  /*2d110*/  ISETP.LT.OR P0, PT, R0, 0x89, !P2 ;  /* 0x000000890000780c */ /* 0x000fc60005701670 */
[----:B------:R-:W-:Y:S01]  /*2d120*/  @!P1 STG.E.U8 desc[UR22][R24.64+0x81], R6 ;  /* 0x0000810618009986 */ /* 0x000fe2000c101116 */
[----:B------:R-:W-:-:S03]  /*2d130*/  F2FP.SATFINITE.E4M3.F32.PACK_AB_MERGE_C R4, RZ, R4, RZ ;  /* 0x00000004ff04723e */ /* 0x000fc600048070ff */
[----:B------:R1:W-:Y:S01]  /*2d140*/  @!P5 STG.E.U8 desc[UR22][R2.64+0x88], R5 ;  /* 0x000088050200d986 */ /* 0x0003e2000c101116 */
[----:B0-----:R-:W-:-:S03]  /*2d150*/  FMUL R7, R39, UR21 ;  /* 0x0000001527077c20 */ /* 0x001fc60008400000 */
[----:B------:R-:W2:Y:S01]  /*2d160*/  LDL.LU R39, [R1+0x390] ;  /* 0x0003900001277983 */ /* 0x000ea20000300800 */
[C---:B------:R-:W-:Y:S01]  /*2d170*/  ISETP.LT.OR P1, PT, R0.reuse, 0x8a, !P2 ;  /* 0x0000008a0000780c */ /* 0x040fe20005721670 */
[----:B-1----:R-:W-:Y:S02]  /*2d180*/  FMUL R5, R35, UR21 ;  /* 0x0000001523057c20 */ /* 0x002fe40008400000 */
[----:B------:R-:W2:Y:S01]  /*2d190*/  LDL.LU R35, [R1+0x394] ;  /* 0x0003940001237983 */ /* 0x000ea20000300800 */
[C---:B------:R-:W-:Y:S01]  /*2d1a0*/  ISETP.LT.OR P5, PT, R0.reuse, 0x91, !P3 ;  /* 0x000000910000780c */ /* 0x040fe20005fa1670 */
[----:B------:R-:W-:Y:S01]  /*2d1b0*/  FMUL R6, R37, UR21 ;  /* 0x0000001525067c20 */ /* 0x000fe20008400000 */
[----:B------:R-:W-:Y:S01]  /*2d1c0*/  F2FP.SATFINITE.E4M3.F32.PACK_AB_MERGE_C R7, RZ, R7, RZ ;  /* 0x00000007ff07723e */ /* 0x000fe200048070ff */
[----:B------:R0:W-:Y:S01]  /*2d1d0*/  @!P6 STG.E.U8 desc[UR22][R2.64+0x89], R4 ;  /* 0x000089040200e986 */ /* 0x0001e2000c101116 */
[----:B------:R-:W-:Y:S02]  /*2d1e0*/  ISETP.LT.OR P6, PT, R0, 0x92, !P3 ;  /* 0x000000920000780c */ /* 0x000fe40005fc1670 */
[----:B------:R-:W-:Y:S01]  /*2d1f0*/  F2FP.SATFINITE.E4M3.F32.PACK_AB_MERGE_C R6, RZ, R6, RZ ;  /* 0x00000006ff06723e */ /* 0x000fe200048070ff */
[----:B------:R4:W-:Y:S01]  /*2d200*/  @!P0 STG.E.U8 desc[UR22][R24.64+0x88], R7 ;  /* 0x0000880718008986 */ /* 0x0009e2000c101116 */
[----:B------:R-:W-:-:S03]  /*2d210*/  F2FP.SATFINITE.E4M3.F32.PACK_AB_MERGE_C R5, RZ, R5, RZ ;  /* 0x00000005ff05723e */ /* 0x000fc600048070ff */
[----:B------:R-:W-:Y:S01]  /*2d220*/  @!P1 STG.E.U8 desc[UR22][R24.64+0x89], R6 ;  /* 0x0000890618009986 */ /* 0x000fe2000c101116 */
[----:B0-----:R-:W-:-:S03]  /*2d230*/  FMUL R4, R33, UR21 ;  /* 0x0000001521047c20 */ /* 0x001fc60008400000 */
[----:B------:R-:W2:Y:S02]  /*2d240*/  LDL.LU R33, [R1+0x398] ;  /* 0x0003980001217983 */ /* 0x000ea40000300800 */
[----:B------:R-:W-:Y:S02]  /*2d250*/  F2FP.SATFINITE.E4M3.F32.PACK_AB_MERGE_C R4, RZ, R4, RZ ;  /* 0x00000004ff04723e */ /* 0x000fe400048070ff */
[----:B------:R3:W-:Y:S04]  /*2d260*/  @!P5 STG.E.U8 desc[UR22][R2.64+0x90], R5 ;  /* 0x000090050200d986 */ /* 0x0007e8000c101116 */
[----:B------:R2:W-:Y:S01]  /*2d270*/  @!P6 STG.E.U8 desc[UR22][R2.64+0x91], R4 ;  /* 0x000091040200e986 */ /* 0x0005e2000c101116 */
[----:B----4-:R-:W-:-:S03]  /*2d280*/  FMUL R7, R32, UR21 ;  /* 0x0000001520077c20 */ /* 0x010fc60008400000 */
[----:B------:R-:W4:Y:S01]  /*2d290*/  LDL.LU R32, [R1+0x39c] ;  /* 0x00039c0001207983 */ /* 0x000f220000300800 */
[----:B---3--:R-:W-:-:S03]  /*2d2a0*/  FMUL R5, R31, UR21 ;  /* 0x000000151f057c20 */ /* 0x008fc60008400000 */
[----:B------:R-:W3:Y:S04]  /*2d2b0*/  LDL.LU R31, [R1+0x3a0] ;  /* 0x0003a000011f7983 */ /* 0x000ee80000300800 */
[----:B------:R-:W3:Y:S01]  /*2d2c0*/  LDL.LU R37, [R1+0x3a4] ;  /* 0x0003a40001257983 */ /* 0x000ee20000300800 */
[----:B--2---:R-:W-:-:S03]  /*2d2d0*/  FMUL R4, R30, UR21 ;  /* 0x000000151e047c20 */ /* 0x004fc60008400000 */
[----:B------:R-:W2:Y:S01]  /*2d2e0*/  LDL.LU R30, [R1+0x3a8] ;  /* 0x0003a800011e7983 */ /* 0x000ea20000300800 */
[C---:B------:R-:W-:Y:S02]  /*2d2f0*/  ISETP.LT.OR P0, PT, R0.reuse, 0x91, !P2 ;  /* 0x000000910000780c */ /* 0x040fe40005701670 */
[C---:B------:R-:W-:Y:S02]  /*2d300*/  ISETP.LT.OR P1, PT, R0.reuse, 0x92, !P2 ;  /* 0x000000920000780c */ /* 0x040fe40005721670 */
[----:B------:R-:W-:Y:S01]  /*2d310*/  ISETP.LT.OR P5, PT, R0, 0x99, !P3 ;  /* 0x000000990000780c */ /* 0x000fe20005fa1670 */
[----:B------:R-:W-:Y:S01]  /*2d320*/  FMUL R6, R36, UR21 ;  /* 0x0000001524067c20 */ /* 0x000fe20008400000 */
[----:B------:R-:W-:Y:S01]  /*2d330*/  F2FP.SATFINITE.E4M3.F32.PACK_AB_MERGE_C R7, RZ, R7, RZ ;  /* 0x00000007ff07723e */ /* 0x000fe200048070ff */
[----:B------:R-:W2:Y:S01]  /*2d340*/  LDL.LU R36, [R1+0x3ac] ;  /* 0x0003ac0001247983 */ /* 0x000ea20000300800 */
[----:B------:R-:W-:Y:S02]  /*2d350*/  F2FP.SATFINITE.E4M3.F32.PACK_AB_MERGE_C R5, RZ, R5, RZ ;  /* 0x00000005ff05723e */ /* 0x000fe400048070ff */
[----:B------:R-:W-:-:S02]  /*2d360*/  F2FP.SATFINITE.E4M3.F32.PACK_AB_MERGE_C R6, RZ, R6, RZ ;  /* 0x00000006ff06723e */ /* 0x000fc400048070ff */
[C---:B------:R-:W-:Y:S01]  /*2d370*/  ISETP.LT.OR P6, PT, R0.reuse, 0x9a, !P3 ;  /* 0x0000009a0000780c */ /* 0x040fe20005fc1670 */
[----:B------:R0:W-:Y:S04]  /*2d380*/  @!P0 STG.E.U8 desc[UR22][R24.64+0x90], R7 ;  /* 0x0000900718008986 */ /* 0x0001e8000c101116 */
[----:B------:R-:W-:Y:S04]  /*2d390*/  @!P1 STG.E.U8 desc[UR22][R24.64+0x91], R6 ;  /* 0x0000910618009986 */ /* 0x000fe8000c101116 */
[----:B------:R1:W-:Y:S01]  /*2d3a0*/  @!P5 STG.E.U8 desc[UR22][R2.64+0x98], R5 ;  /* 0x000098050200d986 */ /* 0x0003e2000c101116 */
[----:B------:R-:W-:-:S02]  /*2d3b0*/  ISETP.LT.OR P1, PT, R0, 0x9a, !P2 ;  /* 0x0000009a0000780c */ /* 0x000fc40005721670 */
[----:B0-----:R-:W-:Y:S01]  /*2d3c0*/  F2FP.SATFINITE.E4M3.F32.PACK_AB_MERGE_C R7, RZ, R4, RZ ;  /* 0x00000004ff07723e */ /* 0x001fe200048070ff */
[----:B-1----:R-:W-:Y:S02]  /*2d3d0*/  FMUL R5, R35, UR21 ;  /* 0x0000001523057c20 */ /* 0x002fe40008400000 */
[----:B------:R-:W2:Y:S01]  /*2d3e0*/  LDL.LU R35, [R1+0x3b0] ;  /* 0x0003b00001237983 */ /* 0x000ea20000300800 */
[----:B------:R-:W-:Y:S01]  /*2d3f0*/  FMUL R6, R39, UR21 ;  /* 0x0000001527067c20 */ /* 0x000fe20008400000 */
[C---:B------:R-:W-:Y:S02]  /*2d400*/  ISETP.LT.OR P0, PT, R0.reuse, 0x99, !P2 ;  /* 0x000000990000780c */ /* 0x040fe40005701670 */
[----:B------:R-:W-:Y:S01]  /*2d410*/  ISETP.LT.OR P5, PT, R0, 0xa1, !P3 ;  /* 0x000000a10000780c */ /* 0x000fe20005fa1670 */
[----:B------:R0:W-:Y:S02]  /*2d420*/  @!P6 STG.E.U8 desc[UR22][R2.64+0x99], R7 ;  /* 0x000099070200e986 */ /* 0x0001e4000c101116 */
[----:B0-----:R-:W-:Y:S01]  /*2d430*/  F2FP.SATFINITE.E4M3.F32.PACK_AB_MERGE_C R7, RZ, R6, RZ ;  /* 0x00000006ff07723e */ /* 0x001fe200048070ff */
[----:B------:R-:W-:Y:S01]  /*2d440*/  FMUL R4, R33, UR21 ;  /* 0x0000001521047c20 */ /* 0x000fe20008400000 */
[----:B------:R-:W-:Y:S01]  /*2d450*/  F2FP.SATFINITE.E4M3.F32.PACK_AB_MERGE_C R6, RZ, R5, RZ ;  /* 0x00000005ff06723e */ /* 0x000fe200048070ff */
[----:B------:R-:W2:Y:S03]  /*2d460*/  LDL.LU R33, [R1+0x3b4] ;  /* 0x0003b40001217983 */ /* 0x000ea60000300800 */
[----:B------:R-:W-:Y:S01]  /*2d470*/  F2FP.SATFINITE.E4M3.F32.PACK_AB_MERGE_C R5, RZ, R4, RZ ;  /* 0x00000004ff05723e */ /* 0x000fe200048070ff */
[----:B------:R-:W-:Y:S04]  /*2d480*/  @!P1 STG.E.U8 desc[UR22][R24.64+0x99], R6 ;  /* 0x0000990618009986 */ /* 0x000fe8000c101116 */
[----:B------:R0:W-:Y:S04]  /*2d490*/  @!P0 STG.E.U8 desc[UR22][R24.64+0x98], R7 ;  /* 0x0000980718008986 */ /* 0x0001e8000c101116 */
[----:B------:R1:W-:Y:S01]  /*2d4a0*/  @!P5 STG.E.U8 desc[UR22][R2.64+0xa0], R5 ;  /* 0x0000a0050200d986 */ /* 0x0003e2000c101116 */
[----:B----4-:R-:W-:-:S03]  /*2d4b0*/  FMUL R4, R32, UR21 ;  /* 0x0000001520047c20 */ /* 0x010fc60008400000 */
[----:B------:R-:W4:Y:S02]  /*2d4c0*/  LDL.LU R32, [R1+0x3b8] ;  /* 0x0003b80001207983 */ /* 0x000f240000300800 */
[----:B0-----:R-:W-:Y:S01]  /*2d4d0*/  F2FP.SATFINITE.E4M3.F32.PACK_AB_MERGE_C R7, RZ, R4, RZ ;  /* 0x00000004ff07723e */ /* 0x001fe200048070ff */
[----:B---3--:R-:W-:Y:S02]  /*2d4e0*/  FMUL R6, R31, UR21 ;  /* 0x000000151f067c20 */ /* 0x008fe40008400000 */
[----:B------:R-:W3:Y:S01]  /*2d4f0*/  LDL.LU R31, [R1+0x3bc] ;  /* 0x0003bc00011f7983 */ /* 0x000ee20000300800 */
[----:B-1----:R-:W-:-:S03]  /*2d500*/  FMUL R5, R37, UR21 ;  /* 0x0000001525057c20 */ /* 0x002fc60008400000 */
[----:B------:R-:W3:Y:S01]  /*2d510*/  LDL.LU R37, [R1+0x3c0] ;  /* 0x0003c00001257983 */ /* 0x000ee20000300800 */
[----:B--2---:R-:W-:-:S03]  /*2d520*/  FMUL R4, R30, UR21 ;  /* 0x000000151e047c20 */ /* 0x004fc60008400000 */
[----:B------:R-:W2:Y:S01]  /*2d530*/  LDL.LU R30, [R1+0x3c4] ;  /* 0x0003c400011e7983 */ /* 0x000ea20000300800 */
[C---:B------:R-:W-:Y:S02]  /*2d540*/  ISETP.LT.OR P6, PT, R0.reuse, 0xa2, !P3 ;  /* 0x000000a20000780c */ /* 0x040fe40005fc1670 */
[C---:B------:R-:W-:Y:S02]  /*2d550*/  ISETP.LT.OR P1, PT, R0.reuse, 0xa2, !P2 ;  /* 0x000000a20000780c */ /* 0x040fe40005721670 */
[C---:B------:R-:W-:Y:S02]  /*2d560*/  ISETP.LT.OR P0, PT, R0.reuse, 0xa1, !P2 ;  /* 0x000000a10000780c */ /* 0x040fe40005701670 */
[----:B------:R-:W-:-:S07]  /*2d570*/  ISETP.LT.OR P5, PT, R0, 0xa9, !P3 ;  /* 0x000000a90000780c */ /* 0x000fce0005fa1670 */
[----:B------:R0:W-:Y:S01]  /*2d580*/  @!P6 STG.E.U8 desc[UR22][R2.64+0xa1], R7 ;  /* 0x0000a1070200e986 */ /* 0x0001e2000c101116 */
[----:B------:R-:W-:Y:S02]  /*2d590*/  ISETP.LT.OR P6, PT, R0, 0xaa, !P3 ;  /* 0x000000aa0000780c */ /* 0x000fe40005fc1670 */
[----:B0-----:R-:W-:Y:S02]  /*2d5a0*/  F2FP.SATFINITE.E4M3.F32.PACK_AB_MERGE_C R7, RZ, R6, RZ ;  /* 0x00000006ff07723e */ /* 0x001fe400048070ff */
[----:B------:R-:W-:Y:S02]  /*2d5b0*/  F2FP.SATFINITE.E4M3.F32.PACK_AB_MERGE_C R6, RZ, R5, RZ ;  /* 0x00000005ff06723e */ /* 0x000fe400048070ff */
[----:B------:R-:W-:Y:S01]  /*2d5c0*/  F2FP.SATFINITE.E4M3.F32.PACK_AB_MERGE_C R5, RZ, R4, RZ ;  /* 0x00000004ff05723e */ /* 0x000fe200048070ff */
[----:B------:R-:W-:Y:S02]  /*2d5d0*/  FMUL R4, R36, UR21 ;  /* 0x0000001524047c20 */ /* 0x000fe40008400000 */
[----:B------:R0:W-:Y:S04]  /*2d5e0*/  @!P1 STG.E.U8 desc[UR22][R24.64+0xa1], R6 ;  /* 0x0000a10618009986 */ /* 0x0001e8000c101116 */
[----:B------:R-:W2:Y:S01]  /*2d5f0*/  LDL.LU R36, [R1+0x3c8] ;  /* 0x0003c80001247983 */ /* 0x000ea20000300800 */
[----:B0-----:R-:W-:-:S03]  /*2d600*/  FMUL R6, R35, UR21 ;  /* 0x0000001523067c20 */ /* 0x001fc60008400000 */
[----:B------:R-:W2:Y:S04]  /*2d610*/  LDL.LU R35, [R1+0x3cc] ;  /* 0x0003cc0001237983 */ /* 0x000ea80000300800 */
[----:B------:R-:W-:Y:S01]  /*2d620*/  @!P0 STG.E.U8 desc[UR22][R24.64+0xa0], R7 ;  /* 0x0000a00718008986 */ /* 0x000fe2000c101116 */
[----:B------:R-:W-:-:S03]  /*2d630*/  ISETP.LT.OR P0, PT, R0, 0xa9, !P2 ;  /* 0x000000a90000780c */ /* 0x000fc60005701670 */
[----:B------:R0:W-:Y:S02]  /*2d640*/  @!P5 STG.E.U8 desc[UR22][R2.64+0xa8], R5 ;  /* 0x0000a8050200d986 */ /* 0x0001e4000c101116 */
[----:B0-----:R-:W-:Y:S01]  /*2d650*/  F2FP.SATFINITE.E4M3.F32.PACK_AB_MERGE_C R5, RZ, R4, RZ ;  /* 0x00000004ff05723e */ /* 0x001fe200048070ff */
[----:B------:R-:W-:Y:S02]  /*2d660*/  FMUL R4, R33, UR21 ;  /* 0x0000001521047c20 */ /* 0x000fe40008400000 */
[----:B------:R-:W2:Y:S04]  /*2d670*/  LDL.LU R33, [R1+0x3d0] ;  /* 0x0003d00001217983 */ /* 0x000ea80000300800 */
[----:B------:R4:W-:Y:S01]  /*2d680*/  @!P6 STG.E.U8 desc[UR22][R2.64+0xa9], R5 ;  /* 0x0000a9050200e986 */ /* 0x0009e2000c101116 */
[----:B------:R-:W-:-:S02]  /*2d690*/  F2FP.SATFINITE.E4M3.F32.PACK_AB_MERGE_C R7, RZ, R6, RZ ;  /* 0x00000006ff07723e */ /* 0x000fc400048070ff */
[----:B------:R-:W-:Y:S01]  /*2d6a0*/  F2FP.SATFINITE.E4M3.F32.PACK_AB_MERGE_C R6, RZ, R4, RZ ;  /* 0x00000004ff06723e */ /* 0x000fe200048070ff */
[----:B----4-:R-:W-:Y:S02]  /*2d6b0*/  FMUL R5, R32, UR21 ;  /* 0x0000001520057c20 */ /* 0x010fe40008400000 */
[----:B------:R-:W4:Y:S04]  /*2d6c0*/  LDL.LU R32, [R1+0x3d4] ;  /* 0x0003d40001207983 */ /* 0x000f280000300800 */
[----:B------:R0:W-:Y:S01]  /*2d6d0*/  @!P0 STG.E.U8 desc[UR22][R24.64+0xa8], R7 ;  /* 0x0000a80718008986 */ /* 0x0001e2000c101116 */
[----:B---3--:R-:W-:-:S03]  /*2d6e0*/  FMUL R4, R31, UR21 ;  /* 0x000000151f047c20 */ /* 0x008fc60008400000 */
[----:B------:R-:W3:Y:S02]  /*2d6f0*/  LDL.LU R31, [R1+0x3d8] ;  /* 0x0003d800011f7983 */ /* 0x000ee40000300800 */
[----:B0-----:R-:W-:Y:S01]  /*2d700*/  F2FP.SATFINITE.E4M3.F32.PACK_AB_MERGE_C R7, RZ, R4, RZ ;  /* 0x00000004ff07723e */ /* 0x001fe200048070ff */
[----:B--2---:R-:W-:Y:S02]  /*2d710*/  FMUL R4, R30, UR21 ;  /* 0x000000151e047c20 */ /* 0x004fe40008400000 */
[----:B------:R-:W2:Y:S01]  /*2d720*/  LDL.LU R30, [R1+0x3dc] ;  /* 0x0003dc00011e7983 */ /* 0x000ea20000300800 */
[C---:B------:R-:W-:Y:S02]  /*2d730*/  ISETP.LT.OR P1, PT, R0.reuse, 0xaa, !P2 ;  /* 0x000000aa0000780c */ /* 0x040fe40005721670 */
[C---:B------:R-:W-:Y:S02]  /*2d740*/  ISETP.LT.OR P5, PT, R0.reuse, 0xb1, !P3 ;  /* 0x000000b10000780c */ /* 0x040fe40005fa1670 */
[----:B------:R-:W-:-:S02]  /*2d750*/  ISETP.LT.OR P6, PT, R0, 0xb2, !P3 ;  /* 0x000000b20000780c */ /* 0x000fc40005fc1670 */
[----:B------:R-:W-:-:S07]  /*2d760*/  F2FP.SATFINITE.E4M3.F32.PACK_AB_MERGE_C R5, RZ, R5, RZ ;  /* 0x00000005ff05723e */ /* 0x000fce00048070ff */
[----:B------:R0:W-:Y:S01]  /*2d770*/  @!P1 STG.E.U8 desc[UR22][R24.64+0xa9], R6 ;  /* 0x0000a90618009986 */ /* 0x0001e2000c101116 */
[----:B------:R-:W-:-:S03]  /*2d780*/  ISETP.LT.OR P1, PT, R0, 0xb1, !P2 ;  /* 0x000000b10000780c */ /* 0x000fc60005721670 */
[----:B------:R-:W-:Y:S01]  /*2d790*/  @!P5 STG.E.U8 desc[UR22][R2.64+0xb0], R5 ;  /* 0x0000b0050200d986 */ /* 0x000fe2000c101116 */
[----:B------:R-:W-:-:S03]  /*2d7a0*/  ISETP.LT.OR P5, PT, R0, 0xb2, !P2 ;  /* 0x000000b20000780c */ /* 0x000fc600057a1670 */
[----:B------:R1:W-:Y:S01]  /*2d7b0*/  @!P6 STG.E.U8 desc[UR22][R2.64+0xb1], R7 ;  /* 0x0000b1070200e986 */ /* 0x0003e2000c101116 */
[----:B------:R-:W-:Y:S01]  /*2d7c0*/  ISETP.LT.OR P6, PT, R0, 0xba, !P3 ;  /* 0x000000ba0000780c */ /* 0x000fe20005fc1670 */
[----:B0-----:R-:W-:Y:S01]  /*2d7d0*/  FMUL R6, R37, UR21 ;  /* 0x0000001525067c20 */ /* 0x001fe20008400000 */
[----:B-1----:R-:W-:Y:S01]  /*2d7e0*/  F2FP.SATFINITE.E4M3.F32.PACK_AB_MERGE_C R7, RZ, R4, RZ ;  /* 0x00000004ff07723e */ /* 0x002fe200048070ff */
[----:B------:R-:W-:Y:S02]  /*2d7f0*/  FMUL R5, R36, UR21 ;  /* 0x0000001524057c20 */ /* 0x000fe40008400000 */
[----:B------:R-:W2:Y:S01]  /*2d800*/  LDL.LU R36, [R1+0x3e0] ;  /* 0x0003e00001247983 */ /* 0x000ea20000300800 */
[----:B------:R-:W-:Y:S01]  /*2d810*/  F2FP.SATFINITE.E4M3.F32.PACK_AB_MERGE_C R8, RZ, R6, RZ ;  /* 0x00000006ff08723e */ /* 0x000fe200048070ff */
[----:B------:R-:W-:Y:S02]  /*2d820*/  FMUL R4, R35, UR21 ;  /* 0x0000001523047c20 */ /* 0x000fe40008400000 */
[----:B------:R-:W2:Y:S01]  /*2d830*/  LDL.LU R35, [R1+0x3e4] ;  /* 0x0003e40001237983 */ /* 0x000ea20000300800 */
[----:B------:R-:W-:-:S02]  /*2d840*/  F2FP.SATFINITE.E4M3.F32.PACK_AB_MERGE_C R6, RZ, R5, RZ ;  /* 0x00000005ff06723e */ /* 0x000fc400048070ff */
[----:B------:R-:W-:Y:S02]  /*2d850*/  F2FP.SATFINITE.E4M3.F32.PACK_AB_MERGE_C R5, RZ, R4, RZ ;  /* 0x00000004ff05723e */ /* 0x000fe400048070ff */
[----:B------:R-:W-:Y:S01]  /*2d860*/  ISETP.LT.OR P0, PT, R0, 0xb9, !P3 ;  /* 0x000000b90000780c */ /* 0x000fe20005f01670 */
[----:B------:R-:W-:Y:S04]  /*2d870*/  @!P1 STG.E.U8 desc[UR22][R24.64+0xb0], R8 ;  /* 0x0000b00818009986 */ /* 0x000fe8000c101116 */
[----:B------:R0:W-:Y:S04]  /*2d880*/  @!P5 STG.E.U8 desc[UR22][R24.64+0xb1], R7 ;  /* 0x0000b1071800d986 */ /* 0x0001e8000c101116 */
[----:B------:R4:W-:Y:S01]  /*2d890*/  @!P6 STG.E.U8 desc[UR22][R2.64+0xb9], R5 ;  /* 0x0000b9050200e986 */ /* 0x0009e2000c101116 */
[----:B------:R-:W-:-:S03]  /*2d8a0*/  FMUL R4, R33, UR21 ;  /* 0x0000001521047c20 */ /* 0x000fc60008400000 */
[----:B------:R-:W2:Y:S02]  /*2d8b0*/  LDL.LU R33, [R1+0x3e8] ;  /* 0x0003e80001217983 */ /* 0x000ea40000300800 */
[----:B0-----:R-:W-:Y:S02]  /*2d8c0*/  F2FP.SATFINITE.E4M3.F32.PACK_AB_MERGE_C R7, RZ, R4, RZ ;  /* 0x00000004ff07723e */ /* 0x001fe400048070ff */
[----:B------:R0:W-:Y:S01]  /*2d8d0*/  @!P0 STG.E.U8 desc[UR22][R2.64+0xb8], R6 ;  /* 0x0000b80602008986 */ /* 0x0001e2000c101116 */
[----:B----4-:R-:W-:-:S03]  /*2d8e0*/  FMUL R5, R32, UR21 ;  /* 0x0000001520057c20 */ /* 0x010fc60008400000 */
[----:B------:R-:W4:Y:S02]  /*2d8f0*/  LDL.LU R32, [R1+0x3ec] ;  /* 0x0003ec0001207983 */ /* 0x000f240000300800 */
[----:B0-----:R-:W-:Y:S01]  /*2d900*/  F2FP.SATFINITE.E4M3.F32.PACK_AB_MERGE_C R6, RZ, R5, RZ ;  /* 0x00000005ff06723e */ /* 0x001fe200048070ff */
[----:B---3--:R-:W-:Y:S02]  /*2d910*/  FMUL R4, R31, UR21 ;  /* 0x000000151f047c20 */ /* 0x008fe40008400000 */
[----:B------:R-:W3:Y:S03]  /*2d920*/  LDL.LU R31, [R1+0x3f0] ;  /* 0x0003f000011f7983 */ /* 0x000ee60000300800 */
[----:B------:R-:W-:Y:S01]  /*2d930*/  F2FP.SATFINITE.E4M3.F32.PACK_AB_MERGE_C R5, RZ, R4, RZ ;  /* 0x00000004ff05723e */ /* 0x000fe200048070ff */
[----:B--2---:R-:W-:Y:S02]  /*2d940*/  FMUL R4, R30, UR21 ;  /* 0x000000151e047c20 */ /* 0x004fe40008400000 */
[----:B------:R-:W2:Y:S01]  /*2d950*/  LDL.LU R30, [R1+0x3f4] ;  /* 0x0003f400011e7983 */ /* 0x000ea20000300800 */
[----:B------:R-:W-:-:S02]  /*2d960*/  ISETP.LT.OR P5, PT, R0, 0xb9, !P2 ;  /* 0x000000b90000780c */ /* 0x000fc400057a1670 */
[----:B------:R-:W-:Y:S01]  /*2d970*/  ISETP.GE.AND P1, PT, R34, 0x81, PT ;  /* 0x000000812200780c */ /* 0x000fe20003f26270 */
[----:B------:R-:W2:Y:S01]  /*2d980*/  LDL.LU R37, [R1+0x3f8] ;  /* 0x0003f80001257983 */ /* 0x000ea20000300800 */
[C---:B------:R-:W-:Y:S02]  /*2d990*/  ISETP.LT.OR P0, PT, R0.reuse, 0xba, !P2 ;  /* 0x000000ba0000780c */ /* 0x040fe40005701670 */
[----:B------:R-:W-:-:S07]  /*2d9a0*/  ISETP.LT.OR P6, PT, R0, 0x1, !P1 ;  /* 0x000000010000780c */ /* 0x000fce0004fc1670 */
[----:B------:R-:W-:Y:S01]  /*2d9b0*/  @!P5 STG.E.U8 desc[UR22][R24.64+0xb8], R7 ;  /* 0x0000b8071800d986 */ /* 0x000fe2000c101116 */
[----:B------:R-:W-:Y:S02]  /*2d9c0*/  ISETP.LT.OR P5, PT, R0, 0x2, !P1 ;  /* 0x000000020000780c */ /* 0x000fe40004fa1670 */
[----:B------:R-:W-:Y:S01]  /*2d9d0*/  F2FP.SATFINITE.E4M3.F32.PACK_AB_MERGE_C R4, RZ, R4, RZ ;  /* 0x00000004ff04723e */ /* 0x000fe200048070ff */
[----:B------:R-:W-:Y:S01]  /*2d9e0*/  @!P0 STG.E.U8 desc[UR22][R24.64+0xb9], R6 ;  /* 0x0000b90618008986 */ /* 0x000fe2000c101116 */
[----:B------:R-:W-:-:S03]  /*2d9f0*/  ISETP.GE.AND P0, PT, R34, 0x89, PT ;  /* 0x000000892200780c */ /* 0x000fc60003f06270 */
[----:B------:R0:W-:Y:S01]  /*2da00*/  @!P6 STG.E.U8 desc[UR22][R28.64], R5 ;  /* 0x000000051c00e986 */ /* 0x0001e2000c101116 */
[----:B------:R-:W-:-:S05]  /*2da10*/  ISETP.LT.OR P6, PT, R0, 0x1, !P0 ;  /* 0x000000010000780c */ /* 0x000fca00047c1670 */
[----:B------:R1:W-:Y:S01]  /*2da20*/  @!P5 STG.E.U8 desc[UR22][R28.64+0x1], R4 ;  /* 0x000001041c00d986 */ /* 0x0003e2000c101116 */
[----:B------:R-:W-:Y:S01]  /*2da30*/  ISETP.LT.OR P5, PT, R0, 0x2, !P0 ;  /* 0x000000020000780c */ /* 0x000fe200047a1670 */
[----:B0-----:R-:W-:Y:S02]  /*2da40*/  FMUL R5, R36, UR21 ;  /* 0x0000001524057c20 */ /* 0x001fe40008400000 */
[----:B------:R-:W2:Y:S03]  /*2da50*/  LDL.LU R36, [R1+0x3fc] ;  /* 0x0003fc0001247983 */ /* 0x000ea60000300800 */
[----:B------:R-:W-:Y:S01]  /*2da60*/  F2FP.SATFINITE.E4M3.F32.PACK_AB_MERGE_C R5, RZ, R5, RZ ;  /* 0x00000005ff05723e */ /* 0x000fe200048070ff */
[----:B-1----:R-:W-:Y:S02]  /*2da70*/  FMUL R4, R35, UR21 ;  /* 0x0000001523047c20 */ /* 0x002fe40008400000 */
[----:B------:R-:W2:Y:S03]  /*2da80*/  LDL.LU R35, [R1+0x400] ;  /* 0x0004000001237983 */ /* 0x000ea60000300800 */
[----:B------:R-:W-:Y:S01]  /*2da90*/  F2FP.SATFINITE.E4M3.F32.PACK_AB_MERGE_C R4, RZ, R4, RZ ;  /* 0x00000004ff04723e */ /* 0x000fe200048070ff */
[----:B------:R0:W-:Y:S01]  /*2daa0*/  @!P6 STG.E.U8 desc[UR22][R26.64], R5 ;  /* 0x000000051a00e986 */ /* 0x0001e2000c101116 */
[----:B------:R-:W-:-:S03]  /*2dab0*/  ISETP.LT.OR P6, PT, R0, 0x9, !P1 ;  /* 0x000000090000780c */ /* 0x000fc60004fc1670 */
[----:B------:R4:W-:Y:S01]  /*2dac0*/  @!P5 STG.E.U8 desc[UR22][R26.64+0x1], R4 ;  /* 0x000001041a00d986 */ /* 0x0009e2000c101116 */
[----:B------:R-:W-:Y:S01]  /*2dad0*/  ISETP.LT.OR P5, PT, R0, 0xa, !P1 ;  /* 0x0000000a0000780c */ /* 0x000fe20004fa1670 */
[----:B0-----:R-:W-:Y:S02]  /*2dae0*/  FMUL R5, R33, UR21 ;  /* 0x0000001521057c20 */ /* 0x001fe40008400000 */
[----:B------:R-:W2:Y:S03]  /*2daf0*/  LDL.LU R33, [R1+0x404] ;  /* 0x0004040001217983 */ /* 0x000ea60000300800 */
[----:B------:R-:W-:Y:S01]  /*2db00*/  F2FP.SATFINITE.E4M3.F32.PACK_AB_MERGE_C R5, RZ, R5, RZ ;  /* 0x00000005ff05723e */ /* 0x000fe200048070ff */
[----:B----4-:R-:W-:Y:S02]  /*2db10*/  FMUL R4, R32, UR21 ;  /* 0x0000001520047c20 */ /* 0x010fe40008400000 */
[----:B------:R-:W4:Y:S03]  /*2db20*/  LDL.LU R32, [R1+0x408] ;  /* 0x0004080001207983 */ /* 0x000f260000300800 */
[----:B------:R-:W-:Y:S01]  /*2db30*/  F2FP.SATFINITE.E4M3.F32.PACK_AB_MERGE_C R4, RZ, R4, RZ ;  /* 0x00000004ff04723e */ /* 0x000fe200048070ff */
[----:B------:R3:W-:Y:S04]  /*2db40*/  @!P6 STG.E.U8 desc[UR22][R28.64+0x8], R5 ;  /* 0x000008051c00e986 */ /* 0x0007e8000c101116 */
[----:B------:R2:W-:Y:S01]  /*2db50*/  @!P5 STG.E.U8 desc[UR22][R28.64+0x9], R4 ;  /* 0x000009041c00d986 */ /* 0x0005e2000c101116 */
[----:B---3--:R-:W-:-:S03]  /*2db60*/  FMUL R5, R31, UR21 ;  /* 0x000000151f057c20 */ /* 0x008fc60008400000 */
[----:B------:R-:W3:Y:S01]  /*2db70*/  LDL.LU R31, [R1+0x40c] ;  /* 0x00040c00011f7983 */ /* 0x000ee20000300800 */
[----:B--2---:R-:W-:-:S03]  /*2db80*/  FMUL R4, R30, UR21 ;  /* 0x000000151e047c20 */ /* 0x004fc60008400000 */
[----:B------:R-:W2:Y:S01]  /*2db90*/  LDL.LU R30, [R1+0x410] ;  /* 0x00041000011e7983 */ /* 0x000ea20000300800 */
[C---:B------:R-:W-:Y:S02]  /*2dba0*/  ISETP.LT.OR P6, PT, R0.reuse, 0x9, !P0 ;  /* 0x000000090000780c */ /* 0x040fe400047c1670 */
[----:B------:R-:W-:Y:S02]  /*2dbb0*/  F2FP.SATFINITE.E4M3.F32.PACK_AB_MERGE_C R5, RZ, R5, RZ ;  /* 0x00000005ff05723e */ /* 0x000fe400048070ff */
[----:B------:R-:W-:-:S09]  /*2dbc0*/  ISETP.LT.OR P5, PT, R0, 0xa, !P0 ;  /* 0x0000000a0000780c */ /* 0x000fd200047a1670 */
[----:B------:R0:W-:Y:S01]  /*2dbd0*/  @!P6 STG.E.U8 desc[UR22][R26.64+0x8], R5 ;  /* 0x000008051a00e986 */ /* 0x0001e2000c101116 */
[C---:B------:R-:W-:Y:S02]  /*2dbe0*/  ISETP.LT.OR P6, PT, R0.reuse, 0x11, !P1 ;  /* 0x000000110000780c */ /* 0x040fe40004fc1670 */
[----:B------:R-:W-:Y:S01]  /*2dbf0*/  F2FP.SATFINITE.E4M3.F32.PACK_AB_MERGE_C R4, RZ, R4, RZ ;  /* 0x00000004ff04723e */ /* 0x000fe200048070ff */
[----:B0-----:R-:W-:Y:S02]  /*2dc00*/  FMUL R5, R37, UR21 ;  /* 0x0000001525057c20 */ /* 0x001fe40008400000 */
[----:B------:R-:W2:Y:S03]  /*2dc10*/  LDL.LU R37, [R1+0x414] ;  /* 0x0004140001257983 */ /* 0x000ea60000300800 */
[----:B------:R-:W-:Y:S01]  /*2dc20*/  F2FP.SATFINITE.E4M3.F32.PACK_AB_MERGE_C R5, RZ, R5, RZ ;  /* 0x00000005ff05723e */ /* 0x000fe200048070ff */
[----:B------:R0:W-:Y:S01]  /*2dc30*/  @!P5 STG.E.U8 desc[UR22][R26.64+0x9], R4 ;  /* 0x000009041a00d986 */ /* 0x0001e2000c101116 */
[----:B------:R-:W-:-:S03]  /*2dc40*/  ISETP.LT.OR P5, PT, R0, 0x12, !P1 ;  /* 0x000000120000780c */ /* 0x000fc60004fa1670 */
[----:B------:R1:W-:Y:S01]  /*2dc50*/  @!P6 STG.E.U8 desc[UR22][R28.64+0x10], R5 ;  /* 0x000010051c00e986 */ /* 0x0003e2000c101116 */
[----:B------:R-:W-:Y:S01]  /*2dc60*/  ISETP.LT.OR P6, PT, R0, 0x11, !P0 ;  /* 0x000000110000780c */ /* 0x000fe200047c1670 */
[----:B0-----:R-:W-:Y:S02]  /*2dc70*/  FMUL R4, R36, UR21 ;  /* 0x0000001524047c20 */ /* 0x001fe40008400000 */
[----:B------:R-:W2:Y:S01]  /*2dc80*/  LDL.LU R36, [R1+0x418] ;  /* 0x0004180001247983 */ /* 0x000ea20000300800 */
[----:B-1----:R-:W-:-:S03]  /*2dc90*/  FMUL R5, R35, UR21 ;  /* 0x0000001523057c20 */ /* 0x002fc60008400000 */
[----:B------:R-:W2:Y:S01]  /*2dca0*/  LDL.LU R35, [R1+0x41c] ;  /* 0x00041c0001237983 */ /* 0x000ea20000300800 */
[----:B------:R-:W-:Y:S02]  /*2dcb0*/  F2FP.SATFINITE.E4M3.F32.PACK_AB_MERGE_C R4, RZ, R4, RZ ;  /* 0x00000004ff04723e */ /* 0x000fe400048070ff */
[----:B------:R-:W-:-:S03]  /*2dcc0*/  F2FP.SATFINITE.E4M3.F32.PACK_AB_MERGE_C R5, RZ, R5, RZ ;  /* 0x00000005ff05723e */ /* 0x000fc600048070ff */
        /* <DEDUP_REMOVED lines=230> */
[----:B------:R-:W-:Y:S02]  /*2eb30*/  ISETP.LT.OR P5, PT, R0, 0x72, !P1 ;  /* 0x000000720000780c */ /* 0x000fe40004fa1670 */
[----:B------:R-:W-:Y:S01]  /*2eb40*/  F2FP.SATFINITE.E4M3.F32.PACK_AB_MERGE_C R5, RZ, R5, RZ ;  /* 0x00000005ff05723e */ /* 0x000fe200048070ff */
[----:B0-----:R-:W-:-:S04]  /*2eb50*/  FMUL R4, R37, UR21 ;  /* 0x0000001525047c20 */ /* 0x001fc80008400000 */
[----:B------:R0:W-:Y:S01]  /*2eb60*/  @!P6 STG.E.U8 desc[UR22][R28.64+0x70], R5 ;  /* 0x000070051c00e986 */ /* 0x0001e2000c101116 */
[----:B------:R-:W-:-:S03]  /*2eb70*/  F2FP.SATFINITE.E4M3.F32.PACK_AB_MERGE_C R4, RZ, R4, RZ ;  /* 0x00000004ff04723e */ /* 0x000fc600048070ff */
[----:B------:R-:W2:Y:S01]  /*2eb80*/  LDL.LU R37, [R1+0x4d8] ;  /* 0x0004d80001257983 */ /* 0x000ea20000300800 */
[----:B------:R-:W-:-:S03]  /*2eb90*/  ISETP.LT.OR P6, PT, R0, 0x71, !P0 ;  /* 0x000000710000780c */ /* 0x000fc600047c1670 */
[----:B------:R1:W-:Y:S01]  /*2eba0*/  @!P5 STG.E.U8 desc[UR22][R28.64+0x71], R4 ;  /* 0x000071041c00d986 */ /* 0x0003e2000c101116 */
[----:B------:R-:W-:Y:S01]  /*2ebb0*/  ISETP.LT.OR P5, PT, R0, 0x72, !P0 ;  /* 0x000000720000780c */ /* 0x000fe200047a1670 */
[----:B0-----:R-:W-:Y:S02]  /*2ebc0*/  FMUL R5, R36, UR21 ;  /* 0x0000001524057c20 */ /* 0x001fe40008400000 */
[----:B------:R-:W2:Y:S01]  /*2ebd0*/  LDL.LU R36, [R1+0x4dc] ;  /* 0x0004dc0001247983 */ /* 0x000ea20000300800 */
[----:B-1----:R-:W-:Y:S02]  /*2ebe0*/  FMUL R4, R35, UR21 ;  /* 0x0000001523047c20 */ /* 0x002fe40008400000 */
[----:B------:R-:W-:Y:S01]  /*2ebf0*/  F2FP.SATFINITE.E4M3.F32.PACK_AB_MERGE_C R5, RZ, R5, RZ ;  /* 0x00000005ff05723e */ /* 0x000fe200048070ff */
[----:B------:R-:W2:Y:S02]  /*2ec00*/  LDL.LU R35, [R1+0x4e0] ;  /* 0x0004e00001237983 */ /* 0x000ea40000300800 */
[----:B------:R-:W-:-:S02]  /*2ec10*/  F2FP.SATFINITE.E4M3.F32.PACK_AB_MERGE_C R4, RZ, R4, RZ ;  /* 0x00000004ff04723e */ /* 0x000fc400048070ff */
[----:B------:R0:W-:Y:S04]  /*2ec20*/  @!P6 STG.E.U8 desc[UR22][R26.64+0x70], R5 ;  /* 0x000070051a00e986 */ /* 0x0001e8000c101116 */
[----:B------:R4:W-:Y:S01]  /*2ec30*/  @!P5 STG.E.U8 desc[UR22][R26.64+0x71], R4 ;  /* 0x000071041a00d986 */ /* 0x0009e2000c101116 */
[----:B------:R-:W-:Y:S01]  /*2ec40*/  ISETP.LT.OR P5, PT, R0, 0x7a, !P1 ;  /* 0x0000007a0000780c */ /* 0x000fe20004fa1670 */
[----:B0-----:R-:W-:Y:S02]  /*2ec50*/  FMUL R5, R33, UR21 ;  /* 0x0000001521057c20 */ /* 0x001fe40008400000 */
[----:B------:R-:W2:Y:S03]  /*2ec60*/  LDL.LU R33, [R1+0x4e4] ;  /* 0x0004e40001217983 */ /* 0x000ea60000300800 */
[----:B------:R-:W-:Y:S01]  /*2ec70*/  F2FP.SATFINITE.E4M3.F32.PACK_AB_MERGE_C R6, RZ, R5, RZ ;  /* 0x00000005ff06723e */ /* 0x000fe200048070ff */
[----:B----4-:R-:W-:-:S02]  /*2ec80*/  FMUL R4, R32, UR21 ;  /* 0x0000001520047c20 */ /* 0x010fc40008400000 */
[----:B------:R-:W4:Y:S03]  /*2ec90*/  LDL.LU R32, [R1+0x4e8] ;  /* 0x0004e80001207983 */ /* 0x000f260000300800 */
[----:B------:R-:W-:-:S05]  /*2eca0*/  F2FP.SATFINITE.E4M3.F32.PACK_AB_MERGE_C R5, RZ, R4, RZ ;  /* 0x00000004ff05723e */ /* 0x000fca00048070ff */
[----:B------:R2:W-:Y:S01]  /*2ecb0*/  @!P5 STG.E.U8 desc[UR22][R28.64+0x79], R5 ;  /* 0x000079051c00d986 */ /* 0x0005e2000c101116 */
[----:B---3--:R-:W-:-:S03]  /*2ecc0*/  FMUL R4, R31, UR21 ;  /* 0x000000151f047c20 */ /* 0x008fc60008400000 */
[----:B------:R-:W3:Y:S01]  /*2ecd0*/  LDL.LU R31, [R1+0x4ec] ;  /* 0x0004ec00011f7983 */ /* 0x000ee20000300800 */
[----:B--2---:R-:W-:-:S03]  /*2ece0*/  FMUL R5, R30, UR21 ;  /* 0x000000151e057c20 */ /* 0x004fc60008400000 */
[----:B------:R-:W2:Y:S01]  /*2ecf0*/  LDL.LU R30, [R1+0x4f0] ;  /* 0x0004f000011e7983 */ /* 0x000ea20000300800 */
[----:B------:R-:W-:Y:S02]  /*2ed00*/  ISETP.LT.OR P6, PT, R0, 0x79, !P1 ;  /* 0x000000790000780c */ /* 0x000fe40004fc1670 */
[----:B------:R-:W-:-:S11]  /*2ed10*/  F2FP.SATFINITE.E4M3.F32.PACK_AB_MERGE_C R4, RZ, R4, RZ ;  /* 0x00000004ff04723e */ /* 0x000fd600048070ff */
[----:B------:R-:W-:Y:S01]  /*2ed20*/  @!P6 STG.E.U8 desc[UR22][R28.64+0x78], R6 ;  /* 0x000078061c00e986 */ /* 0x000fe2000c101116 */
[C---:B------:R-:W-:Y:S02]  /*2ed30*/  ISETP.LT.OR P6, PT, R0.reuse, 0x79, !P0 ;  /* 0x000000790000780c */ /* 0x040fe400047c1670 */
[----:B------:R-:W-:-:S11]  /*2ed40*/  ISETP.LT.OR P5, PT, R0, 0x7a, !P0 ;  /* 0x0000007a0000780c */ /* 0x000fd600047a1670 */
[----:B------:R0:W-:Y:S01]  /*2ed50*/  @!P6 STG.E.U8 desc[UR22][R26.64+0x78], R4 ;  /* 0x000078041a00e986 */ /* 0x0001e2000c101116 */
[----:B------:R-:W-:Y:S01]  /*2ed60*/  ISETP.LT.OR P6, PT, R0, 0x81, !P1 ;  /* 0x000000810000780c */ /* 0x000fe20004fc1670 */
[----:B0-----:R-:W-:Y:S02]  /*2ed70*/  FMUL R4, R37, UR21 ;  /* 0x0000001525047c20 */ /* 0x001fe40008400000 */
[----:B------:R-:W2:Y:S01]  /*2ed80*/  LDL.LU R37, [R1+0x4f4] ;  /* 0x0004f40001257983 */ /* 0x000ea20000300800 */
[----:B------:R-:W-:Y:S02]  /*2ed90*/  FMUL R6, R36, UR21 ;  /* 0x0000001524067c20 */ /* 0x000fe40008400000 */
[----:B------:R-:W-:Y:S01]  /*2eda0*/  F2FP.SATFINITE.E4M3.F32.PACK_AB_MERGE_C R7, RZ, R4, RZ ;  /* 0x00000004ff07723e */ /* 0x000fe200048070ff */
[----:B------:R-:W2:Y:S02]  /*2edb0*/  LDL.LU R36, [R1+0x4f8] ;  /* 0x0004f80001247983 */ /* 0x000ea40000300800 */
[----:B------:R-:W-:Y:S01]  /*2edc0*/  F2FP.SATFINITE.E4M3.F32.PACK_AB_MERGE_C R9, RZ, R6, RZ ;  /* 0x00000006ff09723e */ /* 0x000fe200048070ff */
[----:B------:R-:W-:-:S02]  /*2edd0*/  FMUL R6, R35, UR21 ;  /* 0x0000001523067c20 */ /* 0x000fc40008400000 */
[----:B------:R-:W2:Y:S01]  /*2ede0*/  LDL.LU R35, [R1+0x4fc] ;  /* 0x0004fc0001237983 */ /* 0x000ea20000300800 */
[----:B------:R-:W-:-:S05]  /*2edf0*/  F2FP.SATFINITE.E4M3.F32.PACK_AB_MERGE_C R5, RZ, R5, RZ ;  /* 0x00000005ff05723e */ /* 0x000fca00048070ff */
[----:B------:R-:W-:Y:S01]  /*2ee00*/  @!P5 STG.E.U8 desc[UR22][R26.64+0x79], R5 ;  /* 0x000079051a00d986 */ /* 0x000fe2000c101116 */
[----:B------:R-:W-:-:S03]  /*2ee10*/  FMUL R4, R33, UR21 ;  /* 0x0000001521047c20 */ /* 0x000fc60008400000 */
[----:B------:R-:W2:Y:S02]  /*2ee20*/  LDL.LU R33, [R1+0x500] ;  /* 0x0005000001217983 */ /* 0x000ea40000300800 */
[----:B------:R-:W-:Y:S02]  /*2ee30*/  F2FP.SATFINITE.E4M3.F32.PACK_AB_MERGE_C R13, RZ, R4, RZ ;  /* 0x00000004ff0d723e */ /* 0x000fe400048070ff */
[----:B------:R0:W-:Y:S01]  /*2ee40*/  @!P6 STG.E.U8 desc[UR22][R28.64+0x80], R7 ;  /* 0x000080071c00e986 */ /* 0x0001e2000c101116 */
[----:B----4-:R-:W-:-:S03]  /*2ee50*/  FMUL R4, R32, UR21 ;  /* 0x0000001520047c20 */ /* 0x010fc60008400000 */
[----:B------:R-:W4:Y:S02]  /*2ee60*/  LDL.LU R32, [R1+0x504] ;  /* 0x0005040001207983 */ /* 0x000f240000300800 */
[----:B0-----:R-:W-:Y:S01]  /*2ee70*/  F2FP.SATFINITE.E4M3.F32.PACK_AB_MERGE_C R7, RZ, R4, RZ ;  /* 0x00000004ff07723e */ /* 0x001fe200048070ff */
[----:B---3--:R-:W-:Y:S02]  /*2ee80*/  FMUL R5, R31, UR21 ;  /* 0x000000151f057c20 */ /* 0x008fe40008400000 */
[----:B------:R-:W3:Y:S01]  /*2ee90*/  LDL.LU R31, [R1+0x508] ;  /* 0x00050800011f7983 */ /* 0x000ee20000300800 */
[----:B--2---:R-:W-:-:S03]  /*2eea0*/  FMUL R4, R30, UR21 ;  /* 0x000000151e047c20 */ /* 0x004fc60008400000 */
[----:B------:R-:W2:Y:S01]  /*2eeb0*/  LDL.LU R30, [R1+0x50c] ;  /* 0x00050c00011e7983 */ /* 0x000ea20000300800 */
[C---:B------:R-:W-:Y:S02]  /*2eec0*/  ISETP.LT.OR P5, PT, R0.reuse, 0x82, !P1 ;  /* 0x000000820000780c */ /* 0x040fe40004fa1670 */
[----:B------:R-:W-:Y:S02]  /*2eed0*/  ISETP.LT.OR P6, PT, R0, 0x81, !P0 ;  /* 0x000000810000780c */ /* 0x000fe400047c1670 */
[----:B------:R-:W-:-:S09]  /*2eee0*/  F2FP.SATFINITE.E4M3.F32.PACK_AB_MERGE_C R11, RZ, R6, RZ ;  /* 0x00000006ff0b723e */ /* 0x000fd200048070ff */
[----:B------:R0:W-:Y:S01]  /*2eef0*/  @!P5 STG.E.U8 desc[UR22][R28.64+0x81], R9 ;  /* 0x000081091c00d986 */ /* 0x0001e2000c101116 */
[----:B------:R-:W-:-:S03]  /*2ef00*/  ISETP.LT.OR P5, PT, R0, 0x82, !P0 ;  /* 0x000000820000780c */ /* 0x000fc600047a1670 */
[----:B------:R1:W-:Y:S01]  /*2ef10*/  @!P6 STG.E.U8 desc[UR22][R26.64+0x80], R11 ;  /* 0x0000800b1a00e986 */ /* 0x0003e2000c101116 */
[----:B------:R-:W-:-:S09]  /*2ef20*/  ISETP.LT.OR P6, PT, R0, 0x89, !P1 ;  /* 0x000000890000780c */ /* 0x000fd20004fc1670 */
[----:B------:R1:W-:Y:S01]  /*2ef30*/  @!P5 STG.E.U8 desc[UR22][R26.64+0x81], R13 ;  /* 0x0000810d1a00d986 */ /* 0x0003e2000c101116 */
[C---:B------:R-:W-:Y:S02]  /*2ef40*/  ISETP.LT.OR P5, PT, R0.reuse, 0x8a, !P1 ;  /* 0x0000008a0000780c */ /* 0x040fe40004fa1670 */
[----:B0-----:R-:W-:Y:S01]  /*2ef50*/  F2FP.SATFINITE.E4M3.F32.PACK_AB_MERGE_C R9, RZ, R5, RZ ;  /* 0x00000005ff09723e */ /* 0x001fe200048070ff */
[----:B------:R0:W-:Y:S01]  /*2ef60*/  @!P6 STG.E.U8 desc[UR22][R28.64+0x88], R7 ;  /* 0x000088071c00e986 */ /* 0x0001e2000c101116 */
[----:B------:R-:W-:Y:S02]  /*2ef70*/  ISETP.LT.OR P6, PT, R0, 0x89, !P0 ;  /* 0x000000890000780c */ /* 0x000fe400047c1670 */
[----:B-1----:R-:W-:Y:S01]  /*2ef80*/  F2FP.SATFINITE.E4M3.F32.PACK_AB_MERGE_C R11, RZ, R4, RZ ;  /* 0x00000004ff0b723e */ /* 0x002fe200048070ff */
[----:B------:R-:W-:Y:S02]  /*2ef90*/  FMUL R5, R37, UR21 ;  /* 0x0000001525057c20 */ /* 0x000fe40008400000 */
[----:B------:R-:W2:Y:S01]  /*2efa0*/  LDL.LU R37, [R1+0x510] ;  /* 0x0005100001257983 */ /* 0x000ea20000300800 */
[----:B------:R-:W-:-:S03]  /*2efb0*/  FMUL R4, R36, UR21 ;  /* 0x0000001524047c20 */ /* 0x000fc60008400000 */
[----:B------:R1:W-:Y:S01]  /*2efc0*/  @!P5 STG.E.U8 desc[UR22][R28.64+0x89], R9 ;  /* 0x000089091c00d986 */ /* 0x0003e2000c101116 */
[----:B------:R-:W-:Y:S02]  /*2efd0*/  ISETP.LT.OR P5, PT, R0, 0x8a, !P0 ;  /* 0x0000008a0000780c */ /* 0x000fe400047a1670 */
[----:B------:R-:W-:Y:S01]  /*2efe0*/  F2FP.SATFINITE.E4M3.F32.PACK_AB_MERGE_C R13, RZ, R5, RZ ;  /* 0x00000005ff0d723e */ /* 0x000fe200048070ff */
[----:B------:R-:W2:Y:S01]  /*2eff0*/  LDL.LU R36, [R1+0x514] ;  /* 0x0005140001247983 */ /* 0x000ea20000300800 */
[----:B------:R-:W-:-:S03]  /*2f000*/  FMUL R5, R35, UR21 ;  /* 0x0000001523057c20 */ /* 0x000fc60008400000 */
[----:B------:R-:W2:Y:S01]  /*2f010*/  LDL.LU R35, [R1+0x518] ;  /* 0x0005180001237983 */ /* 0x000ea20000300800 */
[----:B0-----:R-:W-:Y:S02]  /*2f020*/  F2FP.SATFINITE.E4M3.F32.PACK_AB_MERGE_C R7, RZ, R4, RZ ;  /* 0x00000004ff07723e */ /* 0x001fe400048070ff */
[----:B-1----:R-:W-:Y:S01]  /*2f030*/  F2FP.SATFINITE.E4M3.F32.PACK_AB_MERGE_C R9, RZ, R5, RZ ;  /* 0x00000005ff09723e */ /* 0x002fe200048070ff */
[----:B------:R0:W-:Y:S04]  /*2f040*/  @!P6 STG.E.U8 desc[UR22][R26.64+0x88], R11 ;  /* 0x0000880b1a00e986 */ /* 0x0001e8000c101116 */
[----:B------:R1:W-:Y:S01]  /*2f050*/  @!P5 STG.E.U8 desc[UR22][R26.64+0x89], R13 ;  /* 0x0000890d1a00d986 */ /* 0x0003e2000c101116 */
[----:B------:R-:W-:-:S03]  /*2f060*/  FMUL R4, R33, UR21 ;  /* 0x0000001521047c20 */ /* 0x000fc60008400000 */
[----:B------:R-:W2:Y:S02]  /*2f070*/  LDL.LU R33, [R1+0x51c] ;  /* 0x00051c0001217983 */ /* 0x000ea40000300800 */
[----:B0-----:R-:W-:Y:S01]  /*2f080*/  F2FP.SATFINITE.E4M3.F32.PACK_AB_MERGE_C R11, RZ, R4, RZ ;  /* 0x00000004ff0b723e */ /* 0x001fe200048070ff */
[----:B----4-:R-:W-:Y:S02]  /*2f090*/  FMUL R5, R32, UR21 ;  /* 0x0000001520057c20 */ /* 0x010fe40008400000 */
[----:B------:R-:W4:Y:S03]  /*2f0a0*/  LDL.LU R32, [R1+0x520] ;  /* 0x0005200001207983 */ /* 0x000f260000300800 */
[----:B-1----:R-:W-:Y:S01]  /*2f0b0*/  F2FP.SATFINITE.E4M3.F32.PACK_AB_MERGE_C R13, RZ, R5, RZ ;  /* 0x00000005ff0d723e */ /* 0x002fe200048070ff */
[----:B---3--:R-:W-:Y:S02]  /*2f0c0*/  FMUL R4, R31, UR21 ;  /* 0x000000151f047c20 */ /* 0x008fe40008400000 */
[----:B------:R-:W3:Y:S01]  /*2f0d0*/  LDL.LU R31, [R1+0x524] ;  /* 0x00052400011f7983 */ /* 0x000ee20000300800 */
[----:B--2---:R-:W-:-:S03]  /*2f0e0*/  FMUL R5, R30, UR21 ;  /* 0x000000151e057c20 */ /* 0x004fc60008400000 */
[----:B------:R-:W2:Y:S01]  /*2f0f0*/  LDL.LU R30, [R1+0x528] ;  /* 0x00052800011e7983 */ /* 0x000ea20000300800 */
[C---:B------:R-:W-:Y:S02]  /*2f100*/  ISETP.LT.OR P6, PT, R0.reuse, 0x91, !P1 ;  /* 0x000000910000780c */ /* 0x040fe40004fc1670 */
[----:B------:R-:W-:-:S11]  /*2f110*/  ISETP.LT.OR P5, PT, R0, 0x92, !P1 ;  /* 0x000000920000780c */ /* 0x000fd60004fa1670 */
        /* <DEDUP_REMOVED lines=8> */
[C---:B------:R-:W-:Y:S02]  /*2f1a0*/  ISETP.LT.OR P5, PT, R0.reuse, 0x9a, !P1 ;  /* 0x0000009a0000780c */ /* 0x040fe40004fa1670 */
[----:B-1----:R-:W-:Y:S01]  /*2f1b0*/  F2FP.SATFINITE.E4M3.F32.PACK_AB_MERGE_C R9, RZ, R5, RZ ;  /* 0x00000005ff09723e */ /* 0x002fe200048070ff */
[----:B------:R-:W-:Y:S02]  /*2f1c0*/  FMUL R4, R37, UR21 ;  /* 0x0000001525047c20 */ /* 0x000fe40008400000 */
[----:B------:R-:W2:Y:S04]  /*2f1d0*/  LDL.LU R37, [R1+0x52c] ;  /* 0x00052c0001257983 */ /* 0x000ea80000300800 */
[----:B------:R1:W-:Y:S01]  /*2f1e0*/  @!P6 STG.E.U8 desc[UR22][R28.64+0x98], R7 ;  /* 0x000098071c00e986 */ /* 0x0003e2000c101116 */
[----:B------:R-:W-:Y:S01]  /*2f1f0*/  ISETP.LT.OR P6, PT, R0, 0x99, !P0 ;  /* 0x000000990000780c */ /* 0x000fe200047c1670 */
[----:B------:R-:W-:Y:S01]  /*2f200*/  FMUL R5, R36, UR21 ;  /* 0x0000001524057c20 */ /* 0x000fe20008400000 */
        /* <DEDUP_REMOVED lines=474> */
[C---:B------:R-:W-:Y:S01]  /*30fb0*/  ISETP.LT.OR P5, PT, R0.reuse, 0x152, !P2 ;  /* 0x000001520000780c */ /* 0x040fe200057a1670 */
[----:B------:R-:W2:Y:S10]  /*30fc0*/  LDL.LU R39, [R1+0x6b4] ;  /* 0x0006b40001277983 */ /* 0x000eb40000300800 */
        /* <DEDUP_REMOVED lines=43> */
[----:B------:R-:W-:Y:S01]  /*31280*/  ISETP.LT.OR P6, PT, R0, 0x169, !P2 ;  /* 0x000001690000780c */ /* 0x000fe200057c1670 */
[----:B------:R-:W-:Y:S01]  /*31290*/  FMUL R5, R39, UR21 ;  /* 0x0000001527057c20 */ /* 0x000fe20008400000 */
[----:B-1----:R-:W-:Y:S01]  /*312a0*/  F2FP.SATFINITE.E4M3.F32.PACK_AB_MERGE_C R11, RZ, R4, RZ ;  /* 0x00000004ff0b723e */ /* 0x002fe200048070ff */
[----:B------:R-:W2:Y:S01]  /*312b0*/  LDL.LU R39, [R1+0x6d4] ;  /* 0x0006d40001277983 */ /* 0x000ea20000300800 */
[----:B------:R-:W-:-:S03]  /*312c0*/  FMUL R4, R37, UR21 ;  /* 0x0000001525047c20 */ /* 0x000fc60008400000 */
[----:B------:R-:W2:Y:S01]  /*312d0*/  LDL.LU R37, [R1+0x6d8] ;  /* 0x0006d80001257983 */ /* 0x000ea20000300800 */
[----:B------:R-:W-:-:S03]  /*312e0*/  F2FP.SATFINITE.E4M3.F32.PACK_AB_MERGE_C R13, RZ, R5, RZ ;  /* 0x00000005ff0d723e */ /* 0x000fc600048070ff */
[----:B------:R1:W-:Y:S01]  /*312f0*/  @!P5 STG.E.U8 desc[UR22][R2.64+0x169], R9 ;  /* 0x000169090200d986 */ /* 0x0003e2000c101116 */
[----:B------:R-:W-:Y:S01]  /*31300*/  ISETP.LT.OR P5, PT, R0, 0x16a, !P2 ;  /* 0x0000016a0000780c */ /* 0x000fe200057a1670 */
[----:B------:R-:W-:Y:S01]  /*31310*/  FMUL R5, R36, UR21 ;  /* 0x0000001524057c20 */ /* 0x000fe20008400000 */
[----:B0-----:R-:W-:Y:S01]  /*31320*/  F2FP.SATFINITE.E4M3.F32.PACK_AB_MERGE_C R7, RZ, R4, RZ ;  /* 0x00000004ff07723e */ /* 0x001fe200048070ff */
[----:B------:R-:W2:Y:S01]  /*31330*/  LDL.LU R36, [R1+0x6dc] ;  /* 0x0006dc0001247983 */ /* 0x000ea20000300800 */
[----:B------:R-:W-:-:S03]  /*31340*/  FMUL R4, R35, UR21 ;  /* 0x0000001523047c20 */ /* 0x000fc60008400000 */
[----:B------:R-:W2:Y:S04]  /*31350*/  LDL.LU R35, [R1+0x6e0] ;  /* 0x0006e00001237983 */ /* 0x000ea80000300800 */
[----:B------:R0:W-:Y:S01]  /*31360*/  @!P6 STG.E.U8 desc[UR22][R24.64+0x168], R11 ;  /* 0x0001680b1800e986 */ /* 0x0001e2000c101116 */
[----:B-1----:R-:W-:-:S03]  /*31370*/  F2FP.SATFINITE.E4M3.F32.PACK_AB_MERGE_C R9, RZ, R5, RZ ;  /* 0x00000005ff09723e */ /* 0x002fc600048070ff */
[----:B------:R1:W-:Y:S01]  /*31380*/  @!P5 STG.E.U8 desc[UR22][R24.64+0x169], R13 ;  /* 0x0001690d1800d986 */ /* 0x0003e2000c101116 */
[----:B------:R-:W-:Y:S01]  /*31390*/  FMUL R5, R33, UR21 ;  /* 0x0000001521057c20 */ /* 0x000fe20008400000 */
[----:B0-----:R-:W-:Y:S02]  /*313a0*/  F2FP.SATFINITE.E4M3.F32.PACK_AB_MERGE_C R11, RZ, R4, RZ ;  /* 0x00000004ff0b723e */ /* 0x001fe400048070ff */
[----:B------:R-:W2:Y:S02]  /*313b0*/  LDL.LU R33, [R1+0x6e4] ;  /* 0x0006e40001217983 */ /* 0x000ea40000300800 */
[----:B-1----:R-:W-:Y:S01]  /*313c0*/  F2FP.SATFINITE.E4M3.F32.PACK_AB_MERGE_C R13, RZ, R5, RZ ;  /* 0x00000005ff0d723e */ /* 0x002fe200048070ff */
[----:B----4-:R-:W-:Y:S02]  /*313d0*/  FMUL R4, R32, UR21 ;  /* 0x0000001520047c20 */ /* 0x010fe40008400000 */
[----:B------:R-:W4:Y:S01]  /*313e0*/  LDL.LU R32, [R1+0x6e8] ;  /* 0x0006e80001207983 */ /* 0x000f220000300800 */
[----:B---3--:R-:W-:-:S03]  /*313f0*/  FMUL R5, R31, UR21 ;  /* 0x000000151f057c20 */ /* 0x008fc60008400000 */
        /* <DEDUP_REMOVED lines=11> */
[----:B------:R-:W-:Y:S02]  /*314b0*/  ISETP.LT.OR P3, PT, R0, 0x17a, !P3 ;  /* 0x0000017a0000780c */ /* 0x000fe40005f61670 */
[----:B0-----:R-:W-:Y:S01]  /*314c0*/  F2FP.SATFINITE.E4M3.F32.PACK_AB_MERGE_C R7, RZ, R4, RZ ;  /* 0x00000004ff07723e */ /* 0x001fe200048070ff */
[----:B------:R-:W-:Y:S01]  /*314d0*/  FMUL R4, R39, UR21 ;  /* 0x0000001527047c20 */ /* 0x000fe20008400000 */
[----:B-1----:R-:W-:Y:S01]  /*314e0*/  F2FP.SATFINITE.E4M3.F32.PACK_AB_MERGE_C R9, RZ, R5, RZ ;  /* 0x00000005ff09723e */ /* 0x002fe200048070ff */
[----:B------:R-:W2:Y:S01]  /*314f0*/  LDL.LU R39, [R1+0x6f4] ;  /* 0x0006f40001277983 */ /* 0x000ea20000300800 */
[----:B------:R-:W-:-:S03]  /*31500*/  FMUL R5, R37, UR21 ;  /* 0x0000001525057c20 */ /* 0x000fc60008400000 */
[----:B------:R0:W-:Y:S01]  /*31510*/  @!P5 STG.E.U8 desc[UR22][R24.64+0x171], R13 ;  /* 0x0001710d1800d986 */ /* 0x0001e2000c101116 */
[----:B------:R-:W-:-:S03]  /*31520*/  ISETP.LT.OR P5, PT, R0, 0x179, !P2 ;  /* 0x000001790000780c */ /* 0x000fc600057a1670 */
[----:B------:R-:W2:Y:S01]  /*31530*/  LDL.LU R37, [R1+0x6f8] ;  /* 0x0006f80001257983 */ /* 0x000ea20000300800 */
[----:B------:R-:W-:Y:S02]  /*31540*/  F2FP.SATFINITE.E4M3.F32.PACK_AB_MERGE_C R11, RZ, R6, RZ ;  /* 0x00000006ff0b723e */ /* 0x000fe400048070ff */
[----:B------:R-:W-:Y:S01]  /*31550*/  ISETP.LT.OR P2, PT, R0, 0x17a, !P2 ;  /* 0x0000017a0000780c */ /* 0x000fe20005741670 */
[----:B------:R-:W-:Y:S01]  /*31560*/  @!P6 STG.E.U8 desc[UR22][R2.64+0x178], R7 ;  /* 0x000178070200e986 */ /* 0x000fe2000c101116 */
[----:B------:R-:W-:-:S03]  /*31570*/  FMUL R6, R36, UR21 ;  /* 0x0000001524067c20 */ /* 0x000fc60008400000 */
[----:B------:R1:W-:Y:S04]  /*31580*/  @!P3 STG.E.U8 desc[UR22][R2.64+0x179], R9 ;  /* 0x000179090200b986 */ /* 0x0003e8000c101116 */
[----:B------:R-:W2:Y:S01]  /*31590*/  LDL.LU R36, [R1+0x6fc] ;  /* 0x0006fc0001247983 */ /* 0x000ea20000300800 */
[----:B0-----:R-:W-:Y:S01]  /*315a0*/  F2FP.SATFINITE.E4M3.F32.PACK_AB_MERGE_C R13, RZ, R4, RZ ;  /* 0x00000004ff0d723e */ /* 0x001fe200048070ff */
[----:B-1----:R-:W-:Y:S02]  /*315b0*/  FMUL R2, R35, UR21 ;  /* 0x0000001523027c20 */ /* 0x002fe40008400000 */
[----:B------:R-:W2:Y:S01]  /*315c0*/  LDL.LU R35, [R1+0x700] ;  /* 0x0007000001237983 */ /* 0x000ea20000300800 */
[----:B------:R-:W-:Y:S02]  /*315d0*/  FMUL R3, R33, UR21 ;  /* 0x0000001521037c20 */ /* 0x000fe40008400000 */
[----:B------:R-:W-:Y:S01]  /*315e0*/  F2FP.SATFINITE.E4M3.F32.PACK_AB_MERGE_C R9, RZ, R2, RZ ;  /* 0x00000002ff09723e */ /* 0x000fe200048070ff */
[----:B------:R-:W2:Y:S04]  /*315f0*/  LDL.LU R33, [R1+0x704] ;  /* 0x0007040001217983 */ /* 0x000ea80000300800 */
        /* <DEDUP_REMOVED lines=9> */
[----:B------:R-:W-:Y:S01]  /*31690*/  F2FP.SATFINITE.E4M3.F32.PACK_AB_MERGE_C R5, RZ, R5, RZ ;  /* 0x00000005ff05723e */ /* 0x000fe200048070ff */
[----:B------:R0:W-:Y:S01]  /*316a0*/  @!P5 STG.E.U8 desc[UR22][R24.64+0x178], R11 ;  /* 0x0001780b1800d986 */ /* 0x0001e2000c101116 */
[----:B------:R-:W-:-:S09]  /*316b0*/  ISETP.LT.OR P3, PT, R0, 0xc2, !P1 ;  /* 0x000000c20000780c */ /* 0x000fd20004f61670 */
[----:B------:R-:W-:Y:S01]  /*316c0*/  @!P6 STG.E.U8 desc[UR22][R28.64+0xc0], R5 ;  /* 0x0000c0051c00e986 */ /* 0x000fe2000c101116 */
[C---:B------:R-:W-:Y:S02]  /*316d0*/  ISETP.LT.OR P6, PT, R0.reuse, 0xc2, !P0 ;  /* 0x000000c20000780c */ /* 0x040fe400047c1670 */
[----:B------:R-:W-:Y:S02]  /*316e0*/  F2FP.SATFINITE.E4M3.F32.PACK_AB_MERGE_C R7, RZ, R6, RZ ;  /* 0x00000006ff07723e */ /* 0x000fe400048070ff */
[C---:B------:R-:W-:Y:S02]  /*316f0*/  ISETP.LT.OR P5, PT, R0.reuse, 0xc1, !P0 ;  /* 0x000000c10000780c */ /* 0x040fe400047a1670 */
[C---:B------:R-:W-:Y:S02]  /*31700*/  ISETP.LT.OR P2, PT, R0.reuse, 0xca, !P1 ;  /* 0x000000ca0000780c */ /* 0x040fe40004f41670 */
[----:B0-----:R-:W-:Y:S02]  /*31710*/  F2FP.SATFINITE.E4M3.F32.PACK_AB_MERGE_C R11, RZ, R3, RZ ;  /* 0x00000003ff0b723e */ /* 0x001fe400048070ff */
[----:B------:R-:W-:Y:S01]  /*31720*/  F2FP.SATFINITE.E4M3.F32.PACK_AB_MERGE_C R15, RZ, R2, RZ ;  /* 0x00000002ff0f723e */ /* 0x000fe200048070ff */
[----:B------:R0:W-:Y:S01]  /*31730*/  @!P3 STG.E.U8 desc[UR22][R28.64+0xc1], R7 ;  /* 0x0000c1071c00b986 */ /* 0x0001e2000c101116 */
[----:B------:R-:W-:-:S03]  /*31740*/  ISETP.LT.OR P3, PT, R0, 0xc9, !P1 ;  /* 0x000000c90000780c */ /* 0x000fc60004f61670 */
[----:B------:R-:W-:Y:S01]  /*31750*/  @!P6 STG.E.U8 desc[UR22][R26.64+0xc1], R11 ;  /* 0x0000c10b1a00e986 */ /* 0x000fe2000c101116 */
[----:B------:R-:W-:-:S03]  /*31760*/  FMUL R2, R39, UR21 ;  /* 0x0000001527027c20 */ /* 0x000fc60008400000 */
[----:B------:R-:W2:Y:S01]  /*31770*/  LDL.LU R39, [R1+0x714] ;  /* 0x0007140001277983 */ /* 0x000ea20000300800 */
[----:B------:R-:W-:Y:S02]  /*31780*/  ISETP.LT.OR P6, PT, R0, 0xca, !P0 ;  /* 0x000000ca0000780c */ /* 0x000fe400047c1670 */
[----:B0-----:R-:W-:Y:S01]  /*31790*/  F2FP.SATFINITE.E4M3.F32.PACK_AB_MERGE_C R7, RZ, R4, RZ ;  /* 0x00000004ff07723e */ /* 0x001fe200048070ff */
[----:B------:R-:W-:Y:S02]  /*317a0*/  FMUL R3, R37, UR21 ;  /* 0x0000001525037c20 */ /* 0x000fe40008400000 */
[----:B------:R-:W2:Y:S04]  /*317b0*/  LDL.LU R37, [R1+0x718] ;  /* 0x0007180001257983 */ /* 0x000ea80000300800 */
[----:B------:R0:W-:Y:S01]  /*317c0*/  @!P5 STG.E.U8 desc[UR22][R26.64+0xc0], R9 ;  /* 0x0000c0091a00d986 */ /* 0x0001e2000c101116 */
[----:B------:R-:W-:-:S03]  /*317d0*/  FMUL R4, R36, UR21 ;  /* 0x0000001524047c20 */ /* 0x000fc60008400000 */
[----:B------:R-:W2:Y:S01]  /*317e0*/  LDL.LU R36, [R1+0x71c] ;  /* 0x00071c0001247983 */ /* 0x000ea20000300800 */
[----:B------:R-:W-:-:S03]  /*317f0*/  FMUL R5, R35, UR21 ;  /* 0x0000001523057c20 */ /* 0x000fc60008400000 */
[----:B------:R-:W2:Y:S01]  /*31800*/  LDL.LU R35, [R1+0x720] ;  /* 0x0007200001237983 */ /* 0x000ea20000300800 */
[----:B0-----:R-:W-:Y:S01]  /*31810*/  F2FP.SATFINITE.E4M3.F32.PACK_AB_MERGE_C R9, RZ, R2, RZ ;  /* 0x00000002ff09723e */ /* 0x001fe200048070ff */
[----:B------:R-:W-:Y:S02]  /*31820*/  FMUL R2, R33, UR21 ;  /* 0x0000001521027c20 */ /* 0x000fe40008400000 */
[----:B------:R0:W-:Y:S04]  /*31830*/  @!P2 STG.E.U8 desc[UR22][R28.64+0xc9], R7 ;  /* 0x0000c9071c00a986 */ /* 0x0001e8000c101116 */
[----:B------:R-:W2:Y:S01]  /*31840*/  LDL.LU R33, [R1+0x724] ;  /* 0x0007240001217983 */ /* 0x000ea20000300800 */
[----:B------:R-:W-:-:S03]  /*31850*/  F2FP.SATFINITE.E4M3.F32.PACK_AB_MERGE_C R11, RZ, R4, RZ ;  /* 0x00000004ff0b723e */ /* 0x000fc600048070ff */
[----:B------:R-:W-:Y:S01]  /*31860*/  @!P3 STG.E.U8 desc[UR22][R28.64+0xc8], R13 ;  /* 0x0000c80d1c00b986 */ /* 0x000fe2000c101116 */
[----:B0-----:R-:W-:Y:S01]  /*31870*/  F2FP.SATFINITE.E4M3.F32.PACK_AB_MERGE_C R7, RZ, R3, RZ ;  /* 0x00000003ff07723e */ /* 0x001fe200048070ff */
[----:B----4-:R-:W-:Y:S02]  /*31880*/  FMUL R3, R32, UR21 ;  /* 0x0000001520037c20 */ /* 0x010fe40008400000 */
[----:B------:R-:W4:Y:S04]  /*31890*/  LDL.LU R32, [R1+0x728] ;  /* 0x0007280001207983 */ /* 0x000f280000300800 */
[----:B------:R0:W-:Y:S01]  /*318a0*/  @!P6 STG.E.U8 desc[UR22][R26.64+0xc9], R9 ;  /* 0x0000c9091a00e986 */ /* 0x0001e2000c101116 */
[----:B---3--:R-:W-:Y:S01]  /*318b0*/  FMUL R4, R31, UR21 ;  /* 0x000000151f047c20 */ /* 0x008fe20008400000 */
[----:B0-----:R-:W-:-:S02]  /*318c0*/  F2FP.SATFINITE.E4M3.F32.PACK_AB_MERGE_C R9, RZ, R2, RZ ;  /* 0x00000002ff09723e */ /* 0x001fc400048070ff */
[----:B------:R-:W3:Y:S01]  /*318d0*/  LDL.LU R31, [R1+0x72c] ;  /* 0x00072c00011f7983 */ /* 0x000ee20000300800 */
[----:B--2---:R-:W-:-:S03]  /*318e0*/  FMUL R2, R30, UR21 ;  /* 0x000000151e027c20 */ /* 0x004fc60008400000 */
[----:B------:R-:W2:Y:S01]  /*318f0*/  LDL.LU R30, [R1+0x730] ;  /* 0x00073000011e7983 */ /* 0x000ea20000300800 */
[C---:B------:R-:W-:Y:S02]  /*31900*/  ISETP.LT.OR P5, PT, R0.reuse, 0xc9, !P0 ;  /* 0x000000c90000780c */ /* 0x040fe400047a1670 */
[C---:B------:R-:W-:Y:S02]  /*31910*/  ISETP.LT.OR P3, PT, R0.reuse, 0xd1, !P1 ;  /* 0x000000d10000780c */ /* 0x040fe40004f61670 */
[C---:B------:R-:W-:Y:S02]  /*31920*/  ISETP.LT.OR P2, PT, R0.reuse, 0xd2, !P1 ;  /* 0x000000d20000780c */ /* 0x040fe40004f41670 */
[----:B------:R-:W-:-:S07]  /*31930*/  ISETP.LT.OR P6, PT, R0, 0xd2, !P0 ;  /* 0x000000d20000780c */ /* 0x000fce00047c1670 */
[----:B------:R-:W-:Y:S01]  /*31940*/  @!P5 STG.E.U8 desc[UR22][R26.64+0xc8], R15 ;  /* 0x0000c80f1a00d986 */ /* 0x000fe2000c101116 */
[----:B------:R-:W-:-:S03]  /*31950*/  ISETP.LT.OR P5, PT, R0, 0xd1, !P0 ;  /* 0x000000d10000780c */ /* 0x000fc600047a1670 */
[----:B------:R0:W-:Y:S01]  /*31960*/  @!P3 STG.E.U8 desc[UR22][R28.64+0xd0], R7 ;  /* 0x0000d0071c00b986 */ /* 0x0001e2000c101116 */
[----:B------:R-:W-:-:S03]  /*31970*/  ISETP.LT.OR P3, PT, R0, 0xd9, !P1 ;  /* 0x000000d90000780c */ /* 0x000fc60004f61670 */
[----:B------:R1:W-:Y:S01]  /*31980*/  @!P2 STG.E.U8 desc[UR22][R28.64+0xd1], R11 ;  /* 0x0000d10b1c00a986 */ /* 0x0003e2000c101116 */
[----:B------:R-:W-:Y:S02]  /*31990*/  ISETP.LT.OR P2, PT, R0, 0xda, !P1 ;  /* 0x000000da0000780c */ /* 0x000fe40004f41670 */
[----:B------:R-:W-:Y:S02]  /*319a0*/  F2FP.SATFINITE.E4M3.F32.PACK_AB_MERGE_C R5, RZ, R5, RZ ;  /* 0x00000005ff05723e */ /* 0x000fe400048070ff */
[----:B------:R-:W-:Y:S02]  /*319b0*/  F2FP.SATFINITE.E4M3.F32.PACK_AB_MERGE_C R13, RZ, R2, RZ ;  /* 0x00000002ff0d723e */ /* 0x000fe400048070ff */
[----:B0-----:R-:W-:Y:S01]  /*319c0*/  F2FP.SATFINITE.E4M3.F32.PACK_AB_MERGE_C R7, RZ, R3, RZ ;  /* 0x00000003ff07723e */ /* 0x001fe200048070ff */
[----:B------:R-:W-:Y:S02]  /*319d0*/  FMUL R3, R39, UR21 ;  /* 0x0000001527037c20 */ /* 0x000fe40008400000 */
[----:B------:R-:W2:Y:S01]  /*319e0*/  LDL.LU R39, [R1+0x734] ;  /* 0x0007340001277983 */ /* 0x000ea20000300800 */
[----:B-1----:R-:W-:-:S03]  /*319f0*/  F2FP.SATFINITE.E4M3.F32.PACK_AB_MERGE_C R11, RZ, R4, RZ ;  /* 0x00000004ff0b723e */ /* 0x002fc600048070ff */
[----:B------:R0:W-:Y:S01]  /*31a00*/  @!P5 STG.E.U8 desc[UR22][R26.64+0xd0], R5 ;  /* 0x0000d0051a00d986 */ /* 0x0001e2000c101116 */
[----:B------:R-:W-:-:S03]  /*31a10*/  FMUL R2, R37, UR21 ;  /* 0x0000001525027c20 */ /* 0x000fc60008400000 */
[----:B------:R-:W2:Y:S04]  /*31a20*/  LDL.LU R37, [R1+0x738] ;  /* 0x0007380001257983 */ /* 0x000ea80000300800 */
[----:B------:R-:W-:Y:S01]  /*31a30*/  @!P6 STG.E.U8 desc[UR22][R26.64+0xd1], R9 ;  /* 0x0000d1091a00e986 */ /* 0x000fe2000c101116 */
[----:B------:R-:W-:-:S03]  /*31a40*/  ISETP.LT.OR P6, PT, R0, 0xda, !P0 ;  /* 0x000000da0000780c */ /* 0x000fc600047c1670 */
[----:B------:R1:W-:Y:S01]  /*31a50*/  @!P3 STG.E.U8 desc[UR22][R28.64+0xd8], R7 ;  /* 0x0000d8071c00b986 */ /* 0x0003e2000c101116 */
[----:B------:R-:W-:-:S03]  /*31a60*/  FMUL R4, R36, UR21 ;  /* 0x0000001524047c20 */ /* 0x000fc60008400000 */
[----:B------:R-:W2:Y:S01]  /*31a70*/  LDL.LU R36, [R1+0x73c] ;  /* 0x00073c0001247983 */ /* 0x000ea20000300800 */
[----:B0-----:R-:W-:Y:S02]  /*31a80*/  F2FP.SATFINITE.E4M3.F32.PACK_AB_MERGE_C R5, RZ, R3, RZ ;  /* 0x00000003ff05723e */ /* 0x001fe400048070ff */
[----:B-1----:R-:W-:Y:S01]  /*31a90*/  F2FP.SATFINITE.E4M3.F32.PACK_AB_MERGE_C R7, RZ, R2, RZ ;  /* 0x00000002ff07723e */ /* 0x002fe200048070ff */
[----:B------:R-:W-:Y:S02]  /*31aa0*/  FMUL R2, R35, UR21 ;  /* 0x0000001523027c20 */ /* 0x000fe40008400000 */
[----:B------:R-:W2:Y:S04]  /*31ab0*/  LDL.LU R35, [R1+0x740] ;  /* 0x0007400001237983 */ /* 0x000ea80000300800 */
[----:B------:R0:W-:Y:S01]  /*31ac0*/  @!P2 STG.E.U8 desc[UR22][R28.64+0xd9], R11 ;  /* 0x0000d90b1c00a986 */ /* 0x0001e2000c101116 */
[----:B------:R-:W-:-:S03]  /*31ad0*/  F2FP.SATFINITE.E4M3.F32.PACK_AB_MERGE_C R9, RZ, R4, RZ ;  /* 0x00000004ff09723e */ /* 0x000fc600048070ff */
[----:B------:R2:W-:Y:S01]  /*31ae0*/  @!P6 STG.E.U8 desc[UR22][R26.64+0xd9], R5 ;  /* 0x0000d9051a00e986 */ /* 0x0005e2000c101116 */
[----:B0-----:R-:W-:Y:S01]  /*31af0*/  F2FP.SATFINITE.E4M3.F32.PACK_AB_MERGE_C R11, RZ, R2, RZ ;  /* 0x00000002ff0b723e */ /* 0x001fe200048070ff */
[----:B------:R-:W-:Y:S01]  /*31b00*/  FMUL R2, R33, UR21 ;  /* 0x0000001521027c20 */ /* 0x000fe20008400000 */
[----:B----4-:R-:W-:Y:S01]  /*31b10*/  FMUL R3, R32, UR21 ;  /* 0x0000001520037c20 */ /* 0x010fe20008400000 */
[----:B------:R-:W4:Y:S04]  /*31b20*/  LDL.LU R33, [R1+0x744] ;  /* 0x0007440001217983 */ /* 0x000f280000300800 */
[----:B------:R-:W4:Y:S01]  /*31b30*/  LDL.LU R32, [R1+0x748] ;  /* 0x0007480001207983 */ /* 0x000f220000300800 */
[----:B---3--:R-:W-:-:S03]  /*31b40*/  FMUL R4, R31, UR21 ;  /* 0x000000151f047c20 */ /* 0x008fc60008400000 */
        /* <DEDUP_REMOVED lines=13> */
[----:B0-----:R-:W-:Y:S02]  /*31c20*/  F2FP.SATFINITE.E4M3.F32.PACK_AB_MERGE_C R7, RZ, R2, RZ ;  /* 0x00000002ff07723e */ /* 0x001fe400048070ff */
[----:B-1----:R-:W-:Y:S01]  /*31c30*/  F2FP.SATFINITE.E4M3.F32.PACK_AB_MERGE_C R9, RZ, R3, RZ ;  /* 0x00000003ff09723e */ /* 0x002fe200048070ff */
[----:B------:R-:W-:Y:S02]  /*31c40*/  FMUL R2, R39, UR21 ;  /* 0x0000001527027c20 */ /* 0x000fe40008400000 */
[----:B------:R-:W2:Y:S01]  /*31c50*/  LDL.LU R39, [R1+0x754] ;  /* 0x0007540001277983 */ /* 0x000ea20000300800 */
[----:B------:R-:W-:Y:S01]  /*31c60*/  F2FP.SATFINITE.E4M3.F32.PACK_AB_MERGE_C R13, RZ, R4, RZ ;  /* 0x00000004ff0d723e */ /* 0x000fe200048070ff */
[----:B------:R-:W-:-:S02]  /*31c70*/  FMUL R3, R37, UR21 ;  /* 0x0000001525037c20 */ /* 0x000fc40008400000 */
[----:B------:R-:W2:Y:S04]  /*31c80*/  LDL.LU R37, [R1+0x758] ;  /* 0x0007580001257983 */ /* 0x000ea80000300800 */
[----:B------:R0:W-:Y:S01]  /*31c90*/  @!P6 STG.E.U8 desc[UR22][R26.64+0xe1], R7 ;  /* 0x0000e1071a00e986 */ /* 0x0001e2000c101116 */
[----:B------:R-:W-:Y:S01]  /*31ca0*/  ISETP.LT.OR P6, PT, R0, 0xea, !P0 ;  /* 0x000000ea0000780c */ /* 0x000fe200047c1670 */
[----:B------:R-:W-:Y:S02]  /*31cb0*/  FMUL R4, R36, UR21 ;  /* 0x0000001524047c20 */ /* 0x000fe40008400000 */
[----:B------:R-:W2:Y:S01]  /*31cc0*/  LDL.LU R36, [R1+0x75c] ;  /* 0x00075c0001247983 */ /* 0x000ea20000300800 */
[----:B0-----:R-:W-:-:S03]  /*31cd0*/  F2FP.SATFINITE.E4M3.F32.PACK_AB_MERGE_C R7, RZ, R2, RZ ;  /* 0x00000002ff07723e */ /* 0x001fc600048070ff */
[----:B------:R0:W-:Y:S01]  /*31ce0*/  @!P5 STG.E.U8 desc[UR22][R26.64+0xe0], R11 ;  /* 0x0000e00b1a00d986 */ /* 0x0001e2000c101116 */
[----:B------:R-:W-:-:S03]  /*31cf0*/  FMUL R2, R35, UR21 ;  /* 0x0000001523027c20 */ /* 0x000fc60008400000 */
[----:B------:R-:W2:Y:S04]  /*31d00*/  LDL.LU R35, [R1+0x760] ;  /* 0x0007600001237983 */ /* 0x000ea80000300800 */
[----:B------:R1:W-:Y:S04]  /*31d10*/  @!P3 STG.E.U8 desc[UR22][R28.64+0xe8], R9 ;  /* 0x0000e8091c00b986 */ /* 0x0003e8000c101116 */
[----:B------:R4:W-:Y:S01]  /*31d20*/  @!P2 STG.E.U8 desc[UR22][R28.64+0xe9], R13 ;  /* 0x0000e90d1c00a986 */ /* 0x0009e2000c101116 */
[----:B0-----:R-:W-:Y:S02]  /*31d30*/  F2FP.SATFINITE.E4M3.F32.PACK_AB_MERGE_C R11, RZ, R4, RZ ;  /* 0x00000004ff0b723e */ /* 0x001fe400048070ff */
[----:B-1----:R-:W-:Y:S01]  /*31d40*/  F2FP.SATFINITE.E4M3.F32.PACK_AB_MERGE_C R9, RZ, R3, RZ ;  /* 0x00000003ff09723e */ /* 0x002fe200048070ff */
[----:B----4-:R-:W-:-:S02]  /*31d50*/  FMUL R3, R33, UR21 ;  /* 0x0000001521037c20 */ /* 0x010fc40008400000 */
[----:B------:R-:W4:Y:S01]  /*31d60*/  LDL.LU R33, [R1+0x764] ;  /* 0x0007640001217983 */ /* 0x000f220000300800 */
[----:B------:R-:W-:Y:S01]  /*31d70*/  F2FP.SATFINITE.E4M3.F32.PACK_AB_MERGE_C R13, RZ, R2, RZ ;  /* 0x00000002ff0d723e */ /* 0x000fe200048070ff */
[----:B------:R-:W-:Y:S02]  /*31d80*/  FMUL R2, R32, UR21 ;  /* 0x0000001520027c20 */ /* 0x000fe40008400000 */
[----:B------:R-:W4:Y:S04]  /*31d90*/  LDL.LU R32, [R1+0x768] ;  /* 0x0007680001207983 */ /* 0x000f280000300800 */
[----:B------:R0:W-:Y:S01]  /*31da0*/  @!P6 STG.E.U8 desc[UR22][R26.64+0xe9], R7 ;  /* 0x0000e9071a00e986 */ /* 0x0001e2000c101116 */
[----:B---3--:R-:W-:-:S03]  /*31db0*/  FMUL R4, R31, UR21 ;  /* 0x000000151f047c20 */ /* 0x008fc60008400000 */
[----:B------:R-:W3:Y:S01]  /*31dc0*/  LDL.LU R31, [R1+0x76c] ;  /* 0x00076c00011f7983 */ /* 0x000ee20000300800 */
[----:B0-----:R-:W-:Y:S01]  /*31dd0*/  F2FP.SATFINITE.E4M3.F32.PACK_AB_MERGE_C R7, RZ, R2, RZ ;  /* 0x00000002ff07723e */ /* 0x001fe200048070ff */
[----:B--2---:R-:W-:Y:S02]  /*31de0*/  FMUL R2, R30, UR21 ;  /* 0x000000151e027c20 */ /* 0x004fe40008400000 */
[----:B------:R-:W2:Y:S01]  /*31df0*/  LDL.LU R30, [R1+0x770] ;  /* 0x00077000011e7983 */ /* 0x000ea20000300800 */
[C---:B------:R-:W-:Y:S02]  /*31e00*/  ISETP.LT.OR P5, PT, R0.reuse, 0xe9, !P0 ;  /* 0x000000e90000780c */ /* 0x040fe400047a1670 */
[C---:B------:R-:W-:Y:S02]  /*31e10*/  ISETP.LT.OR P3, PT, R0.reuse, 0xf1, !P1 ;  /* 0x000000f10000780c */ /* 0x040fe40004f61670 */
[----:B------:R-:W-:Y:S02]  /*31e20*/  ISETP.LT.OR P2, PT, R0, 0xf2, !P1 ;  /* 0x000000f20000780c */ /* 0x000fe40004f41670 */
[----:B------:R-:W-:-:S02]  /*31e30*/  F2FP.SATFINITE.E4M3.F32.PACK_AB_MERGE_C R5, RZ, R5, RZ ;  /* 0x00000005ff05723e */ /* 0x000fc400048070ff */
[----:B------:R-:W-:-:S05]  /*31e40*/  ISETP.LT.OR P6, PT, R0, 0xf2, !P0 ;  /* 0x000000f20000780c */ /* 0x000fca00047c1670 */
[----:B------:R0:W-:Y:S01]  /*31e50*/  @!P5 STG.E.U8 desc[UR22][R26.64+0xe8], R5 ;  /* 0x0000e8051a00d986 */ /* 0x0001e2000c101116 */
[----:B------:R-:W-:-:S03]  /*31e60*/  ISETP.LT.OR P5, PT, R0, 0xf1, !P0 ;  /* 0x000000f10000780c */ /* 0x000fc600047a1670 */
[----:B------:R-:W-:Y:S01]  /*31e70*/  @!P3 STG.E.U8 desc[UR22][R28.64+0xf0], R9 ;  /* 0x0000f0091c00b986 */ /* 0x000fe2000c101116 */
        /* <DEDUP_REMOVED lines=13> */
[----:B------:R-:W2:Y:S04]  /*31f50*/  LDL.LU R36, [R1+0x77c] ;  /* 0x00077c0001247983 */ /* 0x000ea80000300800 */
[----:B------:R1:W-:Y:S01]  /*31f60*/  @!P5 STG.E.U8 desc[UR22][R26.64+0xf0], R13 ;  /* 0x0000f00d1a00d986 */ /* 0x0003e2000c101116 */
[----:B0-----:R-:W-:-:S03]  /*31f70*/  FMUL R5, R35, UR21 ;  /* 0x0000001523057c20 */ /* 0x001fc60008400000 */
[----:B------:R-:W2:Y:S04]  /*31f80*/  LDL.LU R35, [R1+0x780] ;  /* 0x0007800001237983 */ /* 0x000ea80000300800 */
[----:B------:R0:W-:Y:S04]  /*31f90*/  @!P3 STG.E.U8 desc[UR22][R28.64+0xf8], R7 ;  /* 0x0000f8071c00b986 */ /* 0x0001e8000c101116 */
[----:B------:R4:W-:Y:S01]  /*31fa0*/  @!P2 STG.E.U8 desc[UR22][R28.64+0xf9], R9 ;  /* 0x0000f9091c00a986 */ /* 0x0009e2000c101116 */
[----:B-1----:R-:W-:Y:S02]  /*31fb0*/  F2FP.SATFINITE.E4M3.F32.PACK_AB_MERGE_C R13, RZ, R4, RZ ;  /* 0x00000004ff0d723e */ /* 0x002fe400048070ff */
[----:B0-----:R-:W-:Y:S01]  /*31fc0*/  F2FP.SATFINITE.E4M3.F32.PACK_AB_MERGE_C R7, RZ, R2, RZ ;  /* 0x00000002ff07723e */ /* 0x001fe200048070ff */
        /* <DEDUP_REMOVED lines=37> */
[----:B------:R1:W-:Y:S01]  /*32220*/  @!P2 STG.E.U8 desc[UR22][R28.64+0x109], R11 ;  /* 0x0001090b1c00a986 */ /* 0x0003e2000c101116 */
[----:B0-----:R-:W-:-:S03]  /*32230*/  F2FP.SATFINITE.E4M3.F32.PACK_AB_MERGE_C R5, RZ, R3, RZ ;  /* 0x00000003ff05723e */ /* 0x001fc600048070ff */
[----:B------:R0:W-:Y:S01]  /*32240*/  @!P3 STG.E.U8 desc[UR22][R28.64+0x108], R9 ;  /* 0x000108091c00b986 */ /* 0x0001e2000c101116 */
[----:B-1----:R-:W-:Y:S01]  /*32250*/  F2FP.SATFINITE.E4M3.F32.PACK_AB_MERGE_C R11, RZ, R2, RZ ;  /* 0x00000002ff0b723e */ /* 0x002fe200048070ff */
[----:B----4-:R-:W-:Y:S02]  /*32260*/  FMUL R2, R33, UR21 ;  /* 0x0000001521027c20 */ /* 0x010fe40008400000 */
[----:B------:R-:W4:Y:S01]  /*32270*/  LDL.LU R33, [R1+0x7a4] ;  /* 0x0007a40001217983 */ /* 0x000f220000300800 */
[----:B------:R-:W-:-:S03]  /*32280*/  FMUL R3, R32, UR21 ;  /* 0x0000001520037c20 */ /* 0x000fc60008400000 */
[----:B------:R-:W4:Y:S01]  /*32290*/  LDL.LU R32, [R1+0x7a8] ;  /* 0x0007a80001207983 */ /* 0x000f220000300800 */
[----:B0-----:R-:W-:-:S03]  /*322a0*/  F2FP.SATFINITE.E4M3.F32.PACK_AB_MERGE_C R9, RZ, R4, RZ ;  /* 0x00000004ff09723e */ /* 0x001fc600048070ff */
[----:B------:R2:W-:Y:S01]  /*322b0*/  @!P6 STG.E.U8 desc[UR22][R26.64+0x109], R5 ;  /* 0x000109051a00e986 */ /* 0x0005e2000c101116 */
        /* <DEDUP_REMOVED lines=101> */
[----:B------:R0:W-:Y:S01]  /*32910*/  @!P6 STG.E.U8 desc[UR22][R26.64+0x131], R7 ;  /* 0x000131071a00e986 */ /* 0x0001e2000c101116 */
[----:B------:R-:W-:-:S03]  /*32920*/  ISETP.LT.OR P6, PT, R0, 0x13a, !P0 ;  /* 0x0000013a0000780c */ /* 0x000fc600047c1670 */
[----:B------:R-:W2:Y:S04]  /*32930*/  LDL.LU R37, [R1+0x7f8] ;  /* 0x0007f80001257983 */ /* 0x000ea80000300800 */
[----:B------:R1:W-:Y:S01]  /*32940*/  @!P5 STG.E.U8 desc[UR22][R26.64+0x130], R5 ;  /* 0x000130051a00d986 */ /* 0x0003e2000c101116 */
[----:B------:R-:W-:Y:S01]  /*32950*/  FMUL R4, R36, UR21 ;  /* 0x0000001524047c20 */ /* 0x000fe20008400000 */
[----:B0-----:R-:W-:Y:S02]  /*32960*/  F2FP.SATFINITE.E4M3.F32.PACK_AB_MERGE_C R7, RZ, R2, RZ ;  /* 0x00000002ff07723e */ /* 0x001fe400048070ff */
[----:B------:R-:W2:Y:S04]  /*32970*/  LDL.LU R36, [R1+0x7fc] ;  /* 0x0007fc0001247983 */ /* 0x000ea80000300800 */
[----:B------:R0:W-:Y:S01]  /*32980*/  @!P2 STG.E.U8 desc[UR22][R28.64+0x139], R11 ;  /* 0x0001390b1c00a986 */ /* 0x0001e2000c101116 */
[----:B------:R-:W-:-:S03]  /*32990*/  FMUL R2, R35, UR21 ;  /* 0x0000001523027c20 */ /* 0x000fc60008400000 */
[----:B------:R-:W2:Y:S01]  /*329a0*/  LDL.LU R35, [R1+0x800] ;  /* 0x0008000001237983 */ /* 0x000ea20000300800 */
[----:B-1----:R-:W-:Y:S02]  /*329b0*/  F2FP.SATFINITE.E4M3.F32.PACK_AB_MERGE_C R5, RZ, R3, RZ ;  /* 0x00000003ff05723e */ /* 0x002fe400048070ff */
[----:B0-----:R-:W-:Y:S01]  /*329c0*/  F2FP.SATFINITE.E4M3.F32.PACK_AB_MERGE_C R11, RZ, R2, RZ ;  /* 0x00000002ff0b723e */ /* 0x001fe200048070ff */
[----:B------:R0:W-:Y:S04]  /*329d0*/  @!P3 STG.E.U8 desc[UR22][R28.64+0x138], R9 ;  /* 0x000138091c00b986 */ /* 0x0001e8000c101116 */
[----:B------:R2:W-:Y:S01]  /*329e0*/  @!P6 STG.E.U8 desc[UR22][R26.64+0x139], R5 ;  /* 0x000139051a00e986 */ /* 0x0005e2000c101116 */
[----:B----4-:R-:W-:-:S03]  /*329f0*/  FMUL R2, R33, UR21 ;  /* 0x0000001521027c20 */ /* 0x010fc60008400000 */
[----:B------:R-:W4:Y:S01]  /*32a00*/  LDL.LU R33, [R1+0x804] ;  /* 0x0008040001217983 */ /* 0x000f220000300800 */
[----:B------:R-:W-:-:S03]  /*32a10*/  FMUL R3, R32, UR21 ;  /* 0x0000001520037c20 */ /* 0x000fc60008400000 */
[----:B------:R-:W4:Y:S01]  /*32a20*/  LDL.LU R32, [R1+0x808] ;  /* 0x0008080001207983 */ /* 0x000f220000300800 */
[----:B0-----:R-:W-:Y:S01]  /*32a30*/  F2FP.SATFINITE.E4M3.F32.PACK_AB_MERGE_C R9, RZ, R4, RZ ;  /* 0x00000004ff09723e */ /* 0x001fe200048070ff */
[----:B---3--:R-:W-:Y:S02]  /*32a40*/  FMUL R4, R31, UR21 ;  /* 0x000000151f047c20 */ /* 0x008fe40008400000 */
        /* <DEDUP_REMOVED lines=12> */
[C---:B------:R-:W-:Y:S02]  /*32b10*/  ISETP.LT.OR P2, PT, R0.reuse, 0x14a, !P1 ;  /* 0x0000014a0000780c */ /* 0x040fe40004f41670 */
[----:B0-----:R-:W-:Y:S02]  /*32b20*/  F2FP.SATFINITE.E4M3.F32.PACK_AB_MERGE_C R7, RZ, R2, RZ ;  /* 0x00000002ff07723e */ /* 0x001fe400048070ff */
[----:B-1----:R-:W-:Y:S01]  /*32b30*/  F2FP.SATFINITE.E4M3.F32.PACK_AB_MERGE_C R9, RZ, R3, RZ ;  /* 0x00000003ff09723e */ /* 0x002fe200048070ff */
[----:B------:R-:W-:Y:S02]  /*32b40*/  FMUL R2, R39, UR21 ;  /* 0x0000001527027c20 */ /* 0x000fe40008400000 */
[----:B------:R0:W-:Y:S01]  /*32b50*/  @!P6 STG.E.U8 desc[UR22][R26.64+0x141], R7 ;  /* 0x000141071a00e986 */ /* 0x0001e2000c101116 */
[----:B------:R-:W-:-:S03]  /*32b60*/  ISETP.LT.OR P6, PT, R0, 0x14a, !P0 ;  /* 0x0000014a0000780c */ /* 0x000fc600047c1670 */
[----:B------:R-:W2:Y:S01]  /*32b70*/  LDL.LU R39, [R1+0x814] ;  /* 0x0008140001277983 */ /* 0x000ea20000300800 */
[----:B------:R-:W-:Y:S01]  /*32b80*/  F2FP.SATFINITE.E4M3.F32.PACK_AB_MERGE_C R13, RZ, R4, RZ ;  /* 0x00000004ff0d723e */ /* 0x000fe200048070ff */
[----:B------:R-:W-:Y:S02]  /*32b90*/  FMUL R3, R37, UR21 ;  /* 0x0000001525037c20 */ /* 0x000fe40008400000 */
[----:B------:R-:W2:Y:S01]  /*32ba0*/  LDL.LU R37, [R1+0x818] ;  /* 0x0008180001257983 */ /* 0x000ea20000300800 */
[----:B0-----:R-:W-:-:S03]  /*32bb0*/  F2FP.SATFINITE.E4M3.F32.PACK_AB_MERGE_C R7, RZ, R2, RZ ;  /* 0x00000002ff07723e */ /* 0x001fc600048070ff */
[----:B------:R-:W-:Y:S01]  /*32bc0*/  @!P5 STG.E.U8 desc[UR22][R26.64+0x140], R11 ;  /* 0x0001400b1a00d986 */ /* 0x000fe2000c101116 */
[----:B------:R-:W-:-:S03]  /*32bd0*/  FMUL R4, R36, UR21 ;  /* 0x0000001524047c20 */ /* 0x000fc60008400000 */
[----:B------:R0:W-:Y:S04]  /*32be0*/  @!P3 STG.E.U8 desc[UR22][R28.64+0x148], R9 ;  /* 0x000148091c00b986 */ /* 0x0001e8000c101116 */
[----:B------:R1:W-:Y:S04]  /*32bf0*/  @!P2 STG.E.U8 desc[UR22][R28.64+0x149], R13 ;  /* 0x0001490d1c00a986 */ /* 0x0003e8000c101116 */
[----:B------:R-:W2:Y:S01]  /*32c00*/  LDL.LU R36, [R1+0x81c] ;  /* 0x00081c0001247983 */ /* 0x000ea20000300800 */
[----:B------:R-:W-:Y:S01]  /*32c10*/  FMUL R2, R35, UR21 ;  /* 0x0000001523027c20 */ /* 0x000fe20008400000 */
[----:B0-----:R-:W-:-:S02]  /*32c20*/  F2FP.SATFINITE.E4M3.F32.PACK_AB_MERGE_C R9, RZ, R3, RZ ;  /* 0x00000003ff09723e */ /* 0x001fc400048070ff */
[----:B------:R-:W2:Y:S02]  /*32c30*/  LDL.LU R35, [R1+0x820] ;  /* 0x0008200001237983 */ /* 0x000ea40000300800 */
[----:B-1----:R-:W-:Y:S02]  /*32c40*/  F2FP.SATFINITE.E4M3.F32.PACK_AB_MERGE_C R13, RZ, R2, RZ ;  /* 0x00000002ff0d723e */ /* 0x002fe400048070ff */
[----:B------:R0:W-:Y:S01]  /*32c50*/  @!P6 STG.E.U8 desc[UR22][R26.64+0x149], R7 ;  /* 0x000149071a00e986 */ /* 0x0001e2000c101116 */
[----:B------:R-:W-:Y:S01]  /*32c60*/  F2FP.SATFINITE.E4M3.F32.PACK_AB_MERGE_C R11, RZ, R4, RZ ;  /* 0x00000004ff0b723e */ /* 0x000fe200048070ff */
[----:B----4-:R-:W-:Y:S02]  /*32c70*/  FMUL R3, R33, UR21 ;  /* 0x0000001521037c20 */ /* 0x010fe40008400000 */
[----:B------:R-:W4:Y:S01]  /*32c80*/  LDL.LU R33, [R1+0x824] ;  /* 0x0008240001217983 */ /* 0x000f220000300800 */
[----:B------:R-:W-:-:S03]  /*32c90*/  FMUL R2, R32, UR21 ;  /* 0x0000001520027c20 */ /* 0x000fc60008400000 */
[----:B------:R-:W4:Y:S02]  /*32ca0*/  LDL.LU R32, [R1+0x828] ;  /* 0x0008280001207983 */ /* 0x000f240000300800 */
[----:B0-----:R-:W-:Y:S01]  /*32cb0*/  F2FP.SATFINITE.E4M3.F32.PACK_AB_MERGE_C R7, RZ, R2, RZ ;  /* 0x00000002ff07723e */ /* 0x001fe200048070ff */
[----:B---3--:R-:W-:Y:S02]  /*32cc0*/  FMUL R4, R31, UR21 ;  /* 0x000000151f047c20 */ /* 0x008fe40008400000 */
[----:B------:R-:W3:Y:S01]  /*32cd0*/  LDL.LU R31, [R1+0x82c] ;  /* 0x00082c00011f7983 */ /* 0x000ee20000300800 */
[----:B--2---:R-:W-:-:S03]  /*32ce0*/  FMUL R2, R30, UR21 ;  /* 0x000000151e027c20 */ /* 0x004fc60008400000 */
[----:B------:R-:W2:Y:S01]  /*32cf0*/  LDL.LU R30, [R1+0x830] ;  /* 0x00083000011e7983 */ /* 0x000ea20000300800 */
[C---:B------:R-:W-:Y:S02]  /*32d00*/  ISETP.LT.OR P5, PT, R0.reuse, 0x149, !P0 ;  /* 0x000001490000780c */ /* 0x040fe400047a1670 */
[C---:B------:R-:W-:Y:S01]  /*32d10*/  ISETP.LT.OR P3, PT, R0.reuse, 0x151, !P1 ;  /* 0x000001510000780c */ /* 0x040fe20004f61670 */
[----:B------:R-:W2:Y:S01]  /*32d20*/  LDL.LU R40, [R1+0x834] ;  /* 0x0008340001287983 */ /* 0x000ea20000300800 */
[C---:B------:R-:W-:Y:S02]  /*32d30*/  ISETP.LT.OR P2, PT, R0.reuse, 0x152, !P1 ;  /* 0x000001520000780c */ /* 0x040fe40004f41670 */
[----:B------:R-:W-:Y:S02]  /*32d40*/  ISETP.LT.OR P6, PT, R0, 0x152, !P0 ;  /* 0x000001520000780c */ /* 0x000fe400047c1670 */
[----:B------:R-:W-:-:S05]  /*32d50*/  F2FP.SATFINITE.E4M3.F32.PACK_AB_MERGE_C R5, RZ, R5, RZ ;  /* 0x00000005ff05723e */ /* 0x000fca00048070ff */
[----:B------:R0:W-:Y:S01]  /*32d60*/  @!P5 STG.E.U8 desc[UR22][R26.64+0x148], R5 ;  /* 0x000148051a00d986 */ /* 0x0001e2000c101116 */
[----:B------:R-:W-:-:S03]  /*32d70*/  ISETP.LT.OR P5, PT, R0, 0x151, !P0 ;  /* 0x000001510000780c */ /* 0x000fc600047a1670 */
[----:B------:R-:W-:Y:S01]  /*32d80*/  @!P3 STG.E.U8 desc[UR22][R28.64+0x150], R9 ;  /* 0x000150091c00b986 */ /* 0x000fe2000c101116 */
[----:B------:R-:W-:-:S03]  /*32d90*/  ISETP.LT.OR P3, PT, R0, 0x159, !P1 ;  /* 0x000001590000780c */ /* 0x000fc60004f61670 */
[----:B------:R1:W-:Y:S01]  /*32da0*/  @!P2 STG.E.U8 desc[UR22][R28.64+0x151], R11 ;  /* 0x0001510b1c00a986 */ /* 0x0003e2000c101116 */
[----:B0-----:R-:W-:Y:S02]  /*32db0*/  F2FP.SATFINITE.E4M3.F32.PACK_AB_MERGE_C R5, RZ, R3, RZ ;  /* 0x00000003ff05723e */ /* 0x001fe400048070ff */
[----:B------:R-:W-:-:S03]  /*32dc0*/  ISETP.LT.OR P2, PT, R0, 0x15a, !P1 ;  /* 0x0000015a0000780c */ /* 0x000fc60004f41670 */
[----:B------:R-:W-:Y:S01]  /*32dd0*/  @!P6 STG.E.U8 desc[UR22][R26.64+0x151], R5 ;  /* 0x000151051a00e986 */ /* 0x000fe2000c101116 */
[----:B-1----:R-:W-:Y:S02]  /*32de0*/  F2FP.SATFINITE.E4M3.F32.PACK_AB_MERGE_C R11, RZ, R2, RZ ;  /* 0x00000002ff0b723e */ /* 0x002fe400048070ff */
[----:B------:R-:W-:Y:S01]  /*32df0*/  ISETP.LT.OR P6, PT, R0, 0x15a, !P0 ;  /* 0x0000015a0000780c */ /* 0x000fe200047c1670 */
[----:B------:R-:W-:Y:S02]  /*32e00*/  FMUL R2, R39, UR21 ;  /* 0x0000001527027c20 */ /* 0x000fe40008400000 */
[----:B------:R-:W2:Y:S01]  /*32e10*/  LDL.LU R39, [R1+0x838] ;  /* 0x0008380001277983 */ /* 0x000ea20000300800 */
[----:B------:R-:W-:-:S03]  /*32e20*/  FMUL R3, R37, UR21 ;  /* 0x0000001525037c20 */ /* 0x000fc60008400000 */
[----:B------:R-:W2:Y:S01]  /*32e30*/  LDL.LU R37, [R1+0x83c] ;  /* 0x00083c0001257983 */ /* 0x000ea20000300800 */
[----:B------:R-:W-:-:S03]  /*32e40*/  F2FP.SATFINITE.E4M3.F32.PACK_AB_MERGE_C R9, RZ, R4, RZ ;  /* 0x00000004ff09723e */ /* 0x000fc600048070ff */
[----:B------:R-:W-:Y:S04]  /*32e50*/  @!P5 STG.E.U8 desc[UR22][R26.64+0x150], R13 ;  /* 0x0001500d1a00d986 */ /* 0x000fe8000c101116 */
[----:B------:R0:W-:Y:S01]  /*32e60*/  @!P3 STG.E.U8 desc[UR22][R28.64+0x158], R7 ;  /* 0x000158071c00b986 */ /* 0x0001e2000c101116 */
[----:B------:R-:W-:-:S03]  /*32e70*/  FMUL R4, R36, UR21 ;  /* 0x0000001524047c20 */ /* 0x000fc60008400000 */
[----:B------:R-:W2:Y:S01]  /*32e80*/  LDL.LU R36, [R1+0x840] ;  /* 0x0008400001247983 */ /* 0x000ea20000300800 */
[----:B0-----:R-:W-:-:S03]  /*32e90*/  F2FP.SATFINITE.E4M3.F32.PACK_AB_MERGE_C R7, RZ, R2, RZ ;  /* 0x00000002ff07723e */ /* 0x001fc600048070ff */
[----:B------:R0:W-:Y:S01]  /*32ea0*/  @!P2 STG.E.U8 desc[UR22][R28.64+0x159], R9 ;  /* 0x000159091c00a986 */ /* 0x0001e2000c101116 */
[----:B------:R-:W-:Y:S01]  /*32eb0*/  FMUL R5, R35, UR21 ;  /* 0x0000001523057c20 */ /* 0x000fe20008400000 */
[----:B------:R-:W-:Y:S02]  /*32ec0*/  F2FP.SATFINITE.E4M3.F32.PACK_AB_MERGE_C R13, RZ, R4, RZ ;  /* 0x00000004ff0d723e */ /* 0x000fe400048070ff */
[----:B------:R-:W2:Y:S04]  /*32ed0*/  LDL.LU R35, [R1+0x844] ;  /* 0x0008440001237983 */ /* 0x000ea80000300800 */
[----:B------:R1:W-:Y:S01]  /*32ee0*/  @!P6 STG.E.U8 desc[UR22][R26.64+0x159], R7 ;  /* 0x000159071a00e986 */ /* 0x0003e2000c101116 */
[----:B0-----:R-:W-:Y:S01]  /*32ef0*/  F2FP.SATFINITE.E4M3.F32.PACK_AB_MERGE_C R9, RZ, R3, RZ ;  /* 0x00000003ff09723e */ /* 0x001fe200048070ff */
[----:B----4-:R-:W-:-:S02]  /*32f00*/  FMUL R2, R33, UR21 ;  /* 0x0000001521027c20 */ /* 0x010fc40008400000 */
[----:B------:R-:W4:Y:S01]  /*32f10*/  LDL.LU R33, [R1+0x848] ;  /* 0x0008480001217983 */ /* 0x000f220000300800 */
[----:B------:R-:W-:Y:S02]  /*32f20*/  FMUL R3, R32, UR21 ;  /* 0x0000001520037c20 */ /* 0x000fe40008400000 */
[----:B-1----:R-:W-:Y:S01]  /*32f30*/  F2FP.SATFINITE.E4M3.F32.PACK_AB_MERGE_C R7, RZ, R2, RZ ;  /* 0x00000002ff07723e */ /* 0x002fe200048070ff */
        /* <DEDUP_REMOVED lines=10> */
[----:B------:R-:W-:-:S03]  /*32fe0*/  ISETP.LT.OR P5, PT, R0, 0x161, !P0 ;  /* 0x000001610000780c */ /* 0x000fc600047a1670 */
[----:B------:R-:W-:Y:S01]  /*32ff0*/  @!P2 STG.E.U8 desc[UR22][R28.64+0x161], R13 ;  /* 0x0001610d1c00a986 */ /* 0x000fe2000c101116 */
[----:B------:R-:W-:-:S03]  /*33000*/  ISETP.LT.OR P2, PT, R0, 0x16a, !P1 ;  /* 0x0000016a0000780c */ /* 0x000fc60004f41670 */
[----:B------:R1:W-:Y:S01]  /*33010*/  @!P3 STG.E.U8 desc[UR22][R28.64+0x160], R9 ;  /* 0x000160091c00b986 */ /* 0x0003e2000c101116 */
[C---:B------:R-:W-:Y:S02]  /*33020*/  ISETP.LT.OR P3, PT, R0.reuse, 0x169, !P1 ;  /* 0x000001690000780c */ /* 0x040fe40004f61670 */
[----:B------:R-:W-:Y:S02]  /*33030*/  F2FP.SATFINITE.E4M3.F32.PACK_AB_MERGE_C R5, RZ, R5, RZ ;  /* 0x00000005ff05723e */ /* 0x000fe400048070ff */
[----:B0-----:R-:W-:Y:S01]  /*33040*/  F2FP.SATFINITE.E4M3.F32.PACK_AB_MERGE_C R11, RZ, R4, RZ ;  /* 0x00000004ff0b723e */ /* 0x001fe200048070ff */
[----:B------:R0:W-:Y:S01]  /*33050*/  @!P6 STG.E.U8 desc[UR22][R26.64+0x161], R7 ;  /* 0x000161071a00e986 */ /* 0x0001e2000c101116 */
[C---:B------:R-:W-:Y:S02]  /*33060*/  ISETP.LT.OR P6, PT, R0.reuse, 0x16a, !P0 ;  /* 0x0000016a0000780c */ /* 0x040fe400047c1670 */
[----:B-1----:R-:W-:Y:S01]  /*33070*/  F2FP.SATFINITE.E4M3.F32.PACK_AB_MERGE_C R9, RZ, R3, RZ ;  /* 0x00000003ff09723e */ /* 0x002fe200048070ff */
[----:B------:R1:W-:Y:S01]  /*33080*/  @!P5 STG.E.U8 desc[UR22][R26.64+0x160], R5 ;  /* 0x000160051a00d986 */ /* 0x0003e2000c101116 */
[----:B------:R-:W-:-:S03]  /*33090*/  ISETP.LT.OR P5, PT, R0, 0x169, !P0 ;  /* 0x000001690000780c */ /* 0x000fc600047a1670 */
[----:B------:R-:W-:Y:S01]  /*330a0*/  @!P2 STG.E.U8 desc[UR22][R28.64+0x169], R11 ;  /* 0x0001690b1c00a986 */ /* 0x000fe2000c101116 */
[----:B------:R-:W-:Y:S01]  /*330b0*/  ISETP.LT.OR P2, PT, R0, 0x172, !P1 ;  /* 0x000001720000780c */ /* 0x000fe20004f41670 */
[----:B------:R-:W-:Y:S02]  /*330c0*/  FMUL R3, R40, UR21 ;  /* 0x0000001528037c20 */ /* 0x000fe40008400000 */
[----:B------:R1:W-:Y:S01]  /*330d0*/  @!P3 STG.E.U8 desc[UR22][R28.64+0x168], R9 ;  /* 0x000168091c00b986 */ /* 0x0003e2000c101116 */
[----:B------:R-:W-:Y:S02]  /*330e0*/  ISETP.LT.OR P3, PT, R0, 0x171, !P1 ;  /* 0x000001710000780c */ /* 0x000fe40004f61670 */
[----:B------:R-:W-:Y:S01]  /*330f0*/  F2FP.SATFINITE.E4M3.F32.PACK_AB_MERGE_C R13, RZ, R2, RZ ;  /* 0x00000002ff0d723e */ /* 0x000fe200048070ff */
[----:B------:R-:W-:Y:S01]  /*33100*/  FMUL R4, R37, UR21 ;  /* 0x0000001525047c20 */ /* 0x000fe20008400000 */
[----:B------:R-:W-:Y:S01]  /*33110*/  FMUL R2, R39, UR21 ;  /* 0x0000001527027c20 */ /* 0x000fe20008400000 */
[----:B------:R-:W-:-:S03]  /*33120*/  F2FP.SATFINITE.E4M3.F32.PACK_AB_MERGE_C R3, RZ, R3, RZ ;  /* 0x00000003ff03723e */ /* 0x000fc600048070ff */
[----:B0-----:R-:W-:Y:S02]  /*33130*/  F2FP.SATFINITE.E4M3.F32.PACK_AB_MERGE_C R7, RZ, R4, RZ ;  /* 0x00000004ff07723e */ /* 0x001fe400048070ff */
[----:B-1----:R-:W-:Y:S01]  /*33140*/  F2FP.SATFINITE.E4M3.F32.PACK_AB_MERGE_C R5, RZ, R2, RZ ;  /* 0x00000002ff05723e */ /* 0x002fe200048070ff */
[----:B------:R-:W-:Y:S01]  /*33150*/  @!P5 STG.E.U8 desc[UR22][R26.64+0x168], R13 ;  /* 0x0001680d1a00d986 */ /* 0x000fe2000c101116 */
[----:B------:R-:W-:-:S03]  /*33160*/  ISETP.LT.OR P5, PT, R0, 0x171, !P0 ;  /* 0x000001710000780c */ /* 0x000fc600047a1670 */
[----:B------:R-:W-:Y:S01]  /*33170*/  @!P6 STG.E.U8 desc[UR22][R26.64+0x169], R3 ;  /* 0x000169031a00e986 */ /* 0x000fe2000c101116 */
[----:B------:R-:W-:Y:S01]  /*33180*/  ISETP.LT.OR P6, PT, R0, 0x172, !P0 ;  /* 0x000001720000780c */ /* 0x000fe200047c1670 */
[----:B------:R-:W-:Y:S02]  /*33190*/  FMUL R2, R36, UR21 ;  /* 0x0000001524027c20 */ /* 0x000fe40008400000 */
[----:B------:R0:W-:Y:S01]  /*331a0*/  @!P2 STG.E.U8 desc[UR22][R28.64+0x171], R7 ;  /* 0x000171071c00a986 */ /* 0x0001e2000c101116 */
[C---:B------:R-:W-:Y:S02]  /*331b0*/  ISETP.LT.OR P2, PT, R0.reuse, 0x17a, !P1 ;  /* 0x0000017a0000780c */ /* 0x040fe40004f41670 */
[C---:B------:R-:W-:Y:S01]  /*331c0*/  ISETP.LT.OR P1, PT, R0.reuse, 0x179, !P1 ;  /* 0x000001790000780c */ /* 0x040fe20004f21670 */
[----:B------:R3:W-:Y:S01]  /*331d0*/  @!P3 STG.E.U8 desc[UR22][R28.64+0x170], R5 ;  /* 0x000170051c00b986 */ /* 0x0007e2000c101116 */
[C---:B------:R-:W-:Y:S02]  /*331e0*/  ISETP.LT.OR P3, PT, R0.reuse, 0x17a, !P0 ;  /* 0x0000017a0000780c */ /* 0x040fe40004761670 */
[----:B------:R-:W-:Y:S01]  /*331f0*/  ISETP.LT.OR P0, PT, R0, 0x179, !P0 ;  /* 0x000001790000780c */ /* 0x000fe20004701670 */
[----:B------:R-:W-:Y:S01]  /*33200*/  FMUL R0, R35, UR21 ;  /* 0x0000001523007c20 */ /* 0x000fe20008400000 */
[----:B------:R-:W-:-:S04]  /*33210*/  F2FP.SATFINITE.E4M3.F32.PACK_AB_MERGE_C R9, RZ, R2, RZ ;  /* 0x00000002ff09723e */ /* 0x000fc800048070ff */
[----:B0-----:R-:W-:Y:S01]  /*33220*/  F2FP.SATFINITE.E4M3.F32.PACK_AB_MERGE_C R7, RZ, R0, RZ ;  /* 0x00000000ff07723e */ /* 0x001fe200048070ff */
[----:B----4-:R-:W-:Y:S01]  /*33230*/  FMUL R2, R33, UR21 ;  /* 0x0000001521027c20 */ /* 0x010fe20008400000 */
[----:B------:R-:W-:-:S04]  /*33240*/  FMUL R3, R32, UR21 ;  /* 0x0000001520037c20 */ /* 0x000fc80008400000 */
[----:B------:R-:W-:Y:S02]  /*33250*/  F2FP.SATFINITE.E4M3.F32.PACK_AB_MERGE_C R11, RZ, R2, RZ ;  /* 0x00000002ff0b723e */ /* 0x000fe400048070ff */
[----:B------:R-:W-:Y:S01]  /*33260*/  F2FP.SATFINITE.E4M3.F32.PACK_AB_MERGE_C R3, RZ, R3, RZ ;  /* 0x00000003ff03723e */ /* 0x000fe200048070ff */
[----:B------:R0:W-:Y:S01]  /*33270*/  @!P5 STG.E.U8 desc[UR22][R26.64+0x170], R9 ;  /* 0x000170091a00d986 */ /* 0x0001e2000c101116 */
[----:B---3--:R-:W-:-:S03]  /*33280*/  FMUL R5, R31, UR21 ;  /* 0x000000151f057c20 */ /* 0x008fc60008400000 */
[----:B------:R0:W-:Y:S02]  /*33290*/  @!P6 STG.E.U8 desc[UR22][R26.64+0x171], R7 ;  /* 0x000171071a00e986 */ /* 0x0001e4000c101116 */
[----:B------:R-:W-:Y:S02]  /*332a0*/  F2FP.SATFINITE.E4M3.F32.PACK_AB_MERGE_C R13, RZ, R5, RZ ;  /* 0x00000005ff0d723e */ /* 0x000fe400048070ff */
[----:B------:R0:W-:Y:S04]  /*332b0*/  @!P1 STG.E.U8 desc[UR22][R28.64+0x178], R11 ;  /* 0x0001780b1c009986 */ /* 0x0001e8000c101116 */
[----:B------:R0:W-:Y:S04]  /*332c0*/  @!P2 STG.E.U8 desc[UR22][R28.64+0x179], R3 ;  /* 0x000179031c00a986 */ /* 0x0001e8000c101116 */
[----:B------:R0:W-:Y:S01]  /*332d0*/  @!P3 STG.E.U8 desc[UR22][R26.64+0x179], R13 ;  /* 0x0001790d1a00b986 */ /* 0x0001e2000c101116 */
[----:B--2---:R-:W-:-:S05]  /*332e0*/  FMUL R4, R30, UR21 ;  /* 0x000000151e047c20 */ /* 0x004fca0008400000 */
[----:B------:R-:W-:-:S05]  /*332f0*/  F2FP.SATFINITE.E4M3.F32.PACK_AB_MERGE_C R5, RZ, R4, RZ ;  /* 0x00000004ff05723e */ /* 0x000fca00048070ff */
[----:B------:R0:W-:Y:S02]  /*33300*/  @!P0 STG.E.U8 desc[UR22][R26.64+0x178], R5 ;  /* 0x000178051a008986 */ /* 0x0001e4000c101116 */
.L_x_802:
[----:B------:R-:W-:Y:S05]  /*33310*/  BSYNC B0 ;  /* 0x0000000000007941 */ /* 0x000fea0003800000 */
.L_x_32:
[----:B0-23--:R-:W2:Y:S04]  /*33320*/  LDL.LU R3, [R1+0x858] ;  /* 0x0008580001037983 */ /* 0x00dea80000300800 */
[----:B------:R-:W2:Y:S01]  /*33330*/  LDL.LU R2, [R1+0x85c] ;  /* 0x00085c0001027983 */ /* 0x000ea20000300800 */
[----:B------:R-:W-:Y:S01]  /*33340*/  ULDC UR6, c[0x0][0xc] ;  /* 0x0000030000067ab9 */ /* 0x000fe20000000800 */
[----:B------:R-:W-:Y:S01]  /*33350*/  ULDC UR7, c[0x0][0x10] ;  /* 0x0000040000077ab9 */ /* 0x000fe20000000800 */
[----:B----4-:R-:W2:Y:S01]  /*33360*/  LDC R5, c[0x0][0x14] ;  /* 0x00000500ff057b82 */ /* 0x010ea20000000800 */
[----:B------:R-:W-:Y:S01]  /*33370*/  UIMAD.WIDE.U32 UR6, UR6, UR7, URZ ;  /* 0x00000007060672a5 */ /* 0x000fe2000f8e003f */
[----:B-----5:R-:W-:Y:S01]  /*33380*/  PRMT R0, RZ, 0x7610, R0 ;  /* 0x00007610ff007816 */ /* 0x020fe20000000000 */
[----:B------:R-:W-:-:S04]  /*33390*/  UMOV UR14, 0xffffffff ;  /* 0xffffffff000e7882 */ /* 0x000fc80000000000 */
[----:B--2---:R-:W-:-:S04]  /*333a0*/  IMAD.WIDE.U32 R2, R5, UR6, R2 ;  /* 0x0000000605027c25 */ /* 0x004fc8000f8e0002 */
[----:B------:R-:W-:Y:S01]  /*333b0*/  IMAD R5, R5, UR7, RZ ;  /* 0x0000000705057c24 */ /* 0x000fe2000f8e02ff */
[----:B------:R-:W-:Y:S01]  /*333c0*/  ULDC.64 UR6, c[0x0][0x650] ;  /* 0x0001940000067ab9 */ /* 0x000fe20000000a00 */
[----:B------:R-:W-:Y:S01]  /*333d0*/  IMAD.MOV.U32 R11, RZ, RZ, R2 ;  /* 0x000000ffff0b7224 */ /* 0x000fe200078e0002 */
[----:B------:R-:W-:Y:S01]  /*333e0*/  ISETP.GE.U32.AND P0, PT, R2, UR6, PT ;  /* 0x0000000602007c0c */ /* 0x000fe2000bf06070 */
[----:B------:R-:W-:Y:S02]  /*333f0*/  IMAD.IADD R13, R3, 0x1, R5 ;  /* 0x00000001030d7824 */ /* 0x000fe400078e0205 */
[----:B------:R-:W-:-:S03]  /*33400*/  IMAD.MOV.U32 R2, RZ, RZ, -0x1 ;  /* 0xffffffffff027424 */ /* 0x000fc600078e00ff */
[----:B------:R0:W-:Y:S01]  /*33410*/  STL [R1+0x858], R13 ;  /* 0x0008580d01007387 */ /* 0x0001e20000100800 */
[----:B------:R-:W-:-:S03]  /*33420*/  ISETP.GE.U32.AND.EX P0, PT, R13, UR7, PT, P0 ;  /* 0x000000070d007c0c */ /* 0x000fc6000bf06100 */
[----:B------:R0:W-:Y:S04]  /*33430*/  STL [R1+0x85c], R11 ;  /* 0x00085c0b01007387 */ /* 0x0001e80000100800 */
[----:B------:R0:W-:Y:S06]  /*33440*/  STL [R1+0x864], R2 ;  /* 0x0008640201007387 */ /* 0x0001ec0000100800 */
[----:B------:R-:W-:Y:S05]  /*33450*/  @P0 BRA `(.L_x_803) ;  /* 0x0000000400740947 */ /* 0x000fea0003800000 */
[----:B------:R-:W2:Y:S01]  /*33460*/  S2R R8, SR_CTAID.X ;  /* 0x0000000000087919 */ /* 0x000ea20000002500 */
[----:B------:R-:W-:Y:S01]  /*33470*/  ULDC.64 UR14, c[0x0][0x628] ;  /* 0x00018a00000e7ab9 */ /* 0x000fe20000000a00 */
[----:B------:R-:W3:Y:S01]  /*33480*/  LDC R9, c[0x0][0x144] ;  /* 0x00005100ff097b82 */ /* 0x000ee20000000800 */
[----:B------:R-:W-:Y:S01]  /*33490*/  ULDC UR6, c[0x0][0x150] ;  /* 0x0000540000067ab9 */ /* 0x000fe20000000800 */
[----:B------:R-:W4:Y:S01]  /*334a0*/  S2R R12, SR_CTAID.Y ;  /* 0x00000000000c7919 */ /* 0x000f220000002600 */
[----:B------:R-:W-:Y:S01]  /*334b0*/  ISETP.NE.U32.AND P0, PT, RZ, UR14, PT ;  /* 0x0000000eff007c0c */ /* 0x000fe2000bf05070 */
[----:B------:R-:W-:Y:S01]  /*334c0*/  ULDC UR17, c[0x0][0x630] ;  /* 0x00018c0000117ab9 */ /* 0x000fe20000000800 */
[----:B------:R-:W-:Y:S02]  /*334d0*/  R2UR UR10, R11 ;  /* 0x000000000b0a72ca */ /* 0x000fe400000e0000 */
[----:B------:R-:W-:Y:S01]  /*334e0*/  ISETP.NE.AND.EX P0, PT, RZ, UR15, PT, P0 ;  /* 0x0000000fff007c0c */ /* 0x000fe2000bf05300 */
[----:B------:R-:W0:Y:S01]  /*334f0*/  LDC.64 R6, c[0x0][0x620] ;  /* 0x00018800ff067b82 */ /* 0x000e220000000a00 */
[----:B------:R-:W-:-:S02]  /*33500*/  R2UR UR11, R13 ;  /* 0x000000000d0b72ca */ /* 0x000fc400000e0000 */
[----:B--2---:R-:W-:-:S05]  /*33510*/  I2FP.F32.U32 R0, R8 ;  /* 0x0000000800007245 */ /* 0x004fca0000201000 */
[----:B------:R-:W-:-:S06]  /*33520*/  FMUL R0, R0, UR6 ;  /* 0x0000000600007c20 */ /* 0x000fcc0008400000 */
[----:B------:R-:W2:Y:S01]  /*33530*/  F2I.U32.TRUNC.NTZ R0, R0 ;  /* 0x0000000000007305 */ /* 0x000ea2000020f000 */
[----:B----4-:R-:W-:Y:S05]  /*33540*/  @!P0 BRA `(.L_x_804) ;  /* 0x0000000000308947 */ /* 0x010fea0003800000 */
        /* <DEDUP_REMOVED lines=12> */
.L_x_804:
[----:B------:R-:W-:Y:S01]  /*33610*/  USHF.R.U64 UR14, UR10, UR17, UR11 ;  /* 0x000000110a0e7299 */ /* 0x000fe2000800120b */
[----:B------:R-:W4:Y:S01]  /*33620*/  LDC.64 R20, c[0x0][0x640] ;  /* 0x00019000ff147b82 */ /* 0x000f220000000a00 */
[----:B------:R-:W-:Y:S01]  /*33630*/  USHF.R.U32.HI UR6, URZ, UR17, UR11 ;  /* 0x000000113f067299 */ /* 0x000fe2000801160b */
[----:B--2---:R-:W-:Y:S02]  /*33640*/  IMAD.MOV R10, RZ, RZ, -R0 ;  /* 0x000000ffff0a7224 */ /* 0x004fe400078e0a00 */
[----:B0-----:R-:W-:Y:S01]  /*33650*/  IMAD.MOV.U32 R2, RZ, RZ, R11 ;  /* 0x000000ffff027224 */ /* 0x001fe200078e000b */
[----:B------:R-:W-:Y:S01]  /*33660*/  IADD3 R5, P0, RZ, -UR14, RZ ;  /* 0x8000000eff057c10 */ /* 0x000fe2000ff1e0ff */
[----:B---3--:R-:W-:Y:S02]  /*33670*/  IMAD R17, R9, R10, R8 ;  /* 0x0000000a09117224 */ /* 0x008fe400078e0208 */
[----:B------:R-:W0:Y:S02]  /*33680*/  LDC R4, c[0x0][0x618] ;  /* 0x00018600ff047b82 */ /* 0x000e240000000800 */
[----:B------:R-:W-:Y:S01]  /*33690*/  IMAD.X R3, RZ, RZ, ~UR6, P0 ;  /* 0x80000006ff037e24 */ /* 0x000fe200080e06ff */
[----:B------:R-:W-:-:S03]  /*336a0*/  ULDC UR6, c[0x0][0x154] ;  /* 0x0000550000067ab9 */ /* 0x000fc60000000800 */
[-C--:B------:R-:W-:Y:S02]  /*336b0*/  IMAD R0, R3, R6.reuse, RZ ;  /* 0x0000000603007224 */ /* 0x080fe400078e02ff */
[----:B------:R-:W2:Y:S01]  /*336c0*/  LDC R14, c[0x0][0x608] ;  /* 0x00018200ff0e7b82 */ /* 0x000ea20000000800 */
[----:B------:R-:W-:Y:S02]  /*336d0*/  IMAD.MOV.U32 R3, RZ, RZ, R13 ;  /* 0x000000ffff037224 */ /* 0x000fe400078e000d */
[----:B------:R-:W-:-:S05]  /*336e0*/  IMAD.WIDE.U32 R2, R5, R6, R2 ;  /* 0x0000000605027225 */ /* 0x000fca00078e0002 */
[----:B------:R-:W3:Y:S01]  /*336f0*/  LDC R18, c[0x0][0x658] ;  /* 0x00019600ff127b82 */ /* 0x000ee20000000800 */
[----:B------:R-:W-:Y:S01]  /*33700*/  IMAD R5, R5, R7, R0 ;  /* 0x0000000705057224 */ /* 0x000fe200078e0200 */
[----:B------:R-:W-:Y:S01]  /*33710*/  I2FP.F32.U32 R0, R12 ;  /* 0x0000000c00007245 */ /* 0x000fe20000201000 */
[----:B------:R-:W-:Y:S01]  /*33720*/  IMAD.MOV.U32 R7, RZ, RZ, 0x1 ;  /* 0x00000001ff077424 */ /* 0x000fe200078e00ff */
[----:B----4-:R-:W-:Y:S01]  /*33730*/  ISETP.NE.U32.AND P0, PT, R20, RZ, PT ;  /* 0x000000ff1400720c */ /* 0x010fe20003f05070 */
[----:B------:R-:W-:Y:S02]  /*33740*/  IMAD.IADD R3, R3, 0x1, R5 ;  /* 0x0000000103037824 */ /* 0x000fe400078e0205 */
[----:B------:R-:W-:Y:S01]  /*33750*/  FMUL R0, R0, UR6 ;  /* 0x0000000600007c20 */ /* 0x000fe20008400000 */
[----:B------:R-:W4:Y:S01]  /*33760*/  LDC R15, c[0x0][0x148] ;  /* 0x00005200ff0f7b82 */ /* 0x000f220000000800 */
[----:B------:R-:W-:Y:S01]  /*33770*/  ISETP.NE.AND.EX P0, PT, R21, RZ, PT, P0 ;  /* 0x000000ff1500720c */ /* 0x000fe20003f05300 */
[----:B------:R-:W-:Y:S01]  /*33780*/  IMAD.MOV.U32 R5, RZ, RZ, -0x1 ;  /* 0xffffffffff057424 */ /* 0x000fe200078e00ff */
[-CC-:B0-----:R-:W-:Y:S01]  /*33790*/  SHF.R.U64 R10, R2, R4.reuse, R3.reuse ;  /* 0x00000004020a7219 */ /* 0x181fe20000001203 */
[----:B------:R0:W0:Y:S01]  /*337a0*/  F2I.U32.TRUNC.NTZ R13, R0 ;  /* 0x00000000000d7305 */ /* 0x000022000020f000 */
[----:B------:R-:W-:-:S03]  /*337b0*/  SHF.R.U32.HI R3, RZ, R4, R3 ;  /* 0x00000004ff037219 */ /* 0x000fc60000011603 */
[----:B------:R-:W0:Y:S01]  /*337c0*/  LDC R16, c[0x0][0x600] ;  /* 0x00018000ff107b82 */ /* 0x000e220000000800 */
[-CC-:B--2---:R-:W-:Y:S02]  /*337d0*/  SHF.R.U64 R8, R10, R14.reuse, R3.reuse ;  /* 0x0000000e0a087219 */ /* 0x184fe40000001203 */
[----:B------:R-:W-:-:S05]  /*337e0*/  SHF.R.U32.HI R3, RZ, R14, R3 ;  /* 0x0000000eff037219 */ /* 0x000fca0000011603 */
[----:B------:R-:W2:Y:S01]  /*337f0*/  LDC R22, c[0x0][0x648] ;  /* 0x00019200ff167b82 */ /* 0x000ea20000000800 */
[-CC-:B---3--:R-:W-:Y:S02]  /*33800*/  SHF.R.U64 R11, R8, R18.reuse, R3.reuse ;  /* 0x00000012080b7219 */ /* 0x188fe40000001203 */
[-C--:B------:R-:W-:Y:S02]  /*33810*/  SHF.L.U32 R5, R5, R18.reuse, RZ ;  /* 0x0000001205057219 */ /* 0x080fe400000006ff */
[-C--:B------:R-:W-:Y:S01]  /*33820*/  SHF.R.U32.HI R3, RZ, R18.reuse, R3 ;  /* 0x00000012ff037219 */ /* 0x080fe20000011603 */
[----:B------:R-:W-:Y:S01]  /*33830*/  IMAD.MOV.U32 R2, RZ, RZ, R11 ;  /* 0x000000ffff027224 */ /* 0x000fe200078e000b */
[----:B------:R-:W-:Y:S01]  /*33840*/  SHF.L.U32 R38, R7, R18, RZ ;  /* 0x0000001207267219 */ /* 0x000fe200000006ff */
[----:B------:R-:W3:Y:S01]  /*33850*/  LDC R23, c[0x0][0x638] ;  /* 0x00018e00ff177b82 */ /* 0x000ee20000000800 */
[----:B------:R-:W-:-:S07]  /*33860*/  LOP3.LUT R19, RZ, R5, RZ, 0x33, !PT ;  /* 0x00000005ff137212 */ /* 0x000fce00078e33ff */
[----:B------:R-:W0:Y:S01]  /*33870*/  LDC R24, c[0x0][0x610] ;  /* 0x00018400ff187b82 */ /* 0x000e220000000800 */
[----:B------:R-:W-:Y:S05]  /*33880*/  @!P0 BRA `(.L_x_805) ;  /* 0x0000000000288947 */ /* 0x000fea0003800000 */
[----:B0-----:R-:W0:Y:S02]  /*33890*/  LDC R0, c[0x0][0x64c] ;  /* 0x00019300ff007b82 */ /* 0x001e240000000800 */
[----:B0-----:R-:W-:-:S05]  /*338a0*/  IADD3 R7, P0, R11, R0, RZ ;  /* 0x000000000b077210 */ /* 0x001fca0007f1e0ff */
        /* <DEDUP_REMOVED lines=8> */
.L_x_805:
[----:B0-2---:R-:W-:Y:S01]  /*33930*/  SHF.R.U64 R0, R2, R22, R3 ;  /* 0x0000001602007219 */ /* 0x005fe20000001203 */
[----:B------:R-:W-:Y:S01]  /*33940*/  VIADD R5, R16, 0xffffffff ;  /* 0xffffffff10057836 */ /* 0x000fe20000000000 */
[----:B------:R-:W-:Y:S01]  /*33950*/  LOP3.LUT R3, R8, R19, RZ, 0xc0, !PT ;  /* 0x0000001308037212 */ /* 0x000fe200078ec0ff */
[----:B------:R-:W-:Y:S02]  /*33960*/  IMAD.MOV R13, RZ, RZ, -R13 ;  /* 0x000000ffff0d7224 */ /* 0x000fe400078e0a0d */
[----:B------:R-:W-:Y:S02]  /*33970*/  IMAD.MOV R2, RZ, RZ, -R0 ;  /* 0x000000ffff027224 */ /* 0x000fe400078e0a00 */
[----:B------:R-:W-:Y:S01]  /*33980*/  IMAD R38, R38, R0, R3 ;  /* 0x0000000026267224 */ /* 0x000fe200078e0203 */
[----:B------:R-:W-:Y:S01]  /*33990*/  LOP3.LUT R3, R10, R5, RZ, 0xc0, !PT ;  /* 0x000000050a037212 */ /* 0x000fe200078ec0ff */
[----:B----4-:R-:W-:Y:S02]  /*339a0*/  @P4 IMAD R17, R15, R13, R12 ;  /* 0x0000000d0f114224 */ /* 0x010fe400078e020c */
[----:B---3--:R-:W-:-:S02]  /*339b0*/  IMAD R0, R2, R23, R11 ;  /* 0x0000001702007224 */ /* 0x008fc400078e020b */
[----:B------:R-:W-:Y:S02]  /*339c0*/  IMAD.MOV.U32 R2, RZ, RZ, 0x1 ;  /* 0x00000001ff027424 */ /* 0x000fe400078e00ff */
[----:B------:R-:W-:Y:S02]  /*339d0*/  IMAD R38, R38, R24, R17 ;  /* 0x0000001826267224 */ /* 0x000fe400078e0211 */
[----:B------:R-:W-:Y:S01]  /*339e0*/  IMAD R3, R0, R16, R3 ;  /* 0x0000001000037224 */ /* 0x000fe200078e0203 */
[----:B------:R-:W-:-:S04]  /*339f0*/  PRMT R0, R2, 0x7610, R0 ;  /* 0x0000761002007816 */ /* 0x000fc80000000000 */
[----:B------:R-:W-:Y:S02]  /*33a00*/  SEL R2, R3, R38, !P4 ;  /* 0x0000002603027207 */ /* 0x000fe40006000000 */
[----:B------:R-:W-:-:S03]  /*33a10*/  SEL R38, R38, R3, !P4 ;  /* 0x0000000326267207 */ /* 0x000fc60006000000 */
[----:B------:R2:W-:Y:S04]  /*33a20*/  STL [R1+0x864], R2 ;  /* 0x0008640201007387 */ /* 0x0005e80000100800 */
.L_x_803:
[----:B------:R3:W-:Y:S01]  /*33a30*/  STL [R1+0x860], R38 ;  /* 0x0008602601007387 */ /* 0x0007e20000100800 */
[----:B------:R-:W-:-:S13]  /*33a40*/  LOP3.LUT P0, RZ, R0, 0xff, RZ, 0xc0, !PT ;  /* 0x000000ff00ff7812 */ /* 0x000fda000780c0ff */
[----:B---3--:R-:W-:Y:S05]  /*33a50*/  @P0 BRA `(.L_x_806) ;  /* 0xfffffcd400c00947 */ /* 0x008fea000383ffff */
[----:B------:R-:W-:Y:S05]  /*33a60*/  EXIT ;  /* 0x000000000000794d */ /* 0x000fea0003800000 */
.L_x_4:
[----:B------:R-:W2:Y:S01]  /*33a70*/  LDL R18, [R1+0x85c] ;  /* 0x00085c0001127983 */ /* 0x000ea20000100800 */
[----:B------:R-:W-:-:S03]  /*33a80*/  ULDC.64 UR4, c[0x0][0x650] ;  /* 0x0001940000047ab9 */ /* 0x000fc60000000a00 */
[----:B------:R-:W3:Y:S01]  /*33a90*/  LDL R19, [R1+0x858] ;  /* 0x0008580001137983 */ /* 0x000ee20000100800 */
[----:B------:R-:W-:Y:S01]  /*33aa0*/  PRMT R0, RZ, 0x7610, R0 ;  /* 0x00007610ff007816 */ /* 0x000fe20000000000 */
[----:B------:R-:W-:Y:S02]  /*33ab0*/  IMAD.MOV.U32 R5, RZ, RZ, -0x1 ;  /* 0xffffffffff057424 */ /* 0x000fe400078e00ff */
[----:B------:R-:W-:Y:S02]  /*33ac0*/  IMAD.MOV.U32 R4, RZ, RZ, -0x1 ;  /* 0xffffffffff047424 */ /* 0x000fe400078e00ff */
[----:B------:R-:W-:Y:S01]  /*33ad0*/  IMAD.MOV.U32 R10, RZ, RZ, -0x1 ;  /* 0xffffffffff0a7424 */ /* 0x000fe200078e00ff */
[----:B--2---:R-:W-:-:S04]  /*33ae0*/  ISETP.GE.U32.AND P0, PT, R18, UR4, PT ;  /* 0x0000000412007c0c */ /* 0x004fc8000bf06070 */
[----:B---3--:R-:W-:-:S13]  /*33af0*/  ISETP.GE.U32.AND.EX P0, PT, R19, UR5, PT, P0 ;  /* 0x0000000513007c0c */ /* 0x008fda000bf06100 */
[----:B------:R-:W-:Y:S05]  /*33b00*/  @P0 BRA `(.L_x_807) ;  /* 0x0000000400600947 */ /* 0x000fea0003800000 */
[----:B------:R-:W0:Y:S01]  /*33b10*/  LDC.64 R12, c[0x0][0x628] ;  /* 0x00018a00ff0c7b82 */ /* 0x000e220000000a00 */
[----:B------:R-:W-:Y:S02]  /*33b20*/  IMAD.MOV.U32 R8, RZ, RZ, R18 ;  /* 0x000000ffff087224 */ /* 0x000fe400078e0012 */
[----:B------:R-:W-:-:S05]  /*33b30*/  IMAD.MOV.U32 R9, RZ, RZ, R19 ;  /* 0x000000ffff097224 */ /* 0x000fca00078e0013 */
[----:B------:R-:W1:Y:S08]  /*33b40*/  LDC R14, c[0x0][0x630] ;  /* 0x00018c00ff0e7b82 */ /* 0x000e700000000800 */
[----:B------:R-:W2:Y:S01]  /*33b50*/  LDC.64 R16, c[0x0][0x620] ;  /* 0x00018800ff107b82 */ /* 0x000ea20000000a00 */
[----:B0-----:R-:W-:-:S04]  /*33b60*/  ISETP.NE.U32.AND P0, PT, R12, RZ, PT ;  /* 0x000000ff0c00720c */ /* 0x001fc80003f05070 */
[----:B------:R-:W-:-:S13]  /*33b70*/  ISETP.NE.AND.EX P0, PT, R13, RZ, PT, P0 ;  /* 0x000000ff0d00720c */ /* 0x000fda0003f05300 */
[----:B-12---:R-:W-:Y:S05]  /*33b80*/  @!P0 BRA `(.L_x_808) ;  /* 0x0000000000288947 */ /* 0x006fea0003800000 */
[----:B------:R-:W0:Y:S02]  /*33b90*/  LDC R0, c[0x0][0x634] ;  /* 0x00018d00ff007b82 */ /* 0x000e240000000800 */
        /* <DEDUP_REMOVED lines=9> */
.L_x_808:
[-CC-:B------:R-:W-:Y:S01]  /*33c30*/  SHF.R.U64 R10, R8, R14.reuse, R9.reuse ;  /* 0x0000000e080a7219 */ /* 0x180fe20000001209 */
[----:B------:R-:W0:Y:S01]  /*33c40*/  LDC R6, c[0x0][0x618] ;  /* 0x00018600ff067b82 */ /* 0x000e220000000800 */
[----:B------:R-:W-:Y:S01]  /*33c50*/  SHF.R.U32.HI R0, RZ, R14, R9 ;  /* 0x0000000eff007219 */ /* 0x000fe20000011609 */
[----:B------:R-:W-:Y:S01]  /*33c60*/  ULDC UR4, c[0x0][0x150] ;  /* 0x0000540000047ab9 */ /* 0x000fe20000000800 */
[----:B------:R-:W-:Y:S01]  /*33c70*/  IADD3 R3, P0, RZ, -R10, RZ ;  /* 0x8000000aff037210 */ /* 0x000fe20007f1e0ff */
[----:B------:R-:W-:Y:S01]  /*33c80*/  IMAD.MOV.U32 R4, RZ, RZ, R18 ;  /* 0x000000ffff047224 */ /* 0x000fe200078e0012 */
[----:B------:R-:W-:Y:S01]  /*33c90*/  I2FP.F32.U32 R8, R2 ;  /* 0x0000000200087245 */ /* 0x000fe20000201000 */
[----:B------:R-:W-:Y:S02]  /*33ca0*/  IMAD.MOV.U32 R5, RZ, RZ, R19 ;  /* 0x000000ffff057224 */ /* 0x000fe400078e0013 */
[----:B------:R-:W1:Y:S01]  /*33cb0*/  LDC.64 R20, c[0x0][0x640] ;  /* 0x00019000ff147b82 */ /* 0x000e620000000a00 */
[----:B------:R-:W-:-:S02]  /*33cc0*/  IMAD.X R7, RZ, RZ, ~R0, P0 ;  /* 0x000000ffff077224 */ /* 0x000fc400000e0e00 */
[----:B------:R-:W-:Y:S01]  /*33cd0*/  FMUL R9, R8, UR4 ;  /* 0x0000000408097c20 */ /* 0x000fe20008400000 */
[----:B------:R-:W-:Y:S01]  /*33ce0*/  IMAD.WIDE.U32 R4, R3, R16, R4 ;  /* 0x0000001003047225 */ /* 0x000fe200078e0004 */
[----:B------:R-:W-:-:S03]  /*33cf0*/  ULDC UR4, c[0x0][0x154] ;  /* 0x0000550000047ab9 */ /* 0x000fc60000000800 */
[----:B------:R-:W-:Y:S01]  /*33d00*/  IMAD R0, R7, R16, RZ ;  /* 0x0000001007007224 */ /* 0x000fe200078e02ff */
[----:B------:R-:W2:Y:S01]  /*33d10*/  LDC R13, c[0x0][0x144] ;  /* 0x00005100ff0d7b82 */ /* 0x000ea20000000800 */
[----:B------:R-:W3:Y:S02]  /*33d20*/  F2I.U32.TRUNC.NTZ R9, R9 ;  /* 0x0000000900097305 */ /* 0x000ee4000020f000 */
[----:B------:R-:W-:-:S04]  /*33d30*/  IMAD R3, R3, R17, R0 ;  /* 0x0000001103037224 */ /* 0x000fc800078e0200 */
[----:B------:R-:W-:Y:S01]  /*33d40*/  IMAD.IADD R3, R5, 0x1, R3 ;  /* 0x0000000105037824 */ /* 0x000fe200078e0203 */
[----:B------:R-:W4:Y:S04]  /*33d50*/  LDC R12, c[0x0][0x608] ;  /* 0x00018200ff0c7b82 */ /* 0x000f280000000800 */
[-C--:B0-----:R-:W-:Y:S02]  /*33d60*/  SHF.R.U64 R8, R4, R6.reuse, R3 ;  /* 0x0000000604087219 */ /* 0x081fe40000001203 */
[----:B------:R-:W-:Y:S02]  /*33d70*/  I2FP.F32.U32 R4, R11 ;  /* 0x0000000b00047245 */ /* 0x000fe40000201000 */
[----:B------:R-:W0:Y:S01]  /*33d80*/  LDC R7, c[0x0][0x658] ;  /* 0x00019600ff077b82 */ /* 0x000e220000000800 */
[----:B-1----:R-:W-:Y:S01]  /*33d90*/  ISETP.NE.U32.AND P0, PT, R20, RZ, PT ;  /* 0x000000ff1400720c */ /* 0x002fe20003f05070 */
[----:B---3--:R-:W-:Y:S01]  /*33da0*/  IMAD.MOV R0, RZ, RZ, -R9 ;  /* 0x000000ffff007224 */ /* 0x008fe200078e0a09 */
[----:B------:R-:W-:Y:S01]  /*33db0*/  SHF.R.U32.HI R3, RZ, R6, R3 ;  /* 0x00000006ff037219 */ /* 0x000fe20000011603 */
[----:B------:R-:W-:Y:S01]  /*33dc0*/  FMUL R4, R4, UR4 ;  /* 0x0000000404047c20 */ /* 0x000fe20008400000 */
[----:B------:R-:W-:Y:S01]  /*33dd0*/  ISETP.NE.AND.EX P0, PT, R21, RZ, PT, P0 ;  /* 0x000000ff1500720c */ /* 0x000fe20003f05300 */
[----:B------:R-:W-:-:S02]  /*33de0*/  IMAD.MOV.U32 R6, RZ, RZ, -0x1 ;  /* 0xffffffffff067424 */ /* 0x000fc400078e00ff */
[----:B------:R-:W1:Y:S01]  /*33df0*/  LDC R14, c[0x0][0x148] ;  /* 0x00005200ff0e7b82 */ /* 0x000e620000000800 */
[----:B--2---:R-:W-:Y:S02]  /*33e00*/  IMAD R18, R13, R0, R2 ;  /* 0x000000000d127224 */ /* 0x004fe400078e0202 */
[----:B------:R-:W-:-:S05]  /*33e10*/  IMAD.MOV.U32 R2, RZ, RZ, 0x1 ;  /* 0x00000001ff027424 */ /* 0x000fca00078e00ff */
[----:B------:R-:W2:Y:S01]  /*33e20*/  LDC R16, c[0x0][0x600] ;  /* 0x00018000ff107b82 */ /* 0x000ea20000000800 */
[-CC-:B----4-:R-:W-:Y:S02]  /*33e30*/  SHF.R.U64 R13, R8, R12.reuse, R3.reuse ;  /* 0x0000000c080d7219 */ /* 0x190fe40000001203 */
[----:B------:R-:W-:Y:S02]  /*33e40*/  SHF.R.U32.HI R0, RZ, R12, R3 ;  /* 0x0000000cff007219 */ /* 0x000fe40000011603 */
[----:B------:R3:W4:Y:S03]  /*33e50*/  F2I.U32.TRUNC.NTZ R12, R4 ;  /* 0x00000004000c7305 */ /* 0x000726000020f000 */
[----:B------:R-:W1:Y:S01]  /*33e60*/  LDC R17, c[0x0][0x648] ;  /* 0x00019200ff117b82 */ /* 0x000e620000000800 */
[-C--:B0-----:R-:W-:Y:S02]  /*33e70*/  SHF.R.U64 R15, R13, R7.reuse, R0 ;  /* 0x000000070d0f7219 */ /* 0x081fe40000001200 */
[----:B------:R-:W-:-:S02]  /*33e80*/  SHF.L.U32 R6, R6, R7, RZ ;  /* 0x0000000706067219 */ /* 0x000fc400000006ff */
[-C--:B------:R-:W-:Y:S01]  /*33e90*/  SHF.L.U32 R22, R2, R7.reuse, RZ ;  /* 0x0000000702167219 */ /* 0x080fe200000006ff */
[----:B------:R-:W-:Y:S01]  /*33ea0*/  IMAD.MOV.U32 R2, RZ, RZ, R15 ;  /* 0x000000ffff027224 */ /* 0x000fe200078e000f */
[----:B------:R-:W-:Y:S01]  /*33eb0*/  SHF.R.U32.HI R3, RZ, R7, R0 ;  /* 0x00000007ff037219 */ /* 0x000fe20000011600 */
[----:B------:R-:W0:Y:S01]  /*33ec0*/  LDC R19, c[0x0][0x638] ;  /* 0x00018e00ff137b82 */ /* 0x000e220000000800 */
[----:B------:R-:W-:-:S07]  /*33ed0*/  LOP3.LUT R24, RZ, R6, RZ, 0x33, !PT ;  /* 0x00000006ff187212 */ /* 0x000fce00078e33ff */
        /* <DEDUP_REMOVED lines=12> */
.L_x_809:
[----:B-1----:R-:W-:Y:S01]  /*33fa0*/  SHF.R.U64 R3, R2, R17, R3 ;  /* 0x0000001102037219 */ /* 0x002fe20000001203 */
[----:B--2---:R-:W-:Y:S01]  /*33fb0*/  VIADD R7, R16, 0xffffffff ;  /* 0xffffffff10077836 */ /* 0x004fe20000000000 */
[----:B------:R-:W-:Y:S01]  /*33fc0*/  LOP3.LUT R0, R13, R24, RZ, 0xc0, !PT ;  /* 0x000000180d007212 */ /* 0x000fe200078ec0ff */
[----:B------:R-:W-:Y:S02]  /*33fd0*/  IMAD.MOV R12, RZ, RZ, -R12 ;  /* 0x000000ffff0c7224 */ /* 0x000fe400078e0a0c */
[----:B------:R-:W-:Y:S02]  /*33fe0*/  IMAD.MOV R2, RZ, RZ, -R3 ;  /* 0x000000ffff027224 */ /* 0x000fe400078e0a03 */
[----:B------:R-:W-:Y:S01]  /*33ff0*/  IMAD R5, R22, R3, R0 ;  /* 0x0000000316057224 */ /* 0x000fe200078e0200 */
[----:B------:R-:W-:Y:S01]  /*34000*/  LOP3.LUT R3, R8, R7, RZ, 0xc0, !PT ;  /* 0x0000000708037212 */ /* 0x000fe200078ec0ff */
[----:B------:R-:W-:Y:S02]  /*34010*/  @P4 IMAD R18, R14, R12, R11 ;  /* 0x0000000c0e124224 */ /* 0x000fe400078e020b */
[----:B0-----:R-:W-:-:S02]  /*34020*/  IMAD R0, R2, R19, R15 ;  /* 0x0000001302007224 */ /* 0x001fc400078e020f */
[----:B------:R-:W-:Y:S02]  /*34030*/  IMAD.MOV.U32 R4, RZ, RZ, 0x1 ;  /* 0x00000001ff047424 */ /* 0x000fe400078e00ff */
[----:B------:R-:W-:Y:S02]  /*34040*/  IMAD R5, R5, R23, R18 ;  /* 0x0000001705057224 */ /* 0x000fe400078e0212 */
[----:B------:R-:W-:Y:S01]  /*34050*/  IMAD R2, R0, R16, R3 ;  /* 0x0000001000027224 */ /* 0x000fe200078e0203 */
[----:B------:R-:W-:-:S04]  /*34060*/  PRMT R0, R4, 0x7610, R0 ;  /* 0x0000761004007816 */ /* 0x000fc80000000000 */
[----:B------:R-:W-:Y:S02]  /*34070*/  SEL R4, R2, R5, !P4 ;  /* 0x0000000502047207 */ /* 0x000fe40006000000 */
[----:B------:R-:W-:-:S07]  /*34080*/  SEL R5, R5, R2, !P4 ;  /* 0x0000000205057207 */ /* 0x000fce0006000000 */
.L_x_807:
[----:B------:R-:W-:-:S08]  /*34090*/  NOP ;  /* 0x0000000000007918 */ /* 0x000fd00000000000 */
[----:B------:R-:W0:-:S00]  /*340a0*/  USETMAXREG.DEALLOC.CTAPOOL 0x18 ;  /* 0x00000018000079c8 */ /* 0x000e0000080e0500 */
[----:B------:R-:W-:-:S13]  /*340b0*/  ISETP.NE.AND P0, PT, RZ, UR8, PT ;  /* 0x00000008ff007c0c */ /* 0x000fda000bf05270 */
[----:B------:R-:W-:Y:S05]  /*340c0*/  @P0 EXIT ;  /* 0x000000000000094d */ /* 0x000fea0003800000 */
[----:B0-----:R-:W-:Y:S01]  /*340d0*/  LOP3.LUT P0, RZ, R0, 0xff, RZ, 0xc0, !PT ;  /* 0x000000ff00ff7812 */ /* 0x001fe2000780c0ff */
[----:B------:R-:W-:Y:S02]  /*340e0*/  IMAD.MOV.U32 R6, RZ, RZ, 0x1 ;  /* 0x00000001ff067424 */ /* 0x000fe400078e00ff */
[----:B------:R-:W-:-:S10]  /*340f0*/  IMAD.MOV.U32 R7, RZ, RZ, RZ ;  /* 0x000000ffff077224 */ /* 0x000fd400078e00ff */
[----:B------:R-:W-:Y:S05]  /*34100*/  @!P0 BRA `(.L_x_810) ;  /* 0x0000000c004c8947 */ /* 0x000fea0003800000 */
[----:B------:R-:W0:Y:S01]  /*34110*/  LDC R0, c[0x0][0x28c] ;  /* 0x0000a300ff007b82 */ /* 0x000e220000000800 */
[----:B------:R-:W1:Y:S01]  /*34120*/  S2R R2, SR_TID.X ;  /* 0x0000000000027919 */ /* 0x000e620000002100 */
[----:B------:R-:W-:Y:S01]  /*34130*/  ULDC UR5, c[0x0][0x658] ;  /* 0x0001960000057ab9 */ /* 0x000fe20000000800 */
[----:B------:R-:W-:Y:S01]  /*34140*/  UMOV UR7, 0xffffffff ;  /* 0xffffffff00077882 */ /* 0x000fe20000000000 */
[----:B------:R-:W-:Y:S01]  /*34150*/  ULDC UR6, c[0x0][0xc] ;  /* 0x0000030000067ab9 */ /* 0x000fe20000000800 */
[----:B------:R-:W-:Y:S01]  /*34160*/  USHF.L.U32 UR8, UR7, UR5, URZ ;  /* 0x0000000507087299 */ /* 0x000fe2000800063f */
[----:B------:R-:W-:Y:S01]  /*34170*/  BSSY B0, `(.L_x_810) ;  /* 0x00000cc000007945 */ /* 0x000fe20003800000 */
[----:B------:R-:W-:Y:S01]  /*34180*/  UMOV UR9, 0x1 ;  /* 0x0000000100097882 */ /* 0x000fe20000000000 */
[----:B------:R-:W-:Y:S01]  /*34190*/  ULDC UR7, c[0x0][0x10] ;  /* 0x0000040000077ab9 */ /* 0x000fe20000000800 */
[----:B------:R-:W-:Y:S01]  /*341a0*/  USHF.L.U32 UR19, UR9, UR5, URZ ;  /* 0x0000000509137299 */ /* 0x000fe2000800063f */
[----:B------:R-:W-:Y:S01]  /*341b0*/  IMAD.MOV.U32 R9, RZ, RZ, 0x1 ;  /* 0x00000001ff097424 */ /* 0x000fe200078e00ff */
[----:B------:R-:W-:Y:S01]  /*341c0*/  UIMAD.WIDE.U32 UR6, UR6, UR7, URZ ;  /* 0x00000007060672a5 */ /* 0x000fe2000f8e003f */
[----:B------:R-:W-:Y:S01]  /*341d0*/  IMAD.MOV.U32 R6, RZ, RZ, 0x1 ;  /* 0x00000001ff067424 */ /* 0x000fe200078e00ff */
[----:B------:R-:W-:Y:S01]  /*341e0*/  ULDC UR5, c[0x0][0x14] ;  /* 0x0000050000057ab9 */ /* 0x000fe20000000800 */
[----:B------:R-:W-:Y:S01]  /*341f0*/  IMAD.MOV.U32 R7, RZ, RZ, RZ ;  /* 0x000000ffff077224 */ /* 0x000fe200078e00ff */
[----:B------:R-:W-:-:S02]  /*34200*/  UIMAD.WIDE.U32 UR22, UR6, UR5, URZ ;  /* 0x00000005061672a5 */ /* 0x000fc4000f8e003f */
[----:B------:R-:W-:Y:S01]  /*34210*/  UIMAD UR16, UR7, UR5, URZ ;  /* 0x00000005071072a4 */ /* 0x000fe2000f8e023f */
[----:B------:R-:W-:Y:S01]  /*34220*/  ULDC UR4, c[0x0][0x600] ;  /* 0x0001800000047ab9 */ /* 0x000fe20000000800 */
[----:B------:R-:W-:Y:S02]  /*34230*/  ULOP3.LUT UR21, UR13, 0x2, URZ, 0xfc, !UPT ;  /* 0x000000020d157892 */ /* 0x000fe4000f8efc3f */
[----:B------:R-:W-:Y:S01]  /*34240*/  UIADD3 UR4, UR4, -0x1, URZ ;  /* 0xffffffff04047890 */ /* 0x000fe2000fffe03f */
[----:B0-----:R-:W-:Y:S01]  /*34250*/  VIADD R0, R0, 0x1f ;  /* 0x0000001f00007836 */ /* 0x001fe20000000000 */
[----:B------:R-:W-:Y:S02]  /*34260*/  ULOP3.LUT UR18, URZ, UR8, URZ, 0x33, !UPT ;  /* 0x000000083f127292 */ /* 0x000fe4000f8e333f */
[----:B------:R-:W-:Y:S02]  /*34270*/  UIADD3 UR16, UR23, UR16, URZ ;  /* 0x0000001017107290 */ /* 0x000fe4000fffe03f */
[----:B------:R-:W-:Y:S01]  /*34280*/  SHF.R.S32.HI R3, RZ, 0x1f, R0 ;  /* 0x0000001fff037819 */ /* 0x000fe20000011400 */
[----:B------:R-:W-:-:S03]  /*34290*/  ULDC.64 UR24, c[0x0][0x198] ;  /* 0x0000660000187ab9 */ /* 0x000fc60000000a00 */
[----:B------:R-:W-:Y:S02]  /*342a0*/  LEA.HI R0, R3, R0, RZ, 0x5 ;  /* 0x0000000003007211 */ /* 0x000fe400078f28ff */
[C---:B-1----:R-:W-:Y:S02]  /*342b0*/  LOP3.LUT P2, RZ, R2.reuse, 0x7f, RZ, 0xc0, !PT ;  /* 0x0000007f02ff7812 */ /* 0x042fe4000784c0ff */
[----:B------:R-:W-:Y:S02]  /*342c0*/  SHF.R.S32.HI R0, RZ, 0x5, R0 ;  /* 0x00000005ff007819 */ /* 0x000fe40000011400 */
[----:B------:R-:W-:-:S03]  /*342d0*/  LOP3.LUT P0, RZ, R2, 0x1f, RZ, 0xc0, !PT ;  /* 0x0000001f02ff7812 */ /* 0x000fc6000780c0ff */
[----:B------:R-:W-:Y:S01]  /*342e0*/  VIADD R14, R0, 0x1 ;  /* 0x00000001000e7836 */ /* 0x000fe20000000000 */
[----:B------:R-:W-:-:S13]  /*342f0*/  PLOP3.LUT P0, PT, P0, P2, PT, 0x8a, 0x0 ;  /* 0x000000000000781c */ /* 0x000fda0000705172 */
.L_x_822:
[----:B------:R-:W-:-:S03]  /*34300*/  UMOV UR5, 0xffffffff ;  /* 0xffffffff00057882 */ /* 0x000fc60000000000 */
[----:B------:R-:W-:Y:S05]  /*34310*/  BRA.DIV UR5, `(.L_x_811) ;  /* 0x0000001205e47947 */ /* 0x000fea000b800000 */
[----:B------:R-:W-:-:S13]  /*34320*/  ELECT P1, URZ, PT ;  /* 0x00000000003f782f */ /* 0x000fda0003820000 */
.L_x_841:
[----:B------:R-:W0:Y:S01]  /*34330*/  LDC R2, c[0x0][0x28c] ;  /* 0x0000a300ff027b82 */ /* 0x000e220000000800 */
[----:B------:R-:W-:Y:S01]  /*34340*/  BSSY B1, `(.L_x_812) ;  /* 0x0000038000017945 */ /* 0x000fe20003800000 */
[----:B0-----:R-:W-:-:S13]  /*34350*/  ISETP.LT.OR P1, PT, R2, 0x1, !P1 ;  /* 0x000000010200780c */ /* 0x001fda0004f21670 */
[----:B------:R-:W-:Y:S05]  /*34360*/  @P1 BRA `(.L_x_813) ;  /* 0x0000000000d41947 */ /* 0x000fea0003800000 */
[----:B------:R-:W-:Y:S02]  /*34370*/  IMAD R4, R4, 0x180, RZ ;  /* 0x0000018004047824 */ /* 0x000fe400078e02ff */
[----:B------:R-:W-:Y:S02]  /*34380*/  IMAD R5, R5, 0xc0, RZ ;  /* 0x000000c005057824 */ /* 0x000fe400078e02ff */
[----:B------:R-:W-:Y:S02]  /*34390*/  IMAD.MOV.U32 R13, RZ, RZ, RZ ;  /* 0x000000ffff0d7224 */ /* 0x000fe400078e00ff */
[----:B------:R-:W-:Y:S02]  /*343a0*/  IMAD.MOV.U32 R3, RZ, RZ, R14 ;  /* 0x000000ffff037224 */ /* 0x000fe400078e000e */
[----:B------:R-:W-:Y:S02]  /*343b0*/  IMAD.MOV.U32 R2, RZ, RZ, R6 ;  /* 0x000000ffff027224 */ /* 0x000fe400078e0006 */
[----:B------:R-:W-:-:S07]  /*343c0*/  IMAD.MOV.U32 R8, RZ, RZ, R7 ;  /* 0x000000ffff087224 */ /* 0x000fce00078e0007 */
.L_x_817:
[----:B------:R-:W0:Y:S01]  /*343d0*/  S2R R12, SR_CgaCtaId ;  /* 0x00000000000c7919 */ /* 0x000e220000008800 */
[----:B------:R-:W-:-:S04]  /*343e0*/  MOV R11, 0x400 ;  /* 0x00000400000b7802 */ /* 0x000fc80000000f00 */
[----:B0-----:R-:W-:Y:S02]  /*343f0*/  LEA R15, R12, R11, 0x18 ;  /* 0x0000000b0c0f7211 */ /* 0x001fe400078ec0ff */
[----:B------:R-:W-:Y:S01]  /*34400*/  SHF.L.U32 R11, R2, 0x1f, RZ ;  /* 0x0000001f020b7819 */ /* 0x000fe200000006ff */
[----:B------:R-:W0:Y:S02]  /*34410*/  @!P2 LDC R12, c[0x0][0x500] ;  /* 0x00014000ff0cab82 */ /* 0x000e240000000800 */
[----:B------:R-:W-:-:S04]  /*34420*/  IMAD R16, R8, 0x8, R15 ;  /* 0x0000000808107824 */ /* 0x000fc800078e020f */
[----:B------:R-:W1:Y:S02]  /*34430*/  SYNCS.PHASECHK.TRANS64.TRYWAIT P1, [R16+URZ+0x60], R11 ;  /* 0x0000600b100075a7 */ /* 0x000e64000802017f */
[----:B-1----:R-:W-:Y:S05]  /*34440*/  @!P1 BRA `(.L_x_814) ;  /* 0x0000001000b89947 */ /* 0x002fea0003800000 */
.L_x_842:
[----:B------:R-:W-:Y:S01]  /*34450*/  UPRMT UR5, UR21, 0x9910, URZ ;  /* 0x0000991015057896 */ /* 0x000fe2000800003f */
[----:B0-----:R0:W-:Y:S03]  /*34460*/  @!P2 SYNCS.ARRIVE.TRANS64 RZ, [R16+URZ], R12 ;  /* 0x0000000c10ffa9a7 */ /* 0x0011e6000800003f */
[----:B------:R-:W-:-:S06]  /*34470*/  UISETP.NE.AND UP0, UPT, UR5, 0x2, UPT ;  /* 0x000000020500788c */ /* 0x000fcc000bf05270 */
[----:B------:R-:W-:-:S13]  /*34480*/  PLOP3.LUT P1, PT, PT, PT, UP0, 0x80, 0x0 ;  /* 0x000000000000781c */ /* 0x000fda0003f2f008 */
[----:B0-----:R-:W-:Y:S05]  /*34490*/  @P1 BRA `(.L_x_815) ;  /* 0x0000000000041947 */ /* 0x001fea0003800000 */
[----:B------:R-:W-:Y:S01]  /*344a0*/  BPT.TRAP 0x1 ;  /* 0x000000040000795c */ /* 0x000fe20000300000 */
.L_x_815:
[----:B------:R-:W-:Y:S05]  /*344b0*/  @P0 BRA `(.L_x_816) ;  /* 0x0000000000040947 */ /* 0x000fea0003800000 */
[----:B------:R-:W-:Y:S01]  /*344c0*/  BPT.TRAP 0x1 ;  /* 0x000000040000795c */ /* 0x000fe20000300000 */
.L_x_816:
[--C-:B-1----:R-:W-:Y:S01]  /*344d0*/  IMAD R11, R8, 0x1800, R15.reuse ;  /* 0x00001800080b7824 */ /* 0x102fe200078e020f */
[----:B------:R-:W-:Y:S01]  /*344e0*/  R2UR UR9, R16 ;  /* 0x00000000100972ca */ /* 0x000fe200000e0000 */
[C---:B------:R-:W-:Y:S01]  /*344f0*/  IMAD R15, R8.reuse, 0x3000, R15 ;  /* 0x00003000080f7824 */ /* 0x040fe200078e020f */
[----:B------:R-:W-:Y:S01]  /*34500*/  UIADD3 UR6, UP0, UR24, 0xf0, URZ ;  /* 0x000000f018067890 */ /* 0x000fe2000ff1e03f */
[----:B------:R-:W-:Y:S01]  /*34510*/  VIADD R3, R3, 0xffffffff ;  /* 0xffffffff03037836 */ /* 0x000fe20000000000 */
[----:B------:R-:W-:Y:S01]  /*34520*/  R2UR UR5, R11 ;  /* 0x000000000b0572ca */ /* 0x000fe200000e0000 */
[----:B------:R-:W-:Y:S01]  /*34530*/  UIADD3 UR26, UP1, UR24, 0x1f0, URZ ;  /* 0x000001f0181a7890 */ /* 0x000fe2000ff3e03f */
[----:B------:R-:W-:Y:S01]  /*34540*/  R2UR UR8, R15 ;  /* 0x000000000f0872ca */ /* 0x000fe200000e0000 */
[----:B------:R-:W-:Y:S01]  /*34550*/  UIADD3.X UR7, URZ, UR25, URZ, UP0, !UPT ;  /* 0x000000193f077290 */ /* 0x000fe200087fe43f */
[----:B------:R-:W-:Y:S01]  /*34560*/  R2UR UR11, R5 ;  /* 0x00000000050b72ca */ /* 0x000fe200000e0000 */
[----:B------:R-:W-:Y:S01]  /*34570*/  VIADD R8, R8, 0x1 ;  /* 0x0000000108087836 */ /* 0x000fe20000000000 */
[----:B------:R-:W-:Y:S01]  /*34580*/  R2UR UR10, R13 ;  /* 0x000000000d0a72ca */ /* 0x000fe200000e0000 */
[----:B------:R-:W-:Y:S01]  /*34590*/  UIADD3.X UR27, URZ, UR25, URZ, UP1, !UPT ;  /* 0x000000193f1b7290 */ /* 0x000fe20008ffe43f */
[----:B------:R-:W-:Y:S01]  /*345a0*/  R2UR UR12, R10 ;  /* 0x000000000a0c72ca */ /* 0x000fe200000e0000 */
[----:B------:R-:W-:Y:S01]  /*345b0*/  UMOV UR14, 0x0 ;  /* 0x00000000000e7882 */ /* 0x000fe20000000000 */
[----:B------:R-:W-:Y:S01]  /*345c0*/  R2UR UR20, R4 ;  /* 0x00000000041472ca */ /* 0x000fe200000e0000 */
[----:B------:R-:W-:Y:S01]  /*345d0*/  UMOV UR15, 0x10000000 ;  /* 0x10000000000f7882 */ /* 0x000fe20000000000 */
[----:B------:R-:W-:Y:S01]  /*345e0*/  ISETP.GT.AND P3, PT, R3, 0x1, PT ;  /* 0x000000010300780c */ /* 0x000fe20003f64270 */
[----:B------:R-:W-:Y:S01]  /*345f0*/  UIADD3 UR5, UR5, 0x180, URZ ;  /* 0x0000018005057890 */ /* 0x000fe2000fffe03f */
[----:B------:R-:W-:Y:S01]  /*34600*/  ISETP.NE.AND P1, PT, R8, 0xc, PT ;  /* 0x0000000c0800780c */ /* 0x000fe20003f25270 */
[----:B------:R-:W-:Y:S01]  /*34610*/  UIADD3 UR17, UR8, 0x12180, URZ ;  /* 0x0001218008117890 */ /* 0x000fe2000fffe03f */
[----:B------:R-:W-:-:S02]  /*34620*/  VIADD R13, R13, 0x20 ;  /* 0x000000200d0d7836 */ /* 0x000fc40000000000 */
[----:B------:R-:W-:Y:S02]  /*34630*/  SEL R11, RZ, 0x1, P1 ;  /* 0x00000001ff0b7807 */ /* 0x000fe40000800000 */
[----:B------:R-:W-:Y:S01]  /*34640*/  UMOV UR8, UR5 ;  /* 0x0000000500087c82 */ /* 0x000fe20008000000 */
[----:B------:R-:W-:Y:S01]  /*34650*/  SEL R8, R8, RZ, P1 ;  /* 0x000000ff08087207 */ /* 0x000fe20000800000 */
[----:B------:R0:W-:Y:S01]  /*34660*/  UTMALDG.3D [UR8], [UR6], desc[UR14] ;  /* 0x00000e08060075b4 */ /* 0x0001e20008011000 */
[----:B------:R-:W-:Y:S01]  /*34670*/  LOP3.LUT R2, R2, R11, RZ, 0x3c, !PT ;  /* 0x0000000b02027212 */ /* 0x000fe200078e3cff */
[----:B0-----:R-:W-:Y:S01]  /*34680*/  UMOV UR8, UR17 ;  /* 0x0000001100087c82 */ /* 0x001fe20008000000 */
[----:B------:R-:W-:Y:S02]  /*34690*/  UMOV UR11, UR20 ;  /* 0x00000014000b7c82 */ /* 0x000fe40008000000 */
[----:B------:R0:W-:Y:S02]  /*346a0*/  UTMALDG.3D [UR8], [UR26], desc[UR14] ;  /* 0x00000e081a0075b4 */ /* 0x0001e40008011000 */
[----:B0-----:R-:W-:Y:S05]  /*346b0*/  @P3 BRA `(.L_x_817) ;  /* 0xfffffffc00443947 */ /* 0x001fea000383ffff */
.L_x_813:
[----:B------:R-:W-:Y:S05]  /*346c0*/  BSYNC B1 ;  /* 0x0000000000017941 */ /* 0x000fea0003800000 */
.L_x_812:
[----:B------:R-:W2:Y:S01]  /*346d0*/  LDL.LU R16, [R1+0x858] ;  /* 0x0008580001107983 */ /* 0x000ea20000300800 */
[----:B------:R-:W-:Y:S01]  /*346e0*/  LOP3.LUT P1, RZ, R9, 0xff, RZ, 0xc0, !PT ;  /* 0x000000ff09ff7812 */ /* 0x000fe2000782c0ff */
[C---:B------:R-:W-:Y:S01]  /*346f0*/  IMAD.IADD R4, R0.reuse, 0x1, R7 ;  /* 0x0000000100047824 */ /* 0x040fe200078e0207 */
[----:B------:R-:W-:Y:S01]  /*34700*/  ULDC.64 UR6, c[0x0][0x650] ;  /* 0x0001940000067ab9 */ /* 0x000fe20000000a00 */
[----:B------:R-:W3:Y:S01]  /*34710*/  LDL.LU R15, [R1+0x85c] ;  /* 0x00085c00010f7983 */ /* 0x000ee20000300800 */
[----:B------:R-:W-:Y:S01]  /*34720*/  ISETP.GE.U32.AND P3, PT, R0, 0xc, PT ;  /* 0x0000000c0000780c */ /* 0x000fe20003f66070 */
[----:B------:R-:W-:Y:S01]  /*34730*/  BSSY B1, `(.L_x_818) ;  /* 0x000006d000017945 */ /* 0x000fe20003800000 */
[----:B------:R-:W-:Y:S01]  /*34740*/  IMAD.MOV.U32 R10, RZ, RZ, -0x1 ;  /* 0xffffffffff0a7424 */ /* 0x000fe200078e00ff */
[----:B------:R-:W-:-:S06]  /*34750*/  PRMT R9, RZ, 0x7610, R9 ;  /* 0x00007610ff097816 */ /* 0x000fcc0000000009 */
[----:B------:R-:W0:Y:S01]  /*34760*/  @P1 S2R R3, SR_CgaCtaId ;  /* 0x0000000000031919 */ /* 0x000e220000008800 */
[----:B------:R-:W-:-:S04]  /*34770*/  @P1 MOV R2, 0x400 ;  /* 0x0000040000021802 */ /* 0x000fc80000000f00 */
[----:B0-----:R-:W-:-:S04]  /*34780*/  @P1 LEA R2, R3, R2, 0x18 ;  /* 0x0000000203021211 */ /* 0x001fc800078ec0ff */
[----:B------:R0:W-:Y:S01]  /*34790*/  @P1 SYNCS.ARRIVE.TRANS64.A1T0 RZ, [R2+URZ+0xd8], RZ ;  /* 0x0000d8ff02ff19a7 */ /* 0x0001e2000810003f */
[----:B------:R-:W-:-:S04]  /*347a0*/  ISETP.GT.U32.AND P1, PT, R4, 0xb, PT ;  /* 0x0000000b0400780c */ /* 0x000fc80003f24070 */
[----:B------:R-:W-:Y:S01]  /*347b0*/  ISETP.LT.U32.AND P1, PT, R0, 0xc, P1 ;  /* 0x0000000c0000780c */ /* 0x000fe20000f21070 */
[----:B0-----:R-:W-:-:S05]  /*347c0*/  IMAD.WIDE.U32 R2, R4, -0x55555555, RZ ;  /* 0xaaaaaaab04027825 */ /* 0x001fca00078e00ff */
[----:B------:R-:W-:Y:S02]  /*347d0*/  SHF.R.U32.HI R5, RZ, 0x3, R3 ;  /* 0x00000003ff057819 */ /* 0x000fe40000011603 */
[----:B------:R-:W-:Y:S02]  /*347e0*/  SEL R3, RZ, 0x1, !P1 ;  /* 0x00000001ff037807 */ /* 0x000fe40004800000 */
[----:B------:R-:W-:Y:S01]  /*347f0*/  PRMT R2, RZ, 0x7610, R2 ;  /* 0x00007610ff027816 */ /* 0x000fe20000000002 */
[----:B------:R-:W-:Y:S01]  /*34800*/  IMAD R7, R5, -0xc, R4 ;  /* 0xfffffff405077824 */ /* 0x000fe200078e0204 */
[----:B------:R-:W-:Y:S01]  /*34810*/  LOP3.LUT R6, R6, R3, RZ, 0x3c, !PT ;  /* 0x0000000306067212 */ /* 0x000fe200078e3cff */
[----:B------:R-:W-:-:S03]  /*34820*/  IMAD.MOV.U32 R4, RZ, RZ, -0x1 ;  /* 0xffffffffff047424 */ /* 0x000fc600078e00ff */
[----:B------:R-:W-:Y:S01]  /*34830*/  @P3 LOP3.LUT R6, R6, 0x1, R5, 0x78, !PT ;  /* 0x0000000106063812 */ /* 0x000fe200078e7805 */
[----:B------:R-:W-:Y:S01]  /*34840*/  IMAD.MOV.U32 R5, RZ, RZ, -0x1 ;  /* 0xffffffffff057424 */ /* 0x000fe200078e00ff */
[----:B---3--:R-:W-:-:S04]  /*34850*/  IADD3 R15, P1, R15, UR22, RZ ;  /* 0x000000160f0f7c10 */ /* 0x008fc8000ff3e0ff */
[----:B--2---:R-:W-:Y:S01]  /*34860*/  IADD3.X R16, R16, UR16, RZ, P1, !PT ;  /* 0x0000001010107c10 */ /* 0x004fe20008ffe4ff */
[----:B------:R0:W-:Y:S01]  /*34870*/  STL [R1+0x85c], R15 ;  /* 0x00085c0f01007387 */ /* 0x0001e20000100800 */
[----:B------:R-:W-:-:S03]  /*34880*/  ISETP.GE.U32.AND P1, PT, R15, UR6, PT ;  /* 0x000000060f007c0c */ /* 0x000fc6000bf26070 */
[----:B------:R0:W-:Y:S01]  /*34890*/  STL [R1+0x858], R16 ;  /* 0x0008581001007387 */ /* 0x0001e20000100800 */
[----:B------:R-:W-:-:S13]  /*348a0*/  ISETP.GE.U32.AND.EX P1, PT, R16, UR7, PT, P1 ;  /* 0x0000000710007c0c */ /* 0x000fda000bf26110 */
[----:B0-----:R-:W-:Y:S05]  /*348b0*/  @P1 BRA `(.L_x_819) ;  /* 0x0000000400501947 */ /* 0x001fea0003800000 */
[----:B------:R-:W0:Y:S01]  /*348c0*/  S2R R8, SR_CTAID.X ;  /* 0x0000000000087919 */ /* 0x000e220000002500 */
[----:B------:R-:W-:Y:S01]  /*348d0*/  ULDC UR5, c[0x0][0x150] ;  /* 0x0000540000057ab9 */ /* 0x000fe20000000800 */
[----:B------:R-:W1:Y:S01]  /*348e0*/  LDC R3, c[0x0][0x144] ;  /* 0x00005100ff037b82 */ /* 0x000e620000000800 */
[----:B------:R-:W-:Y:S01]  /*348f0*/  ULDC.64 UR6, c[0x0][0x628] ;  /* 0x00018a0000067ab9 */ /* 0x000fe20000000a00 */
[----:B------:R-:W2:Y:S01]  /*34900*/  S2R R5, SR_CTAID.Y ;  /* 0x0000000000057919 */ /* 0x000ea20000002600 */
[----:B------:R-:W-:Y:S01]  /*34910*/  ISETP.NE.U32.AND P1, PT, RZ, UR6, PT ;  /* 0x00000006ff007c0c */ /* 0x000fe2000bf25070 */
[----:B------:R-:W-:-:S03]  /*34920*/  ULDC UR8, c[0x0][0x630] ;  /* 0x00018c0000087ab9 */ /* 0x000fc60000000800 */
[----:B------:R-:W-:Y:S01]  /*34930*/  ISETP.NE.AND.EX P1, PT, RZ, UR7, PT, P1 ;  /* 0x00000007ff007c0c */ /* 0x000fe2000bf25310 */
[----:B------:R-:W3:Y:S01]  /*34940*/  LDC R12, c[0x0][0x148] ;  /* 0x00005200ff0c7b82 */ /* 0x000ee20000000800 */
[----:B0-----:R-:W-:Y:S02]  /*34950*/  I2FP.F32.U32 R2, R8 ;  /* 0x0000000800027245 */ /* 0x001fe40000201000 */
[----:B--2---:R-:W-:-:S03]  /*34960*/  I2FP.F32.U32 R4, R5 ;  /* 0x0000000500047245 */ /* 0x004fc60000201000 */
[----:B------:R-:W-:Y:S01]  /*34970*/  FMUL R2, R2, UR5 ;  /* 0x0000000502027c20 */ /* 0x000fe20008400000 */
[----:B------:R-:W-:Y:S02]  /*34980*/  ULDC UR5, c[0x0][0x154] ;  /* 0x0000550000057ab9 */ /* 0x000fe40000000800 */
[----:B------:R-:W-:-:S03]  /*34990*/  FMUL R10, R4, UR5 ;  /* 0x00000005040a7c20 */ /* 0x000fc60008400000 */
[----:B------:R-:W0:Y:S08]  /*349a0*/  F2I.U32.TRUNC.NTZ R2, R2 ;  /* 0x0000000200027305 */ /* 0x000e30000020f000 */
[----:B------:R-:W2:Y:S01]  /*349b0*/  F2I.U32.TRUNC.NTZ R10, R10 ;  /* 0x0000000a000a7305 */ /* 0x000ea2000020f000 */
[----:B0-----:R-:W-:Y:S02]  /*349c0*/  IMAD.MOV R4, RZ, RZ, -R2 ;  /* 0x000000ffff047224 */ /* 0x001fe400078e0a02 */
[----:B------:R-:W-:-:S02]  /*349d0*/  IMAD.MOV.U32 R2, RZ, RZ, R15 ;  /* 0x000000ffff027224 */ /* 0x000fc400078e000f */
[----:B-1----:R-:W-:Y:S02]  /*349e0*/  IMAD R8, R3, R4, R8 ;  /* 0x0000000403087224 */ /* 0x002fe400078e0208 */
[----:B--2---:R-:W-:-:S04]  /*349f0*/  IMAD.MOV R3, RZ, RZ, -R10 ;  /* 0x000000ffff037224 */ /* 0x004fc800078e0a0a */
[----:B---3--:R-:W-:Y:S02]  /*34a00*/  @P4 IMAD R8, R12, R3, R5 ;  /* 0x000000030c084224 */ /* 0x008fe400078e0205 */
[----:B------:R-:W-:Y:S01]  /*34a10*/  IMAD.MOV.U32 R3, RZ, RZ, R16 ;  /* 0x000000ffff037224 */ /* 0x000fe200078e0010 */
[----:B------:R-:W-:Y:S06]  /*34a20*/  @!P1 BRA `(.L_x_820) ;  /* 0x0000000000289947 */ /* 0x000fec0003800000 */
[----:B------:R-:W-:Y:S02]  /*34a30*/  ULDC UR5, c[0x0][0x634] ;  /* 0x00018d0000057ab9 */ /* 0x000fe40000000800 */
[----:B------:R-:W-:-:S05]  /*34a40*/  IADD3 R3, P1, R15, UR5, RZ ;  /* 0x000000050f037c10 */ /* 0x000fca000ff3e0ff */
[----:B------:R-:W-:-:S04]  /*34a50*/  IMAD.X R11, RZ, RZ, R16, P1 ;  /* 0x000000ffff0b7224 */ /* 0x000fc800008e0610 */
[----:B------:R-:W-:-:S04]  /*34a60*/  IMAD.WIDE.U32 R4, R11, UR6, RZ ;  /* 0x000000060b047c25 */ /* 0x000fc8000f8e00ff */
[----:B------:R-:W-:-:S04]  /*34a70*/  IMAD.WIDE.U32 R4, P1, R3, UR7, R4 ;  /* 0x0000000703047c25 */ /* 0x000fc8000f820004 */
[----:B------:R-:W-:-:S04]  /*34a80*/  IMAD.WIDE.U32 R2, R3, UR6, RZ ;  /* 0x0000000603027c25 */ /* 0x000fc8000f8e00ff */
[----:B------:R-:W-:Y:S01]  /*34a90*/  IMAD.MOV.U32 R2, RZ, RZ, R5 ;  /* 0x000000ffff027224 */ /* 0x000fe200078e0005 */
[----:B------:R-:W-:Y:S01]  /*34aa0*/  IADD3 RZ, P3, R3, R4, RZ ;  /* 0x0000000403ff7210 */ /* 0x000fe20007f7e0ff */
[----:B------:R-:W-:-:S04]  /*34ab0*/  IMAD.X R3, RZ, RZ, RZ, P1 ;  /* 0x000000ffff037224 */ /* 0x000fc800008e06ff */
[----:B------:R-:W-:-:S08]  /*34ac0*/  IMAD.WIDE.U32.X R2, R11, UR7, R2, P3 ;  /* 0x000000070b027c25 */ /* 0x000fd000098e0402 */
.L_x_820:
[--C-:B------:R-:W-:Y:S01]  /*34ad0*/  SHF.R.U64 R10, R2, UR8, R3.reuse ;  /* 0x00000008020a7c19 */ /* 0x100fe20008001203 */
[----:B------:R-:W-:Y:S01]  /*34ae0*/  ULDC.64 UR6, c[0x0][0x620] ;  /* 0x0001880000067ab9 */ /* 0x000fe20000000a00 */
[----:B------:R-:W-:Y:S01]  /*34af0*/  SHF.R.U32.HI R2, RZ, UR8, R3 ;  /* 0x00000008ff027c19 */ /* 0x000fe20008011603 */
[----:B------:R-:W-:Y:S01]  /*34b00*/  IMAD.MOV.U32 R3, RZ, RZ, R16 ;  /* 0x000000ffff037224 */ /* 0x000fe200078e0010 */
[----:B------:R-:W-:Y:S01]  /*34b10*/  IADD3 R11, P1, RZ, -R10, RZ ;  /* 0x8000000aff0b7210 */ /* 0x000fe20007f3e0ff */
[----:B------:R-:W-:-:S04]  /*34b20*/  ULDC UR5, c[0x0][0x618] ;  /* 0x0001860000057ab9 */ /* 0x000fc80000000800 */
[----:B------:R-:W-:-:S04]  /*34b30*/  IMAD.X R2, RZ, RZ, ~R2, P1 ;  /* 0x000000ffff027224 */ /* 0x000fc800008e0e02 */
[----:B------:R-:W-:-:S04]  /*34b40*/  IMAD R2, R2, UR6, RZ ;  /* 0x0000000602027c24 */ /* 0x000fc8000f8e02ff */
[----:B------:R-:W-:Y:S02]  /*34b50*/  IMAD R5, R11, UR7, R2 ;  /* 0x000000070b057c24 */ /* 0x000fe4000f8e0202 */
[----:B------:R-:W-:-:S04]  /*34b60*/  IMAD.MOV.U32 R2, RZ, RZ, R15 ;  /* 0x000000ffff027224 */ /* 0x000fc800078e000f */
[----:B------:R-:W-:Y:S01]  /*34b70*/  IMAD.WIDE.U32 R2, R11, UR6, R2 ;  /* 0x000000060b027c25 */ /* 0x000fe2000f8e0002 */
[----:B------:R-:W-:Y:S02]  /*34b80*/  ULDC.64 UR6, c[0x0][0x640] ;  /* 0x0001900000067ab9 */ /* 0x000fe40000000a00 */
[----:B------:R-:W-:Y:S01]  /*34b90*/  ISETP.NE.U32.AND P1, PT, RZ, UR6, PT ;  /* 0x00000006ff007c0c */ /* 0x000fe2000bf25070 */
[----:B------:R-:W-:-:S03]  /*34ba0*/  IMAD.IADD R3, R3, 0x1, R5 ;  /* 0x0000000103037824 */ /* 0x000fc600078e0205 */
[----:B------:R-:W-:Y:S02]  /*34bb0*/  ISETP.NE.AND.EX P1, PT, RZ, UR7, PT, P1 ;  /* 0x00000007ff007c0c */ /* 0x000fe4000bf25310 */
[--C-:B------:R-:W-:Y:S02]  /*34bc0*/  SHF.R.U64 R11, R2, UR5, R3.reuse ;  /* 0x00000005020b7c19 */ /* 0x100fe40008001203 */
[----:B------:R-:W-:Y:S01]  /*34bd0*/  SHF.R.U32.HI R2, RZ, UR5, R3 ;  /* 0x00000005ff027c19 */ /* 0x000fe20008011603 */
[----:B------:R-:W-:-:S03]  /*34be0*/  ULDC UR5, c[0x0][0x608] ;  /* 0x0001820000057ab9 */ /* 0x000fc60000000800 */
[--C-:B------:R-:W-:Y:S02]  /*34bf0*/  SHF.R.U64 R12, R11, UR5, R2.reuse ;  /* 0x000000050b0c7c19 */ /* 0x100fe40008001202 */
[----:B------:R-:W-:Y:S01]  /*34c00*/  SHF.R.U32.HI R3, RZ, UR5, R2 ;  /* 0x00000005ff037c19 */ /* 0x000fe20008011602 */
[----:B------:R-:W-:-:S03]  /*34c10*/  ULDC UR5, c[0x0][0x658] ;  /* 0x0001960000057ab9 */ /* 0x000fc60000000800 */
[--C-:B------:R-:W-:Y:S02]  /*34c20*/  SHF.R.U64 R13, R12, UR5, R3.reuse ;  /* 0x000000050c0d7c19 */ /* 0x100fe40008001203 */
[----:B------:R-:W-:-:S03]  /*34c30*/  SHF.R.U32.HI R15, RZ, UR5, R3 ;  /* 0x00000005ff0f7c19 */ /* 0x000fc60008011603 */
[----:B------:R-:W-:Y:S02]  /*34c40*/  IMAD.MOV.U32 R2, RZ, RZ, R13 ;  /* 0x000000ffff027224 */ /* 0x000fe400078e000d */
        /* <DEDUP_REMOVED lines=12> */
.L_x_821:
[----:B------:R-:W-:Y:S01]  /*34d10*/  ULDC UR5, c[0x0][0x648] ;  /* 0x0001920000057ab9 */ /* 0x000fe20000000800 */
[----:B------:R-:W-:Y:S02]  /*34d20*/  LOP3.LUT R12, R12, UR18, RZ, 0xc0, !PT ;  /* 0x000000120c0c7c12 */ /* 0x000fe4000f8ec0ff */
[----:B------:R-:W-:Y:S01]  /*34d30*/  SHF.R.U64 R3, R2, UR5, R3 ;  /* 0x0000000502037c19 */ /* 0x000fe20008001203 */
[----:B------:R-:W-:-:S04]  /*34d40*/  ULDC UR5, c[0x0][0x638] ;  /* 0x00018e0000057ab9 */ /* 0x000fc80000000800 */
[----:B------:R-:W-:Y:S02]  /*34d50*/  IMAD.MOV R2, RZ, RZ, -R3 ;  /* 0x000000ffff027224 */ /* 0x000fe400078e0a03 */
[----:B------:R-:W-:Y:S02]  /*34d60*/  IMAD R5, R3, UR19, R12 ;  /* 0x0000001303057c24 */ /* 0x000fe4000f8e020c */
[----:B------:R-:W-:Y:S01]  /*34d70*/  IMAD R13, R2, UR5, R13 ;  /* 0x00000005020d7c24 */ /* 0x000fe2000f8e020d */
[----:B------:R-:W-:Y:S01]  /*34d80*/  ULDC UR5, c[0x0][0x610] ;  /* 0x0001840000057ab9 */ /* 0x000fe20000000800 */
[----:B------:R-:W-:Y:S01]  /*34d90*/  LOP3.LUT R2, R11, UR4, RZ, 0xc0, !PT ;  /* 0x000000040b027c12 */ /* 0x000fe2000f8ec0ff */
[----:B------:R-:W-:Y:S01]  /*34da0*/  IMAD R8, R5, UR5, R8 ;  /* 0x0000000505087c24 */ /* 0x000fe2000f8e0208 */
[----:B------:R-:W-:-:S03]  /*34db0*/  ULDC UR5, c[0x0][0x600] ;  /* 0x0001800000057ab9 */ /* 0x000fc60000000800 */
[----:B------:R-:W-:Y:S02]  /*34dc0*/  IMAD R13, R13, UR5, R2 ;  /* 0x000000050d0d7c24 */ /* 0x000fe4000f8e0202 */
[----:B------:R-:W-:-:S03]  /*34dd0*/  IMAD.MOV.U32 R2, RZ, RZ, 0x1 ;  /* 0x00000001ff027424 */ /* 0x000fc600078e00ff */
[----:B------:R-:W-:Y:S02]  /*34de0*/  SEL R4, R13, R8, !P4 ;  /* 0x000000080d047207 */ /* 0x000fe40006000000 */
[----:B------:R-:W-:-:S07]  /*34df0*/  SEL R5, R8, R13, !P4 ;  /* 0x0000000d08057207 */ /* 0x000fce0006000000 */
.L_x_819:
[----:B------:R-:W-:Y:S05]  /*34e00*/  BSYNC B1 ;  /* 0x0000000000017941 */ /* 0x000fea0003800000 */
.L_x_818:
[----:B------:R-:W-:-:S13]  /*34e10*/  LOP3.LUT P1, RZ, R2, 0xff, RZ, 0xc0, !PT ;  /* 0x000000ff02ff7812 */ /* 0x000fda000782c0ff */
[----:B------:R-:W-:Y:S05]  /*34e20*/  @P1 BRA `(.L_x_822) ;  /* 0xfffffff400341947 */ /* 0x000fea000383ffff */
[----:B------:R-:W-:Y:S05]  /*34e30*/  BSYNC B0 ;  /* 0x0000000000007941 */ /* 0x000fea0003800000 */
.L_x_810:
[----:B------:R-:W-:-:S03]  /*34e40*/  UMOV UR5, 0xffffffff ;  /* 0xffffffff00057882 */ /* 0x000fc60000000000 */
[----:B------:R-:W-:Y:S05]  /*34e50*/  BRA.DIV UR5, `(.L_x_823) ;  /* 0x0000000a05487947 */ /* 0x000fea000b800000 */
[----:B------:R-:W-:-:S13]  /*34e60*/  ELECT P0, URZ, PT ;  /* 0x00000000003f782f */ /* 0x000fda0003800000 */
.L_x_845:
[----:B------:R-:W-:Y:S04]  /*34e70*/  BSSY B0, `(.L_x_824) ;  /* 0x0000074000007945 */ /* 0x000fe80003800000 */
[----:B------:R-:W-:Y:S05]  /*34e80*/  @!P0 BRA `(.L_x_825) ;  /* 0x0000000400c88947 */ /* 0x000fea0003800000 */
[----:B------:R-:W-:-:S04]  /*34e90*/  ULOP3.LUT UR5, UR13, 0x2, URZ, 0xfc, !UPT ;  /* 0x000000020d057892 */ /* 0x000fc8000f8efc3f */
[----:B------:R-:W-:-:S06]  /*34ea0*/  UISETP.NE.AND UP0, UPT, UR5, 0x3, UPT ;  /* 0x000000030500788c */ /* 0x000fcc000bf05270 */
[----:B------:R-:W-:-:S13]  /*34eb0*/  PLOP3.LUT P0, PT, PT, PT, UP0, 0x80, 0x0 ;  /* 0x000000000000781c */ /* 0x000fda0003f0f008 */
[----:B------:R-:W-:Y:S05]  /*34ec0*/  @!P0 BRA `(.L_x_826) ;  /* 0x0000000000048947 */ /* 0x000fea0003800000 */
[----:B------:R-:W-:Y:S01]  /*34ed0*/  BPT.TRAP 0x1 ;  /* 0x000000040000795c */ /* 0x000fe20000300000 */
.L_x_826:
[----:B------:R-:W0:Y:S01]  /*34ee0*/  S2R R3, SR_CgaCtaId ;  /* 0x0000000000037919 */ /* 0x000e220000008800 */
[----:B------:R-:W-:Y:S02]  /*34ef0*/  MOV R0, 0x400 ;  /* 0x0000040000007802 */ /* 0x000fe40000000f00 */
[----:B------:R-:W-:Y:S02]  /*34f00*/  SHF.L.U32 R2, R6, 0x1f, RZ ;  /* 0x0000001f06027819 */ /* 0x000fe400000006ff */
[----:B0-----:R-:W-:-:S05]  /*34f10*/  LEA R0, R3, R0, 0x18 ;  /* 0x0000000003007211 */ /* 0x001fca00078ec0ff */
[----:B------:R-:W-:-:S04]  /*34f20*/  VIADD R0, R0, 0x60 ;  /* 0x0000006000007836 */ /* 0x000fc80000000000 */
[----:B------:R-:W-:-:S04]  /*34f30*/  IMAD R3, R7, 0x8, R0 ;  /* 0x0000000807037824 */ /* 0x000fc800078e0200 */
[----:B------:R-:W0:Y:S02]  /*34f40*/  SYNCS.PHASECHK.TRANS64.TRYWAIT P0, [R3+URZ], R2 ;  /* 0x00000002030075a7 */ /* 0x000e24000800017f */
[----:B0-----:R-:W-:Y:S05]  /*34f50*/  @!P0 BRA `(.L_x_827) ;  /* 0x00000008002c8947 */ /* 0x001fea0003800000 */
.L_x_846:
[----:B------:R-:W-:-:S05]  /*34f60*/  VIADD R7, R7, 0x1 ;  /* 0x0000000107077836 */ /* 0x000fca0000000000 */
[----:B------:R-:W-:-:S04]  /*34f70*/  ISETP.NE.AND P0, PT, R7, 0xc, PT ;  /* 0x0000000c0700780c */ /* 0x000fc80003f05270 */
[----:B0-----:R-:W-:Y:S02]  /*34f80*/  SEL R3, RZ, 0x1, P0 ;  /* 0x00000001ff037807 */ /* 0x001fe40000000000 */
[----:B------:R-:W-:Y:S02]  /*34f90*/  SEL R7, R7, RZ, P0 ;  /* 0x000000ff07077207 */ /* 0x000fe40000000000 */
[----:B------:R-:W-:-:S03]  /*34fa0*/  LOP3.LUT R6, R6, R3, RZ, 0x3c, !PT ;  /* 0x0000000306067212 */ /* 0x000fc600078e3cff */
[----:B------:R-:W-:Y:S01]  /*34fb0*/  IMAD R3, R7, 0x8, R0 ;  /* 0x0000000807037824 */ /* 0x000fe200078e0200 */
[----:B------:R-:W-:-:S04]  /*34fc0*/  SHF.L.U32 R2, R6, 0x1f, RZ ;  /* 0x0000001f06027819 */ /* 0x000fc800000006ff */
[----:B------:R-:W0:Y:S02]  /*34fd0*/  SYNCS.PHASECHK.TRANS64.TRYWAIT P0, [R3+URZ], R2 ;  /* 0x00000002030075a7 */ /* 0x000e24000800017f */
[----:B0-----:R-:W-:Y:S05]  /*34fe0*/  @!P0 BRA `(.L_x_828) ;  /* 0x00000008001c8947 */ /* 0x001fea0003800000 */
.L_x_847:
[----:B0-----:R-:W-:-:S05]  /*34ff0*/  VIADD R2, R7, 0x1 ;  /* 0x0000000107027836 */ /* 0x001fca0000000000 */
[----:B------:R-:W-:-:S04]  /*35000*/  ISETP.NE.AND P0, PT, R2, 0xc, PT ;  /* 0x0000000c0200780c */ /* 0x000fc80003f05270 */
[----:B------:R-:W-:Y:S02]  /*35010*/  SEL R3, RZ, 0x1, P0 ;  /* 0x00000001ff037807 */ /* 0x000fe40000000000 */
[----:B------:R-:W-:Y:S02]  /*35020*/  SEL R5, R2, RZ, P0 ;  /* 0x000000ff02057207 */ /* 0x000fe40000000000 */
[----:B------:R-:W-:-:S03]  /*35030*/  LOP3.LUT R6, R6, R3, RZ, 0x3c, !PT ;  /* 0x0000000306067212 */ /* 0x000fc600078e3cff */
[----:B------:R-:W-:Y:S01]  /*35040*/  IMAD R3, R5, 0x8, R0 ;  /* 0x0000000805037824 */ /* 0x000fe200078e0200 */
[----:B------:R-:W-:-:S04]  /*35050*/  SHF.L.U32 R2, R6, 0x1f, RZ ;  /* 0x0000001f06027819 */ /* 0x000fc800000006ff */
[----:B------:R-:W0:Y:S02]  /*35060*/  SYNCS.PHASECHK.TRANS64.TRYWAIT P0, [R3+URZ], R2 ;  /* 0x00000002030075a7 */ /* 0x000e24000800017f */
[----:B0-----:R-:W-:Y:S05]  /*35070*/  @!P0 BRA `(.L_x_829) ;  /* 0x00000008000c8947 */ /* 0x001fea0003800000 */
.L_x_848:
        /* <DEDUP_REMOVED lines=9> */
.L_x_849:
        /* <DEDUP_REMOVED lines=9> */
.L_x_850:
        /* <DEDUP_REMOVED lines=9> */
.L_x_851:
        /* <DEDUP_REMOVED lines=9> */
.L_x_852:
        /* <DEDUP_REMOVED lines=9> */
.L_x_853:
        /* <DEDUP_REMOVED lines=9> */
.L_x_854:
        /* <DEDUP_REMOVED lines=9> */
.L_x_855:
        /* <DEDUP_REMOVED lines=9> */
.L_x_856:
[----:B0-----:R-:W-:-:S05]  /*35500*/  VIADD R2, R5, 0x1 ;  /* 0x0000000105027836 */ /* 0x001fca0000000000 */
[----:B------:R-:W-:-:S04]  /*35510*/  ISETP.NE.AND P0, PT, R2, 0xc, PT ;  /* 0x0000000c0200780c */ /* 0x000fc80003f05270 */
[----:B------:R-:W-:Y:S02]  /*35520*/  SEL R4, RZ, 0x1, P0 ;  /* 0x00000001ff047807 */ /* 0x000fe40000000000 */
[----:B------:R-:W-:Y:S02]  /*35530*/  SEL R3, R2, RZ, P0 ;  /* 0x000000ff02037207 */ /* 0x000fe40000000000 */
[----:B------:R-:W-:-:S03]  /*35540*/  LOP3.LUT R4, R7, R4, RZ, 0x3c, !PT ;  /* 0x0000000407047212 */ /* 0x000fc600078e3cff */
[----:B------:R-:W-:Y:S01]  /*35550*/  IMAD R3, R3, 0x8, R0 ;  /* 0x0000000803037824 */ /* 0x000fe200078e0200 */
[----:B------:R-:W-:-:S07]  /*35560*/  SHF.L.U32 R0, R4, 0x1f, RZ ;  /* 0x0000001f04007819 */ /* 0x000fce00000006ff */
.L_x_838:
[----:B0-----:R0:W1:Y:S02]  /*35570*/  SYNCS.PHASECHK.TRANS64.TRYWAIT P0, [R3+URZ], R0 ;  /* 0x00000000030075a7 */ /* 0x001064000800017f */
[----:B-1----:R-:W-:Y:S05]  /*35580*/  @!P0 NANOSLEEP.SYNCS 0x989680 ;  /* 0x009896800000895d */ /* 0x002fea0003900000 */
[----:B------:R-:W1:Y:S02]  /*35590*/  @!P0 SYNCS.PHASECHK.TRANS64 P0, [R3+URZ], R0 ;  /* 0x00000000030085a7 */ /* 0x000e64000800007f */
[----:B-1----:R-:W-:Y:S05]  /*355a0*/  @!P0 BRA `(.L_x_838) ;  /* 0xfffffffc00f08947 */ /* 0x002fea000383ffff */
.L_x_825:
[----:B------:R-:W-:Y:S05]  /*355b0*/  BSYNC B0 ;  /* 0x0000000000007941 */ /* 0x000fea0003800000 */
.L_x_824:
[----:B------:R-:W-:Y:S05]  /*355c0*/  EXIT ;  /* 0x000000000000794d */ /* 0x000fea0003800000 */
.L_x_18:
[----:B--2---:R-:W-:-:S04]  /*355d0*/  IMAD.U32 R3, RZ, RZ, UR7 ;  /* 0x00000007ff037e24 */ /* 0x004fc8000f8e00ff */
[----:B------:R2:W4:Y:S03]  /*355e0*/  SYNCS.PHASECHK.TRANS64.TRYWAIT P0, [R3+URZ], R0 ;  /* 0x00000000030075a7 */ /* 0x000526000800017f */
[----:B----4-:R-:W-:Y:S05]  /*355f0*/  @!P0 NANOSLEEP.SYNCS 0x989680 ;  /* 0x009896800000895d */ /* 0x010fea0003900000 */
[----:B------:R-:W4:Y:S02]  /*35600*/  @!P0 SYNCS.PHASECHK.TRANS64 P0, [R3+URZ], R0 ;  /* 0x00000000030085a7 */ /* 0x000f24000800007f */
[----:B----4-:R-:W-:Y:S05]  /*35610*/  @!P0 BRA `(.L_x_18) ;  /* 0xfffffffc00ec8947 */ /* 0x010fea000383ffff */
[----:B------:R-:W-:Y:S05]  /*35620*/  BRA `(.L_x_17) ;  /* 0xfffffce400907947 */ /* 0x000fea000383ffff */
.L_x_24:
[----:B-----5:R4:W-:Y:S02]  /*35630*/  STL [R1+0x870], R0 ;  /* 0x0008700001007387 */ /* 0x0209e40000100800 */
[----:B----4-:R-:W-:-:S04]  /*35640*/  IMAD.U32 R0, RZ, RZ, UR9 ;  /* 0x00000009ff007e24 */ /* 0x010fc8000f8e00ff */
[----:B------:R4:W0:Y:S03]  /*35650*/  SYNCS.PHASECHK.TRANS64.TRYWAIT P0, [R0+URZ], R3 ;  /* 0x00000003000075a7 */ /* 0x000826000800017f */
[----:B0-----:R-:W-:Y:S05]  /*35660*/  @!P0 NANOSLEEP.SYNCS 0x989680 ;  /* 0x009896800000895d */ /* 0x001fea0003900000 */
[----:B------:R4:W0:Y:S02]  /*35670*/  @!P0 SYNCS.PHASECHK.TRANS64 P0, [R0+URZ], R3 ;  /* 0x00000003000085a7 */ /* 0x000824000800007f */
[----:B----4-:R4:W5:Y:S02]  /*35680*/  LDL.LU R0, [R1+0x870] ;  /* 0x0008700001007983 */ /* 0x0109640000300800 */
[----:B0---4-:R-:W-:Y:S05]  /*35690*/  @!P0 BRA `(.L_x_24) ;  /* 0xfffffffc00e48947 */ /* 0x011fea000383ffff */
[----:B------:R-:W-:Y:S05]  /*356a0*/  BRA `(.L_x_23) ;  /* 0xfffffd4800247947 */ /* 0x000fea000383ffff */
.L_x_811:
[----:B------:R-:W-:Y:S01]  /*356b0*/  BSSY B1, `(.L_x_839) ;  /* 0x0000006000017945 */ /* 0x000fe20003800000 */
[----:B------:R-:W-:-:S07]  /*356c0*/  IMAD.MOV.U32 R2, RZ, RZ, -0x1 ;  /* 0xffffffffff027424 */ /* 0x000fce00078e00ff */
[----:B------:R-:W-:Y:S05]  /*356d0*/  WARPSYNC.COLLECTIVE R2, `(.L_x_840) ;  /* 0x00000000020c7348 */ /* 0x000fea0003c00000 */
[----:B------:R-:W-:Y:S02]  /*356e0*/  ELECT P1, UR62, PT ;  /* 0x00000000003e782f */ /* 0x000fe40003820000 */
[----:B------:R-:W-:Y:S01]  /*356f0*/  MOV R2, UR62 ;  /* 0x0000003e00027c02 */ /* 0x000fe20008000f00 */
[----:B------:R-:W-:Y:S10]  /*35700*/  ENDCOLLECTIVE ;  /* 0x000000000000791b */ /* 0x000ff40003800000 */
.L_x_840:
[----:B------:R-:W-:Y:S05]  /*35710*/  BSYNC B1 ;  /* 0x0000000000017941 */ /* 0x000fea0003800000 */
.L_x_839:
[----:B------:R-:W-:Y:S05]  /*35720*/  BRA `(.L_x_841) ;  /* 0xffffffec00007947 */ /* 0x000fea000383ffff */
.L_x_814:
[----:B-1----:R1:W2:Y:S02]  /*35730*/  SYNCS.PHASECHK.TRANS64.TRYWAIT P1, [R16+URZ+0x60], R11 ;  /* 0x0000600b100075a7 */ /* 0x0022a4000802017f */
[----:B--2---:R-:W-:Y:S05]  /*35740*/  @!P1 NANOSLEEP.SYNCS 0x989680 ;  /* 0x009896800000995d */ /* 0x004fea0003900000 */
[----:B------:R-:W2:Y:S02]  /*35750*/  @!P1 SYNCS.PHASECHK.TRANS64 P1, [R16+URZ+0x60], R11 ;  /* 0x0000600b100095a7 */ /* 0x000ea4000802007f */
[----:B--2---:R-:W-:Y:S05]  /*35760*/  @!P1 BRA `(.L_x_814) ;  /* 0xfffffffc00f09947 */ /* 0x004fea000383ffff */
[----:B------:R-:W-:Y:S05]  /*35770*/  BRA `(.L_x_842) ;  /* 0xffffffec00347947 */ /* 0x000fea000383ffff */
.L_x_823:
[----:B------:R-:W-:Y:S01]  /*35780*/  BSSY B0, `(.L_x_843) ;  /* 0x0000006000007945 */ /* 0x000fe20003800000 */
[----:B------:R-:W-:-:S07]  /*35790*/  IMAD.MOV.U32 R2, RZ, RZ, -0x1 ;  /* 0xffffffffff027424 */ /* 0x000fce00078e00ff */
[----:B------:R-:W-:Y:S05]  /*357a0*/  WARPSYNC.COLLECTIVE R2, `(.L_x_844) ;  /* 0x00000000020c7348 */ /* 0x000fea0003c00000 */
[----:B------:R-:W-:Y:S02]  /*357b0*/  ELECT P1, UR62, PT ;  /* 0x00000000003e782f */ /* 0x000fe40003820000 */
[----:B------:R-:W-:Y:S01]  /*357c0*/  MOV R2, UR62 ;  /* 0x0000003e00027c02 */ /* 0x000fe20008000f00 */
[----:B------:R-:W-:Y:S10]  /*357d0*/  ENDCOLLECTIVE ;  /* 0x000000000000791b */ /* 0x000ff40003800000 */
.L_x_844:
[----:B------:R-:W-:Y:S05]  /*357e0*/  BSYNC B0 ;  /* 0x0000000000007941 */ /* 0x000fea0003800000 */
.L_x_843:
[----:B------:R-:W-:Y:S01]  /*357f0*/  PLOP3.LUT P0, PT, P1, PT, PT, 0x80, 0x0 ;  /* 0x000000000000781c */ /* 0x000fe20000f0f070 */
[----:B------:R-:W-:-:S12]  /*35800*/  BRA `(.L_x_845) ;  /* 0xfffffff400987947 */ /* 0x000fd8000383ffff */
.L_x_827:
[----:B0-----:R0:W1:Y:S02]  /*35810*/  SYNCS.PHASECHK.TRANS64.TRYWAIT P0, [R3+URZ], R2 ;  /* 0x00000002030075a7 */ /* 0x001064000800017f */
[----:B-1----:R-:W-:Y:S05]  /*35820*/  @!P0 NANOSLEEP.SYNCS 0x989680 ;  /* 0x009896800000895d */ /* 0x002fea0003900000 */
[----:B------:R-:W1:Y:S02]  /*35830*/  @!P0 SYNCS.PHASECHK.TRANS64 P0, [R3+URZ], R2 ;  /* 0x00000002030085a7 */ /* 0x000e64000800007f */
[----:B-1----:R-:W-:Y:S05]  /*35840*/  @!P0 BRA `(.L_x_827) ;  /* 0xfffffffc00f08947 */ /* 0x002fea000383ffff */
[----:B------:R-:W-:Y:S05]  /*35850*/  BRA `(.L_x_846) ;  /* 0xfffffff400c07947 */ /* 0x000fea000383ffff */
.L_x_828:
[----:B0-----:R0:W1:Y:S02]  /*35860*/  SYNCS.PHASECHK.TRANS64.TRYWAIT P0, [R3+URZ], R2 ;  /* 0x00000002030075a7 */ /* 0x001064000800017f */
[----:B-1----:R-:W-:Y:S05]  /*35870*/  @!P0 NANOSLEEP.SYNCS 0x989680 ;  /* 0x009896800000895d */ /* 0x002fea0003900000 */
[----:B------:R-:W1:Y:S02]  /*35880*/  @!P0 SYNCS.PHASECHK.TRANS64 P0, [R3+URZ], R2 ;  /* 0x00000002030085a7 */ /* 0x000e64000800007f */
[----:B-1----:R-:W-:Y:S05]  /*35890*/  @!P0 BRA `(.L_x_828) ;  /* 0xfffffffc00f08947 */ /* 0x002fea000383ffff */
[----:B------:R-:W-:Y:S05]  /*358a0*/  BRA `(.L_x_847) ;  /* 0xfffffff400d07947 */ /* 0x000fea000383ffff */
.L_x_829:
[----:B0-----:R0:W1:Y:S02]  /*358b0*/  SYNCS.PHASECHK.TRANS64.TRYWAIT P0, [R3+URZ], R2 ;  /* 0x00000002030075a7 */ /* 0x001064000800017f */
[----:B-1----:R-:W-:Y:S05]  /*358c0*/  @!P0 NANOSLEEP.SYNCS 0x989680 ;  /* 0x009896800000895d */ /* 0x002fea0003900000 */
[----:B------:R-:W1:Y:S02]  /*358d0*/  @!P0 SYNCS.PHASECHK.TRANS64 P0, [R3+URZ], R2 ;  /* 0x00000002030085a7 */ /* 0x000e64000800007f */
[----:B-1----:R-:W-:Y:S05]  /*358e0*/  @!P0 BRA `(.L_x_829) ;  /* 0xfffffffc00f08947 */ /* 0x002fea000383ffff */
[----:B------:R-:W-:Y:S05]  /*358f0*/  BRA `(.L_x_848) ;  /* 0xfffffff400e07947 */ /* 0x000fea000383ffff */
.L_x_830:
[----:B0-----:R0:W1:Y:S02]  /*35900*/  SYNCS.PHASECHK.TRANS64.TRYWAIT P0, [R3+URZ], R2 ;  /* 0x00000002030075a7 */ /* 0x001064000800017f */
[----:B-1----:R-:W-:Y:S05]  /*35910*/  @!P0 NANOSLEEP.SYNCS 0x989680 ;  /* 0x009896800000895d */ /* 0x002fea0003900000 */
[----:B------:R-:W1:Y:S02]  /*35920*/  @!P0 SYNCS.PHASECHK.TRANS64 P0, [R3+URZ], R2 ;  /* 0x00000002030085a7 */ /* 0x000e64000800007f */
[----:B-1----:R-:W-:Y:S05]  /*35930*/  @!P0 BRA `(.L_x_830) ;  /* 0xfffffffc00f08947 */ /* 0x002fea000383ffff */
[----:B------:R-:W-:Y:S05]  /*35940*/  BRA `(.L_x_849) ;  /* 0xfffffff400f07947 */ /* 0x000fea000383ffff */
.L_x_831:
[----:B0-----:R0:W1:Y:S02]  /*35950*/  SYNCS.PHASECHK.TRANS64.TRYWAIT P0, [R3+URZ], R2 ;  /* 0x00000002030075a7 */ /* 0x001064000800017f */
[----:B-1----:R-:W-:Y:S05]  /*35960*/  @!P0 NANOSLEEP.SYNCS 0x989680 ;  /* 0x009896800000895d */ /* 0x002fea0003900000 */
[----:B------:R-:W1:Y:S02]  /*35970*/  @!P0 SYNCS.PHASECHK.TRANS64 P0, [R3+URZ], R2 ;  /* 0x00000002030085a7 */ /* 0x000e64000800007f */
[----:B-1----:R-:W-:Y:S05]  /*35980*/  @!P0 BRA `(.L_x_831) ;  /* 0xfffffffc00f08947 */ /* 0x002fea000383ffff */
[----:B------:R-:W-:Y:S05]  /*35990*/  BRA `(.L_x_850) ;  /* 0xfffffff800007947 */ /* 0x000fea000383ffff */
.L_x_832:
[----:B0-----:R0:W1:Y:S02]  /*359a0*/  SYNCS.PHASECHK.TRANS64.TRYWAIT P0, [R3+URZ], R2 ;  /* 0x00000002030075a7 */ /* 0x001064000800017f */
[----:B-1----:R-:W-:Y:S05]  /*359b0*/  @!P0 NANOSLEEP.SYNCS 0x989680 ;  /* 0x009896800000895d */ /* 0x002fea0003900000 */
[----:B------:R-:W1:Y:S02]  /*359c0*/  @!P0 SYNCS.PHASECHK.TRANS64 P0, [R3+URZ], R2 ;  /* 0x00000002030085a7 */ /* 0x000e64000800007f */
[----:B-1----:R-:W-:Y:S05]  /*359d0*/  @!P0 BRA `(.L_x_832) ;  /* 0xfffffffc00f08947 */ /* 0x002fea000383ffff */
[----:B------:R-:W-:Y:S05]  /*359e0*/  BRA `(.L_x_851) ;  /* 0xfffffff800107947 */ /* 0x000fea000383ffff */
.L_x_833:
[----:B0-----:R0:W1:Y:S02]  /*359f0*/  SYNCS.PHASECHK.TRANS64.TRYWAIT P0, [R3+URZ], R2 ;  /* 0x00000002030075a7 */ /* 0x001064000800017f */
[----:B-1----:R-:W-:Y:S05]  /*35a00*/  @!P0 NANOSLEEP.SYNCS 0x989680 ;  /* 0x009896800000895d */ /* 0x002fea0003900000 */
[----:B------:R-:W1:Y:S02]  /*35a10*/  @!P0 SYNCS.PHASECHK.TRANS64 P0, [R3+URZ], R2 ;  /* 0x00000002030085a7 */ /* 0x000e64000800007f */
[----:B-1----:R-:W-:Y:S05]  /*35a20*/  @!P0 BRA `(.L_x_833) ;  /* 0xfffffffc00f08947 */ /* 0x002fea000383ffff */
[----:B------:R-:W-:Y:S05]  /*35a30*/  BRA `(.L_x_852) ;  /* 0xfffffff800207947 */ /* 0x000fea000383ffff */
.L_x_834:
[----:B0-----:R0:W1:Y:S02]  /*35a40*/  SYNCS.PHASECHK.TRANS64.TRYWAIT P0, [R3+URZ], R2 ;  /* 0x00000002030075a7 */ /* 0x001064000800017f */
[----:B-1----:R-:W-:Y:S05]  /*35a50*/  @!P0 NANOSLEEP.SYNCS 0x989680 ;  /* 0x009896800000895d */ /* 0x002fea0003900000 */
[----:B------:R-:W1:Y:S02]  /*35a60*/  @!P0 SYNCS.PHASECHK.TRANS64 P0, [R3+URZ], R2 ;  /* 0x00000002030085a7 */ /* 0x000e64000800007f */
[----:B-1----:R-:W-:Y:S05]  /*35a70*/  @!P0 BRA `(.L_x_834) ;  /* 0xfffffffc00f08947 */ /* 0x002fea000383ffff */
[----:B------:R-:W-:Y:S05]  /*35a80*/  BRA `(.L_x_853) ;  /* 0xfffffff800307947 */ /* 0x000fea000383ffff */
.L_x_835:
[----:B0-----:R0:W1:Y:S02]  /*35a90*/  SYNCS.PHASECHK.TRANS64.TRYWAIT P0, [R3+URZ], R2 ;  /* 0x00000002030075a7 */ /* 0x001064000800017f */
[----:B-1----:R-:W-:Y:S05]  /*35aa0*/  @!P0 NANOSLEEP.SYNCS 0x989680 ;  /* 0x009896800000895d */ /* 0x002fea0003900000 */
[----:B------:R-:W1:Y:S02]  /*35ab0*/  @!P0 SYNCS.PHASECHK.TRANS64 P0, [R3+URZ], R2 ;  /* 0x00000002030085a7 */ /* 0x000e64000800007f */
[----:B-1----:R-:W-:Y:S05]  /*35ac0*/  @!P0 BRA `(.L_x_835) ;  /* 0xfffffffc00f08947 */ /* 0x002fea000383ffff */
[----:B------:R-:W-:Y:S05]  /*35ad0*/  BRA `(.L_x_854) ;  /* 0xfffffff800407947 */ /* 0x000fea000383ffff */
.L_x_836:
[----:B0-----:R0:W1:Y:S02]  /*35ae0*/  SYNCS.PHASECHK.TRANS64.TRYWAIT P0, [R3+URZ], R2 ;  /* 0x00000002030075a7 */ /* 0x001064000800017f */
[----:B-1----:R-:W-:Y:S05]  /*35af0*/  @!P0 NANOSLEEP.SYNCS 0x989680 ;  /* 0x009896800000895d */ /* 0x002fea0003900000 */
[----:B------:R-:W1:Y:S02]  /*35b00*/  @!P0 SYNCS.PHASECHK.TRANS64 P0, [R3+URZ], R2 ;  /* 0x00000002030085a7 */ /* 0x000e64000800007f */
[----:B-1----:R-:W-:Y:S05]  /*35b10*/  @!P0 BRA `(.L_x_836) ;  /* 0xfffffffc00f08947 */ /* 0x002fea000383ffff */
[----:B------:R-:W-:Y:S05]  /*35b20*/  BRA `(.L_x_855) ;  /* 0xfffffff800507947 */ /* 0x000fea000383ffff */
.L_x_837:
[----:B0-----:R0:W1:Y:S02]  /*35b30*/  SYNCS.PHASECHK.TRANS64.TRYWAIT P0, [R3+URZ], R2 ;  /* 0x00000002030075a7 */ /* 0x001064000800017f */
[----:B-1----:R-:W-:Y:S05]  /*35b40*/  @!P0 NANOSLEEP.SYNCS 0x989680 ;  /* 0x009896800000895d */ /* 0x002fea0003900000 */
[----:B------:R-:W1:Y:S02]  /*35b50*/  @!P0 SYNCS.PHASECHK.TRANS64 P0, [R3+URZ], R2 ;  /* 0x00000002030085a7 */ /* 0x000e64000800007f */
[----:B-1----:R-:W-:Y:S05]  /*35b60*/  @!P0 BRA `(.L_x_837) ;  /* 0xfffffffc00f08947 */ /* 0x002fea000383ffff */
[----:B------:R-:W-:Y:S05]  /*35b70*/  BRA `(.L_x_856) ;  /* 0xfffffff800607947 */ /* 0x000fea000383ffff */
.L_x_857:
[----:B------:R-:W-:-:S00]  /*35b80*/  BRA `(.L_x_857) ;  /* 0xfffffffc00fc7947 */ /* 0x000fc0000383ffff */
[----:B------:R-:W-:-:S00]  /*35b90*/  NOP ;  /* 0x0000000000007918 */ /* 0x000fc00000000000 */
        /* <DEDUP_REMOVED lines=14> */
.L_x_858:


//--------------------- .nv.shared._ZN7cutlass13device_kernelINS_4gemm6kernel13GemmUniversalIN4cute5tupleIJiiiiEEENS1_10collective13CollectiveMmaINS1_37MainloopSm90TmaGmmaWarpSpecializedFP8ILi12ENS5_IJNS4_1CILi1EEESB_SB_EEENS1_35KernelTmaWarpSpecializedCooperativeEEENS5_IJNSA_ILi192EEENSA_ILi384EEENSA_ILi32EEEEEENS_12float_e4m3_tENS5_IJlSB_lEEESJ_SK_NS4_8TiledMMAINS4_8MMA_AtomIJNS4_4SM904GMMA31MMA_64x192x32_F32E4M3E4M3_SS_TNILNSO_7ScaleInE1ELSQ_1EEEEEENS4_6LayoutINS5_IJNSA_ILi2EEESB_SB_EEENS5_IJSB_NSA_ILi0EEESW_EEEEENS5_IJNS4_10UnderscoreESZ_SZ_EEEEENS4_13SM90_TMA_LOADENS4_14ComposedLayoutINS4_7SwizzleILi1ELi4ELi3EEENS4_18smem_ptr_flag_bitsILi8EEENST_INS5_IJNSA_ILi8EEESH_EEENS5_IJSH_SB_EEEEEEEvNS4_8identityES12_S1C_vS1D_EENS_8epilogue10collective6detail29Sm90TmaWarpSpecializedAdapterINS1G_15DefaultEpilogueISJ_SK_SK_NS1F_6thread17LinearCombinationISJ_Li1EffLNS1K_9ScaleType4KindE0ELNS_15FloatRoundStyleE2ESJ_EENS1_15EpilogueDefaultEEEEEvvEEEEvNT_6ParamsE --------------------------
	.section	.nv.shared._ZN7cutlass13device_kernelINS_4gemm6kernel13GemmUniversalIN4cute5tupleIJiiiiEEENS1_10collective13CollectiveMmaINS1_37MainloopSm90TmaGmmaWarpSpecializedFP8ILi12ENS5_IJNS4_1CILi1EEESB_SB_EEENS1_35KernelTmaWarpSpecializedCooperativeEEENS5_IJNSA_ILi192EEENSA_ILi384EEENSA_ILi32EEEEEENS_12float_e4m3_tENS5_IJlSB_lEEESJ_SK_NS4_8TiledMMAINS4_8MMA_AtomIJNS4_4SM904GMMA31MMA_64x192x32_F32E4M3E4M3_SS_TNILNSO_7ScaleInE1ELSQ_1EEEEEENS4_6LayoutINS5_IJNSA_ILi2EEESB_SB_EEENS5_IJSB_NSA_ILi0EEESW_EEEEENS5_IJNS4_10UnderscoreESZ_SZ_EEEEENS4_13SM90_TMA_LOADENS4_14ComposedLayoutINS4_7SwizzleILi1ELi4ELi3EEENS4_18smem_ptr_flag_bitsILi8EEENST_INS5_IJNSA_ILi8EEESH_EEENS5_IJSH_SB_EEEEEEEvNS4_8identityES12_S1C_vS1D_EENS_8epilogue10collective6detail29Sm90TmaWarpSpecializedAdapterINS1G_15DefaultEpilogueISJ_SK_SK_NS1F_6thread17LinearCombinationISJ_Li1EffLNS1K_9ScaleType4KindE0ELNS_15FloatRoundStyleE2ESJ_EENS1_15EpilogueDefaultEEEEEvvEEEEvNT_6ParamsE,"aw",@nobits
	.sectionflags	@""
	.align	16
	.zero		1024


//--------------------- .nv.shared.reserved.0     --------------------------
	.section	.nv.shared.reserved.0,"aw",@nobits
	.weak		__nv_reservedSMEM_offset_0_alias
	.size		__nv_reservedSMEM_offset_0_alias, 0, 0
	.other		__nv_reservedSMEM_offset_0_alias,@"STO_CUDA_RESERVED_SHARED STV_DEFAULT"
__nv_reservedSMEM_offset_0_alias:
	.zero		0


//--------------------- .nv.global                --------------------------
	.section	.nv.global,"aw",@nobits
.nv.global:
	.type		_ZN40_INTERNAL_0ea6ccdb_4_k_cu_488d80f4_119794cute1_E,@object
	.size		_ZN40_INTERNAL_0ea6ccdb_4_k_cu_488d80f4_119794cute1_E,(_ZN40_INTERNAL_0ea6ccdb_4_k_cu_488d80f4_119794cuda3std3__45__cpo6cbeginE - _ZN40_INTERNAL_0ea6ccdb_4_k_cu_488d80f4_119794cute1_E)
_ZN40_INTERNAL_0ea6ccdb_4_k_cu_488d80f4_119794cute1_E:
	.zero		1
	.type		_ZN40_INTERNAL_0ea6ccdb_4_k_cu_488d80f4_119794cuda3std3__45__cpo6cbeginE,@object
	.size		_ZN40_INTERNAL_0ea6ccdb_4_k_cu_488d80f4_119794cuda3std3__45__cpo6cbeginE,(_ZN40_INTERNAL_0ea6ccdb_4_k_cu_488d80f4_119794cuda3std3__48in_placeE - _ZN40_INTERNAL_0ea6ccdb_4_k_cu_488d80f4_119794cuda3std3__45__cpo6cbeginE)
_ZN40_INTERNAL_0ea6ccdb_4_k_cu_488d80f4_119794cuda3std3__45__cpo6cbeginE:
	.zero		1
	.type		_ZN40_INTERNAL_0ea6ccdb_4_k_cu_488d80f4_119794cuda3std3__48in_placeE,@object
	.size		_ZN40_INTERNAL_0ea6ccdb_4_k_cu_488d80f4_119794cuda3std3__48in_placeE,(_ZN40_INTERNAL_0ea6ccdb_4_k_cu_488d80f4_119794cuda3std6ranges3__45__cpo9iter_moveE - _ZN40_INTERNAL_0ea6ccdb_4_k_cu_488d80f4_119794cuda3std3__48in_placeE)
_ZN40_INTERNAL_0ea6ccdb_4_k_cu_488d80f4_119794cuda3std3__48in_placeE:
	.zero		1
	.type		_ZN40_INTERNAL_0ea6ccdb_4_k_cu_488d80f4_119794cuda3std6ranges3__45__cpo9iter_moveE,@object
	.size		_ZN40_INTERNAL_0ea6ccdb_4_k_cu_488d80f4_119794cuda3std6ranges3__45__cpo9iter_moveE,(_ZN40_INTERNAL_0ea6ccdb_4_k_cu_488d80f4_119794cuda3std3__45__cpo5beginE - _ZN40_INTERNAL_0ea6ccdb_4_k_cu_488d80f4_119794cuda3std6ranges3__45__cpo9iter_moveE)
_ZN40_INTERNAL_0ea6ccdb_4_k_cu_488d80f4_119794cuda3std6ranges3__45__cpo9iter_moveE:
	.zero		1
	.type		_ZN40_INTERNAL_0ea6ccdb_4_k_cu_488d80f4_119794cuda3std3__45__cpo5beginE,@object
	.size		_ZN40_INTERNAL_0ea6ccdb_4_k_cu_488d80f4_119794cuda3std3__45__cpo5beginE,(_ZN40_INTERNAL_0ea6ccdb_4_k_cu_488d80f4_119794cuda3std3__442_GLOBAL__N__0ea6ccdb_4_k_cu_488d80f4_119796ignoreE - _ZN40_INTERNAL_0ea6ccdb_4_k_cu_488d80f4_119794cuda3std3__45__cpo5beginE)
_ZN40_INTERNAL_0ea6ccdb_4_k_cu_488d80f4_119794cuda3std3__45__cpo5beginE:
	.zero		1
	.type		_ZN40_INTERNAL_0ea6ccdb_4_k_cu_488d80f4_119794cuda3std3__442_GLOBAL__N__0ea6ccdb_4_k_cu_488d80f4_119796ignoreE,@object
	.size		_ZN40_INTERNAL_0ea6ccdb_4_k_cu_488d80f4_119794cuda3std3__442_GLOBAL__N__0ea6ccdb_4_k_cu_488d80f4_119796ignoreE,(_ZN40_INTERNAL_0ea6ccdb_4_k_cu_488d80f4_119794cute7productE - _ZN40_INTERNAL_0ea6ccdb_4_k_cu_488d80f4_119794cuda3std3__442_GLOBAL__N__0ea6ccdb_4_k_cu_488d80f4_119796ignoreE)
_ZN40_INTERNAL_0ea6ccdb_4_k_cu_488d80f4_119794cuda3std3__442_GLOBAL__N__0ea6ccdb_4_k_cu_488d80f4_119796ignoreE:
	.zero		1
	.type		_ZN40_INTERNAL_0ea6ccdb_4_k_cu_488d80f4_119794cute7productE,@object
	.size		_ZN40_INTERNAL_0ea6ccdb_4_k_cu_488d80f4_119794cute7productE,(_ZN40_INTERNAL_0ea6ccdb_4_k_cu_488d80f4_119794cuda3std3__45__cpo3endE - _ZN40_INTERNAL_0ea6ccdb_4_k_cu_488d80f4_119794cute7productE)
_ZN40_INTERNAL_0ea6ccdb_4_k_cu_488d80f4_119794cute7productE:
	.zero		1
	.type		_ZN40_INTERNAL_0ea6ccdb_4_k_cu_488d80f4_119794cuda3std3__45__cpo3endE,@object
	.size		_ZN40_INTERNAL_0ea6ccdb_4_k_cu_488d80f4_119794cuda3std3__45__cpo3endE,(_ZN40_INTERNAL_0ea6ccdb_4_k_cu_488d80f4_119794cuda3std3__419piecewise_constructE - _ZN40_INTERNAL_0ea6ccdb_4_k_cu_488d80f4_119794cuda3std3__45__cpo3endE)
_ZN40_INTERNAL_0ea6ccdb_4_k_cu_488d80f4_119794cuda3std3__45__cpo3endE:
	.zero		1
	.type		_ZN40_INTERNAL_0ea6ccdb_4_k_cu_488d80f4_119794cuda3std3__419piecewise_constructE,@object
	.size		_ZN40_INTERNAL_0ea6ccdb_4_k_cu_488d80f4_119794cuda3std3__419piecewise_constructE,(_ZN40_INTERNAL_0ea6ccdb_4_k_cu_488d80f4_119794cuda3std3__45__cpo4cendE - _ZN40_INTERNAL_0ea6ccdb_4_k_cu_488d80f4_119794cuda3std3__419piecewise_constructE)
_ZN40_INTERNAL_0ea6ccdb_4_k_cu_488d80f4_119794cuda3std3__419piecewise_constructE:
	.zero		1
	.type		_ZN40_INTERNAL_0ea6ccdb_4_k_cu_488d80f4_119794cuda3std3__45__cpo4cendE,@object
	.size		_ZN40_INTERNAL_0ea6ccdb_4_k_cu_488d80f4_119794cuda3std3__45__cpo4cendE,(_ZN40_INTERNAL_0ea6ccdb_4_k_cu_488d80f4_119794cuda3std6ranges3__45__cpo4swapE - _ZN40_INTERNAL_0ea6ccdb_4_k_cu_488d80f4_119794cuda3std3__45__cpo4cendE)
_ZN40_INTERNAL_0ea6ccdb_4_k_cu_488d80f4_119794cuda3std3__45__cpo4cendE:
	.zero		1
	.type		_ZN40_INTERNAL_0ea6ccdb_4_k_cu_488d80f4_119794cuda3std6ranges3__45__cpo4swapE,@object
	.size		_ZN40_INTERNAL_0ea6ccdb_4_k_cu_488d80f4_119794cuda3std6ranges3__45__cpo4swapE,(.L_7 - _ZN40_INTERNAL_0ea6ccdb_4_k_cu_488d80f4_119794cuda3std6ranges3__45__cpo4swapE)
_ZN40_INTERNAL_0ea6ccdb_4_k_cu_488d80f4_119794cuda3std6ranges3__45__cpo4swapE:
	.zero		1
.L_7:


//--------------------- .nv.constant0._ZN7cutlass13device_kernelINS_4gemm6kernel13GemmUniversalIN4cute5tupleIJiiiiEEENS1_10collective13CollectiveMmaINS1_37MainloopSm90TmaGmmaWarpSpecializedFP8ILi12ENS5_IJNS4_1CILi1EEESB_SB_EEENS1_35KernelTmaWarpSpecializedCooperativeEEENS5_IJNSA_ILi192EEENSA_ILi384EEENSA_ILi32EEEEEENS_12float_e4m3_tENS5_IJlSB_lEEESJ_SK_NS4_8TiledMMAINS4_8MMA_AtomIJNS4_4SM904GMMA31MMA_64x192x32_F32E4M3E4M3_SS_TNILNSO_7ScaleInE1ELSQ_1EEEEEENS4_6LayoutINS5_IJNSA_ILi2EEESB_SB_EEENS5_IJSB_NSA_ILi0EEESW_EEEEENS5_IJNS4_10UnderscoreESZ_SZ_EEEEENS4_13SM90_TMA_LOADENS4_14ComposedLayoutINS4_7SwizzleILi1ELi4ELi3EEENS4_18smem_ptr_flag_bitsILi8EEENST_INS5_IJNSA_ILi8EEESH_EEENS5_IJSH_SB_EEEEEEEvNS4_8identityES12_S1C_vS1D_EENS_8epilogue10collective6detail29Sm90TmaWarpSpecializedAdapterINS1G_15DefaultEpilogueISJ_SK_SK_NS1F_6thread17LinearCombinationISJ_Li1EffLNS1K_9ScaleType4KindE0ELNS_15FloatRoundStyleE2ESJ_EENS1_15EpilogueDefaultEEEEEvvEEEEvNT_6ParamsE --------------------------
	.section	.nv.constant0._ZN7cutlass13device_kernelINS_4gemm6kernel13GemmUniversalIN4cute5tupleIJiiiiEEENS1_10collective13CollectiveMmaINS1_37MainloopSm90TmaGmmaWarpSpecializedFP8ILi12ENS5_IJNS4_1CILi1EEESB_SB_EEENS1_35KernelTmaWarpSpecializedCooperativeEEENS5_IJNSA_ILi192EEENSA_ILi384EEENSA_ILi32EEEEEENS_12float_e4m3_tENS5_IJlSB_lEEESJ_SK_NS4_8TiledMMAINS4_8MMA_AtomIJNS4_4SM904GMMA31MMA_64x192x32_F32E4M3E4M3_SS_TNILNSO_7ScaleInE1ELSQ_1EEEEEENS4_6LayoutINS5_IJNSA_ILi2EEESB_SB_EEENS5_IJSB_NSA_ILi0EEESW_EEEEENS5_IJNS4_10UnderscoreESZ_SZ_EEEEENS4_13SM90_TMA_LOADENS4_14ComposedLayoutINS4_7SwizzleILi1ELi4ELi3EEENS4_18smem_ptr_flag_bitsILi8EEENST_INS5_IJNSA_ILi8EEESH_EEENS5_IJSH_SB_EEEEEEEvNS4_8identityES12_S1C_vS1D_EENS_8epilogue10collective6detail29Sm90TmaWarpSpecializedAdapterINS1G_15DefaultEpilogueISJ_SK_SK_NS1F_6thread17LinearCombinationISJ_Li1EffLNS1K_9ScaleType4KindE0ELNS_15FloatRoundStyleE2ESJ_EENS1_15EpilogueDefaultEEEEEvvEEEEvNT_6ParamsE,"a",@progbits
	.sectionflags	@""
	.align	4
.nv.constant0._ZN7cutlass13device_kernelINS_4gemm6kernel13GemmUniversalIN4cute5tupleIJiiiiEEENS1_10collective13CollectiveMmaINS1_37MainloopSm90TmaGmmaWarpSpecializedFP8ILi12ENS5_IJNS4_1CILi1EEESB_SB_EEENS1_35KernelTmaWarpSpecializedCooperativeEEENS5_IJNSA_ILi192EEENSA_ILi384EEENSA_ILi32EEEEEENS_12float_e4m3_tENS5_IJlSB_lEEESJ_SK_NS4_8TiledMMAINS4_8MMA_AtomIJNS4_4SM904GMMA31MMA_64x192x32_F32E4M3E4M3_SS_TNILNSO_7ScaleInE1ELSQ_1EEEEEENS4_6LayoutINS5_IJNSA_ILi2EEESB_SB_EEENS5_IJSB_NSA_ILi0EEESW_EEEEENS5_IJNS4_10UnderscoreESZ_SZ_EEEEENS4_13SM90_TMA_LOADENS4_14ComposedLayoutINS4_7SwizzleILi1ELi4ELi3EEENS4_18smem_ptr_flag_bitsILi8EEENST_INS5_IJNSA_ILi8EEESH_EEENS5_IJSH_SB_EEEEEEEvNS4_8identityES12_S1C_vS1D_EENS_8epilogue10collective6detail29Sm90TmaWarpSpecializedAdapterINS1G_15DefaultEpilogueISJ_SK_SK_NS1F_6thread17LinearCombinationISJ_Li1EffLNS1K_9ScaleType4KindE0ELNS_15FloatRoundStyleE2ESJ_EENS1_15EpilogueDefaultEEEEEvvEEEEvNT_6ParamsE:
	.zero		1664


//--------------------- SYMBOLS --------------------------

	.type		.nv.reservedSmem.offset0,@object
	.size		.nv.reservedSmem.offset0,0x4
